	.target	sm_100a

	.elftype	@"ET_EXEC"


//--------------------- .note.nv.tkinfo           --------------------------
	.section	.note.nv.tkinfo,"",@"SHT_NOTE"
	.sectionflags	@"SHF_NOTE_NV_TKINFO"
	.tkinfo
        /*0018*/ 	.word	0x00000002
        /*0030*/ 	.string	""
        /*0030*/ 	.string	"ptxas"
        /*0030*/ 	.string	"Cuda compilation tools, release 13.0, V13.0.88"
        /*0030*/ 	.string	"Build cuda_13.0.r13.0/compiler.36424714_0"
        /*0030*/ 	.string	"-arch sm_100a -m 64 "



//--------------------- .note.nv.cuinfo           --------------------------
	.section	.note.nv.cuinfo,"",@"SHT_NOTE"
	.sectionflags	@"SHF_NOTE_NV_CUINFO"
        /*0018*/ 	.short	0x0002
        /*001a*/ 	.short	0x0064
        /*001c*/ 	.short	0x0082
	.zero		2


//--------------------- .nv.info                  --------------------------
	.section	.nv.info,"",@"SHT_CUDA_INFO"
	.align	4


	//----- nvinfo : EIATTR_REGCOUNT
	.align		4
        /*0000*/ 	.byte	0x04, 0x2f
        /*0002*/ 	.short	(.L_19 - .L_18)
	.align		4
.L_18:
        /*0004*/ 	.word	index@(_ZN7cutlass13device_kernelINS_4conv6kernel13ConvUniversalINS1_16ConvProblemShapeILNS1_8OperatorE2ELi3EEENS1_10collective14CollectiveConvINS1_47MainloopSm100TmaUmmaWarpSpecializedImplicitGemmILS5_2ELi16ELi3ELi1ELi2EN4cute5tupleIJNSA_1CILi2EEENSC_ILi1EEESE_EEEEENSB_IJNSC_ILi256EEENSB_IJNSC_ILi128EEEEEENSB_IJNSC_ILi32EEEEEEEEENS_10bfloat16_tESN_NSA_8TiledMMAINSA_8MMA_AtomIJNSA_26SM100_MMA_F16BF16_2x1SM_SSISN_SN_fLi256ELi128ELNSA_4UMMA5MajorE1ELSS_1ELNSR_7ScaleInE0ELST_0EEEEEENSA_6LayoutINSB_IJSE_SE_SE_EEENSB_IJNSC_ILi0EEESY_SY_EEEEENSB_IJNSA_10UnderscoreES11_S11_EEEEENS7_6detail27Sm100ImplicitGemmTileTraitsINSA_18SM100_TMA_2SM_LOADENSA_14ComposedLayoutINSA_7SwizzleILi3ELi4ELi3EEENSA_18smem_ptr_flag_bitsILi16EEENSW_INSB_IJNSC_ILi64EEENSC_ILi8EEEEEENSB_IJSE_S1C_EEEEEEEvEENS15_INSA_25SM100_TMA_2SM_LOAD_IM2COLES1H_vEEEENS_8epilogue10collective18CollectiveEpilogueINS1M_23Sm100TmaWarpSpecializedILi4ELi2ELi32ELb1ELb0EEEJNSB_IJSI_SJ_SL_EEENSB_IJNSW_ISI_SE_EENSW_ISK_SE_EEEEESN_NSB_IJlNSB_IJSE_lllEEESY_EEESN_S1W_NS1M_6fusion15FusionCallbacksIS1Q_NS1X_17LinearCombinationISN_fSN_fLNS_15FloatRoundStyleE2EEES1R_S1U_JEEENSA_5SM1004TMEM4LOAD26SM100_TMEM_LOAD_32dp32b32xENSA_13SM90_TMA_LOADENS17_INS18_ILi2ELi4ELi3EEES1B_NSW_INSB_IJS1D_SK_EEENSB_IJSK_SE_EEEEEEENSA_39AutoVectorizingCopyWithAssumedAlignmentILi128EEENSA_14SM90_TMA_STOREES2C_S2E_S2E_EEEvvEEEEvNT_6ParamsE)
        /*0008*/ 	.word	0x0000007a


	//----- nvinfo : EIATTR_FRAME_SIZE
	.align		4
.L_19:
        /*000c*/ 	.byte	0x04, 0x11
        /*000e*/ 	.short	(.L_21 - .L_20)
	.align		4
.L_20:
        /*0010*/ 	.word	index@($__internal_2_$__cuda_sm10x_tcgen05_guardrail_trap_unallocated_columns_being_dealloced)
        /*0014*/ 	.word	0x00000008


	//----- nvinfo : EIATTR_FRAME_SIZE
	.align		4
.L_21:
        /*0018*/ 	.byte	0x04, 0x11
        /*001a*/ 	.short	(.L_23 - .L_22)
	.align		4
.L_22:
        /*001c*/ 	.word	index@($__internal_1_$__cuda_sm10x_tcgen05_guardrail_trap_phase_invalid_during_alloc)
        /*0020*/ 	.word	0x00000008


	//----- nvinfo : EIATTR_FRAME_SIZE
	.align		4
.L_23:
        /*0024*/ 	.byte	0x04, 0x11
        /*0026*/ 	.short	(.L_25 - .L_24)
	.align		4
.L_24:
        /*0028*/ 	.word	index@($__internal_0_$__cuda_sm10x_tcgen05_guardrail_trap_col_being_dealloced_not_returned_by_alloc)
        /*002c*/ 	.word	0x00000008


	//----- nvinfo : EIATTR_FRAME_SIZE
	.align		4
.L_25:
        /*0030*/ 	.byte	0x04, 0x11
        /*0032*/ 	.short	(.L_27 - .L_26)
	.align		4
.L_26:
        /*0034*/ 	.word	index@(_ZN7cutlass13device_kernelINS_4conv6kernel13ConvUniversalINS1_16ConvProblemShapeILNS1_8OperatorE2ELi3EEENS1_10collective14CollectiveConvINS1_47MainloopSm100TmaUmmaWarpSpecializedImplicitGemmILS5_2ELi16ELi3ELi1ELi2EN4cute5tupleIJNSA_1CILi2EEENSC_ILi1EEESE_EEEEENSB_IJNSC_ILi256EEENSB_IJNSC_ILi128EEEEEENSB_IJNSC_ILi32EEEEEEEEENS_10bfloat16_tESN_NSA_8TiledMMAINSA_8MMA_AtomIJNSA_26SM100_MMA_F16BF16_2x1SM_SSISN_SN_fLi256ELi128ELNSA_4UMMA5MajorE1ELSS_1ELNSR_7ScaleInE0ELST_0EEEEEENSA_6LayoutINSB_IJSE_SE_SE_EEENSB_IJNSC_ILi0EEESY_SY_EEEEENSB_IJNSA_10UnderscoreES11_S11_EEEEENS7_6detail27Sm100ImplicitGemmTileTraitsINSA_18SM100_TMA_2SM_LOADENSA_14ComposedLayoutINSA_7SwizzleILi3ELi4ELi3EEENSA_18smem_ptr_flag_bitsILi16EEENSW_INSB_IJNSC_ILi64EEENSC_ILi8EEEEEENSB_IJSE_S1C_EEEEEEEvEENS15_INSA_25SM100_TMA_2SM_LOAD_IM2COLES1H_vEEEENS_8epilogue10collective18CollectiveEpilogueINS1M_23Sm100TmaWarpSpecializedILi4ELi2ELi32ELb1ELb0EEEJNSB_IJSI_SJ_SL_EEENSB_IJNSW_ISI_SE_EENSW_ISK_SE_EEEEESN_NSB_IJlNSB_IJSE_lllEEESY_EEESN_S1W_NS1M_6fusion15FusionCallbacksIS1Q_NS1X_17LinearCombinationISN_fSN_fLNS_15FloatRoundStyleE2EEES1R_S1U_JEEENSA_5SM1004TMEM4LOAD26SM100_TMEM_LOAD_32dp32b32xENSA_13SM90_TMA_LOADENS17_INS18_ILi2ELi4ELi3EEES1B_NSW_INSB_IJS1D_SK_EEENSB_IJSK_SE_EEEEEEENSA_39AutoVectorizingCopyWithAssumedAlignmentILi128EEENSA_14SM90_TMA_STOREES2C_S2E_S2E_EEEvvEEEEvNT_6ParamsE)
        /*0038*/ 	.word	0x00000008


	//----- nvinfo : EIATTR_MIN_STACK_SIZE
	.align		4
.L_27:
        /*003c*/ 	.byte	0x04, 0x12
        /*003e*/ 	.short	(.L_29 - .L_28)
	.align		4
.L_28:
        /*0040*/ 	.word	index@(_ZN7cutlass13device_kernelINS_4conv6kernel13ConvUniversalINS1_16ConvProblemShapeILNS1_8OperatorE2ELi3EEENS1_10collective14CollectiveConvINS1_47MainloopSm100TmaUmmaWarpSpecializedImplicitGemmILS5_2ELi16ELi3ELi1ELi2EN4cute5tupleIJNSA_1CILi2EEENSC_ILi1EEESE_EEEEENSB_IJNSC_ILi256EEENSB_IJNSC_ILi128EEEEEENSB_IJNSC_ILi32EEEEEEEEENS_10bfloat16_tESN_NSA_8TiledMMAINSA_8MMA_AtomIJNSA_26SM100_MMA_F16BF16_2x1SM_SSISN_SN_fLi256ELi128ELNSA_4UMMA5MajorE1ELSS_1ELNSR_7ScaleInE0ELST_0EEEEEENSA_6LayoutINSB_IJSE_SE_SE_EEENSB_IJNSC_ILi0EEESY_SY_EEEEENSB_IJNSA_10UnderscoreES11_S11_EEEEENS7_6detail27Sm100ImplicitGemmTileTraitsINSA_18SM100_TMA_2SM_LOADENSA_14ComposedLayoutINSA_7SwizzleILi3ELi4ELi3EEENSA_18smem_ptr_flag_bitsILi16EEENSW_INSB_IJNSC_ILi64EEENSC_ILi8EEEEEENSB_IJSE_S1C_EEEEEEEvEENS15_INSA_25SM100_TMA_2SM_LOAD_IM2COLES1H_vEEEENS_8epilogue10collective18CollectiveEpilogueINS1M_23Sm100TmaWarpSpecializedILi4ELi2ELi32ELb1ELb0EEEJNSB_IJSI_SJ_SL_EEENSB_IJNSW_ISI_SE_EENSW_ISK_SE_EEEEESN_NSB_IJlNSB_IJSE_lllEEESY_EEESN_S1W_NS1M_6fusion15FusionCallbacksIS1Q_NS1X_17LinearCombinationISN_fSN_fLNS_15FloatRoundStyleE2EEES1R_S1U_JEEENSA_5SM1004TMEM4LOAD26SM100_TMEM_LOAD_32dp32b32xENSA_13SM90_TMA_LOADENS17_INS18_ILi2ELi4ELi3EEES1B_NSW_INSB_IJS1D_SK_EEENSB_IJSK_SE_EEEEEEENSA_39AutoVectorizingCopyWithAssumedAlignmentILi128EEENSA_14SM90_TMA_STOREES2C_S2E_S2E_EEEvvEEEEvNT_6ParamsE)
        /*0044*/ 	.word	0x00000008
.L_29:


//--------------------- .nv.compat                --------------------------
	.section	.nv.compat,"",@"SHT_CUDA_COMPAT_INFO"
	.align	4
        /*0000*/ 	.byte	0x02, 0x09, 0x01, 0x00, 0x02, 0x02, 0x02, 0x00, 0x02, 0x05, 0x05, 0x00, 0x03, 0x07, 0x01, 0x01
        /*0010*/ 	.byte	0x02, 0x03, 0x01, 0x00, 0x02, 0x06, 0x01, 0x00, 0x04, 0x0b, 0x08, 0x00, 0x09, 0x00, 0x00, 0x00
        /*0020*/ 	.byte	0x00, 0x00, 0x00, 0x00


//--------------------- .nv.info._ZN7cutlass13device_kernelINS_4conv6kernel13ConvUniversalINS1_16ConvProblemShapeILNS1_8OperatorE2ELi3EEENS1_10collective14CollectiveConvINS1_47MainloopSm100TmaUmmaWarpSpecializedImplicitGemmILS5_2ELi16ELi3ELi1ELi2EN4cute5tupleIJNSA_1CILi2EEENSC_ILi1EEESE_EEEEENSB_IJNSC_ILi256EEENSB_IJNSC_ILi128EEEEEENSB_IJNSC_ILi32EEEEEEEEENS_10bfloat16_tESN_NSA_8TiledMMAINSA_8MMA_AtomIJNSA_26SM100_MMA_F16BF16_2x1SM_SSISN_SN_fLi256ELi128ELNSA_4UMMA5MajorE1ELSS_1ELNSR_7ScaleInE0ELST_0EEEEEENSA_6LayoutINSB_IJSE_SE_SE_EEENSB_IJNSC_ILi0EEESY_SY_EEEEENSB_IJNSA_10UnderscoreES11_S11_EEEEENS7_6detail27Sm100ImplicitGemmTileTraitsINSA_18SM100_TMA_2SM_LOADENSA_14ComposedLayoutINSA_7SwizzleILi3ELi4ELi3EEENSA_18smem_ptr_flag_bitsILi16EEENSW_INSB_IJNSC_ILi64EEENSC_ILi8EEEEEENSB_IJSE_S1C_EEEEEEEvEENS15_INSA_25SM100_TMA_2SM_LOAD_IM2COLES1H_vEEEENS_8epilogue10collective18CollectiveEpilogueINS1M_23Sm100TmaWarpSpecializedILi4ELi2ELi32ELb1ELb0EEEJNSB_IJSI_SJ_SL_EEENSB_IJNSW_ISI_SE_EENSW_ISK_SE_EEEEESN_NSB_IJlNSB_IJSE_lllEEESY_EEESN_S1W_NS1M_6fusion15FusionCallbacksIS1Q_NS1X_17LinearCombinationISN_fSN_fLNS_15FloatRoundStyleE2EEES1R_S1U_JEEENSA_5SM1004TMEM4LOAD26SM100_TMEM_LOAD_32dp32b32xENSA_13SM90_TMA_LOADENS17_INS18_ILi2ELi4ELi3EEES1B_NSW_INSB_IJS1D_SK_EEENSB_IJSK_SE_EEEEEEENSA_39AutoVectorizingCopyWithAssumedAlignmentILi128EEENSA_14SM90_TMA_STOREES2C_S2E_S2E_EEEvvEEEEvNT_6ParamsE --------------------------
	.section	.nv.info._ZN7cutlass13device_kernelINS_4conv6kernel13ConvUniversalINS1_16ConvProblemShapeILNS1_8OperatorE2ELi3EEENS1_10collective14CollectiveConvINS1_47MainloopSm100TmaUmmaWarpSpecializedImplicitGemmILS5_2ELi16ELi3ELi1ELi2EN4cute5tupleIJNSA_1CILi2EEENSC_ILi1EEESE_EEEEENSB_IJNSC_ILi256EEENSB_IJNSC_ILi128EEEEEENSB_IJNSC_ILi32EEEEEEEEENS_10bfloat16_tESN_NSA_8TiledMMAINSA_8MMA_AtomIJNSA_26SM100_MMA_F16BF16_2x1SM_SSISN_SN_fLi256ELi128ELNSA_4UMMA5MajorE1ELSS_1ELNSR_7ScaleInE0ELST_0EEEEEENSA_6LayoutINSB_IJSE_SE_SE_EEENSB_IJNSC_ILi0EEESY_SY_EEEEENSB_IJNSA_10UnderscoreES11_S11_EEEEENS7_6detail27Sm100ImplicitGemmTileTraitsINSA_18SM100_TMA_2SM_LOADENSA_14ComposedLayoutINSA_7SwizzleILi3ELi4ELi3EEENSA_18smem_ptr_flag_bitsILi16EEENSW_INSB_IJNSC_ILi64EEENSC_ILi8EEEEEENSB_IJSE_S1C_EEEEEEEvEENS15_INSA_25SM100_TMA_2SM_LOAD_IM2COLES1H_vEEEENS_8epilogue10collective18CollectiveEpilogueINS1M_23Sm100TmaWarpSpecializedILi4ELi2ELi32ELb1ELb0EEEJNSB_IJSI_SJ_SL_EEENSB_IJNSW_ISI_SE_EENSW_ISK_SE_EEEEESN_NSB_IJlNSB_IJSE_lllEEESY_EEESN_S1W_NS1M_6fusion15FusionCallbacksIS1Q_NS1X_17LinearCombinationISN_fSN_fLNS_15FloatRoundStyleE2EEES1R_S1U_JEEENSA_5SM1004TMEM4LOAD26SM100_TMEM_LOAD_32dp32b32xENSA_13SM90_TMA_LOADENS17_INS18_ILi2ELi4ELi3EEES1B_NSW_INSB_IJS1D_SK_EEENSB_IJSK_SE_EEEEEEENSA_39AutoVectorizingCopyWithAssumedAlignmentILi128EEENSA_14SM90_TMA_STOREES2C_S2E_S2E_EEEvvEEEEvNT_6ParamsE,"",@"SHT_CUDA_INFO"
	.sectionflags	@""
	.align	4


	//----- nvinfo : EIATTR_CUDA_API_VERSION
	.align		4
        /*0000*/ 	.byte	0x04, 0x37
        /*0002*/ 	.short	(.L_31 - .L_30)
.L_30:
        /*0004*/ 	.word	0x00000082


	//----- nvinfo : EIATTR_KPARAM_INFO
	.align		4
.L_31:
        /*0008*/ 	.byte	0x04, 0x17
        /*000a*/ 	.short	(.L_33 - .L_32)
.L_32:
        /*000c*/ 	.word	0x00000000
        /*0010*/ 	.short	0x0000
        /*0012*/ 	.short	0x0000
        /*0014*/ 	.byte	0x00, 0xf0, 0x01, 0x24


	//----- nvinfo : EIATTR_AT_ENTRY_FRAGMENTS
	.align		4
.L_33:
        /*0018*/ 	.byte	0x04, 0x4f
        /*001a*/ 	.short	(.L_35 - .L_34)


	//   ....[0]....
.L_34:
        /*001c*/ 	.word	0x00000007


	//----- nvinfo : EIATTR_RESERVED_SMEM_USED
	.align		4
.L_35:
        /*0020*/ 	.byte	0x01, 0x41
	.zero		2


	//----- nvinfo : EIATTR_SPARSE_MMA_MASK
	.align		4
        /*0024*/ 	.byte	0x03, 0x50
        /*0026*/ 	.short	0x0000


	//----- nvinfo : EIATTR_TCGEN05_2CTA_USED
	.align		4
        /*0028*/ 	.byte	0x01, 0x52
	.zero		2


	//----- nvinfo : EIATTR_MAXREG_COUNT
	.align		4
        /*002c*/ 	.byte	0x03, 0x1b
        /*002e*/ 	.short	0x00ff


	//----- nvinfo : EIATTR_NUM_BARRIERS
	.align		4
        /*0030*/ 	.byte	0x02, 0x4c
        /*0032*/ 	.byte	0x07
	.zero		1


	//----- nvinfo : EIATTR_EXTERNS
	.align		4
        /*0034*/ 	.byte	0x04, 0x0f
        /*0036*/ 	.short	(.L_37 - .L_36)


	//   ....[0]....
	.align		4
.L_36:
        /*0038*/ 	.word	index@(__assertfail)


	//----- nvinfo : EIATTR_MERCURY_ISA_VERSION
	.align		4
.L_37:
        /*003c*/ 	.byte	0x03, 0x5f
        /*003e*/ 	.short	0x0101


	//----- nvinfo : EIATTR_INT_WARP_WIDE_INSTR_OFFSETS
	.align		4
        /*0040*/ 	.byte	0x04, 0x31
        /*0042*/ 	.short	(.L_39 - .L_38)


	//   ....[0]....
.L_38:
        /*0044*/ 	.word	0x00000e00


	//   ....[1]....
        /*0048*/ 	.word	0x00000eb0


	//   ....[2]....
        /*004c*/ 	.word	0x00005120


	//   ....[3]....
        /*0050*/ 	.word	0x00005140


	//   ....[4]....
        /*0054*/ 	.word	0x00005170


	//   ....[5]....
        /*0058*/ 	.word	0x000063d0


	//   ....[6]....
        /*005c*/ 	.word	0x00006430


	//   ....[7]....
        /*0060*/ 	.word	0x00006530


	//   ....[8]....
        /*0064*/ 	.word	0x000065b0


	//   ....[9]....
        /*0068*/ 	.word	0x00006690


	//   ....[10]....
        /*006c*/ 	.word	0x00006720


	//   ....[11]....
        /*0070*/ 	.word	0x00006810


	//   ....[12]....
        /*0074*/ 	.word	0x000068c0


	//----- nvinfo : EIATTR_COOP_GROUP_MASK_REGIDS
	.align		4
.L_39:
        /*0078*/ 	.byte	0x04, 0x29
        /*007a*/ 	.short	(.L_41 - .L_40)


	//   ....[0]....
.L_40:
        /*007c*/ 	.word	0xffffffff


	//   ....[1]....
        /*0080*/ 	.word	0xffffffff


	//   ....[2]....
        /*0084*/ 	.word	0xffffffff


	//   ....[3]....
        /*0088*/ 	.word	0xffffffff


	//   ....[4]....
        /*008c*/ 	.word	0xffffffff


	//   ....[5]....
        /*0090*/ 	.word	0xffffffff


	//   ....[6]....
        /*0094*/ 	.word	0xffffffff


	//   ....[7]....
        /*0098*/ 	.word	0xffffffff


	//   ....[8]....
        /*009c*/ 	.word	0xffffffff


	//   ....[9]....
        /*00a0*/ 	.word	0xffffffff


	//   ....[10]....
        /*00a4*/ 	.word	0xffffffff


	//   ....[11]....
        /*00a8*/ 	.word	0xffffffff


	//   ....[12]....
        /*00ac*/ 	.word	0xffffffff


	//----- nvinfo : EIATTR_COOP_GROUP_INSTR_OFFSETS
	.align		4
.L_41:
        /*00b0*/ 	.byte	0x04, 0x28
        /*00b2*/ 	.short	(.L_43 - .L_42)


	//   ....[0]....
.L_42:
        /*00b4*/ 	.word	0x000000d0


	//   ....[1]....
        /*00b8*/ 	.word	0x00000540


	//   ....[2]....
        /*00bc*/ 	.word	0x00000890


	//   ....[3]....
        /*00c0*/ 	.word	0x00000a30


	//   ....[4]....
        /*00c4*/ 	.word	0x00000b30


	//   ....[5]....
        /*00c8*/ 	.word	0x00000c80


	//   ....[6]....
        /*00cc*/ 	.word	0x00000f20


	//   ....[7]....
        /*00d0*/ 	.word	0x00002d40


	//   ....[8]....
        /*00d4*/ 	.word	0x00004100


	//   ....[9]....
        /*00d8*/ 	.word	0x000045d0


	//   ....[10]....
        /*00dc*/ 	.word	0x00004600


	//   ....[11]....
        /*00e0*/ 	.word	0x00005040


	//   ....[12]....
        /*00e4*/ 	.word	0x00005240


	//----- nvinfo : EIATTR_VRC_CTA_INIT_COUNT
	.align		4
.L_43:
        /*00e8*/ 	.byte	0x02, 0x4a
        /*00ea*/ 	.byte	0x80
	.zero		1


	//----- nvinfo : EIATTR_SYSCALL_OFFSETS
	.align		4
        /*00ec*/ 	.byte	0x04, 0x46
        /*00ee*/ 	.short	(.L_45 - .L_44)


	//   ....[0]....
.L_44:
        /*00f0*/ 	.word	0x00007b30


	//   ....[1]....
        /*00f4*/ 	.word	0x00007c20


	//   ....[2]....
        /*00f8*/ 	.word	0x000083f0


	//   ....[3]....
        /*00fc*/ 	.word	0x00009070


	//   ....[4]....
        /*0100*/ 	.word	0x00009cb0


	//   ....[5]....
        /*0104*/ 	.word	0x0000a8e0


	//----- nvinfo : EIATTR_MBARRIER_INSTR_OFFSETS
	.align		4
.L_45:
        /*0108*/ 	.byte	0x04, 0x39
        /*010a*/ 	.short	(.L_47 - .L_46)


	//   ....[0]....
.L_46:
        /*010c*/ 	.word	0x00000670
        /*0110*/ 	.word	0x000000ff
        /*0114*/ 	.word	0x00000000
        /*0118*/ 	.short	0x0100
        /*011a*/ 	.byte	0x04
	.zero		1


	//   ....[1]....
        /*011c*/ 	.word	0x00000680
        /*0120*/ 	.word	0x000000ff
        /*0124*/ 	.word	0x00000080
        /*0128*/ 	.short	0x0100
        /*012a*/ 	.byte	0x04
	.zero		1


	//   ....[2]....
        /*012c*/ 	.word	0x00000690
        /*0130*/ 	.word	0x000000ff
        /*0134*/ 	.word	0x00000008
        /*0138*/ 	.short	0x0100
        /*013a*/ 	.byte	0x04
	.zero		1


	//   ....[3]....
        /*013c*/ 	.word	0x000006a0
        /*0140*/ 	.word	0x000000ff
        /*0144*/ 	.word	0x00000088
        /*0148*/ 	.short	0x0100
        /*014a*/ 	.byte	0x04
	.zero		1


	//   ....[4]....
        /*014c*/ 	.word	0x000006b0
        /*0150*/ 	.word	0x000000ff
        /*0154*/ 	.word	0x00000010
        /*0158*/ 	.short	0x0100
        /*015a*/ 	.byte	0x04
	.zero		1


	//   ....[5]....
        /*015c*/ 	.word	0x000006c0
        /*0160*/ 	.word	0x000000ff
        /*0164*/ 	.word	0x00000090
        /*0168*/ 	.short	0x0100
        /*016a*/ 	.byte	0x04
	.zero		1


	//   ....[6]....
        /*016c*/ 	.word	0x000006d0
        /*0170*/ 	.word	0x000000ff
        /*0174*/ 	.word	0x00000018
        /*0178*/ 	.short	0x0100
        /*017a*/ 	.byte	0x04
	.zero		1


	//   ....[7]....
        /*017c*/ 	.word	0x000006e0
        /*0180*/ 	.word	0x000000ff
        /*0184*/ 	.word	0x00000098
        /*0188*/ 	.short	0x0100
        /*018a*/ 	.byte	0x04
	.zero		1


	//   ....[8]....
        /*018c*/ 	.word	0x000006f0
        /*0190*/ 	.word	0x000000ff
        /*0194*/ 	.word	0x00000020
        /*0198*/ 	.short	0x0100
        /*019a*/ 	.byte	0x04
	.zero		1


	//   ....[9]....
        /*019c*/ 	.word	0x00000700
        /*01a0*/ 	.word	0x000000ff
        /*01a4*/ 	.word	0x000000a0
        /*01a8*/ 	.short	0x0100
        /*01aa*/ 	.byte	0x04
	.zero		1


	//   ....[10]....
        /*01ac*/ 	.word	0x00000710
        /*01b0*/ 	.word	0x000000ff
        /*01b4*/ 	.word	0x00000028
        /*01b8*/ 	.short	0x0100
        /*01ba*/ 	.byte	0x04
	.zero		1


	//   ....[11]....
        /*01bc*/ 	.word	0x00000720
        /*01c0*/ 	.word	0x000000ff
        /*01c4*/ 	.word	0x000000a8
        /*01c8*/ 	.short	0x0100
        /*01ca*/ 	.byte	0x04
	.zero		1


	//   ....[12]....
        /*01cc*/ 	.word	0x00000730
        /*01d0*/ 	.word	0x000000ff
        /*01d4*/ 	.word	0x00000030
        /*01d8*/ 	.short	0x0100
        /*01da*/ 	.byte	0x04
	.zero		1


	//   ....[13]....
        /*01dc*/ 	.word	0x00000740
        /*01e0*/ 	.word	0x000000ff
        /*01e4*/ 	.word	0x000000b0
        /*01e8*/ 	.short	0x0100
        /*01ea*/ 	.byte	0x04
	.zero		1


	//   ....[14]....
        /*01ec*/ 	.word	0x00000750
        /*01f0*/ 	.word	0x000000ff
        /*01f4*/ 	.word	0x00000038
        /*01f8*/ 	.short	0x0100
        /*01fa*/ 	.byte	0x04
	.zero		1


	//   ....[15]....
        /*01fc*/ 	.word	0x00000760
        /*0200*/ 	.word	0x000000ff
        /*0204*/ 	.word	0x000000b8
        /*0208*/ 	.short	0x0100
        /*020a*/ 	.byte	0x04
	.zero		1


	//   ....[16]....
        /*020c*/ 	.word	0x00000770
        /*0210*/ 	.word	0x000000ff
        /*0214*/ 	.word	0x00000040
        /*0218*/ 	.short	0x0100
        /*021a*/ 	.byte	0x04
	.zero		1


	//   ....[17]....
        /*021c*/ 	.word	0x00000780
        /*0220*/ 	.word	0x000000ff
        /*0224*/ 	.word	0x000000c0
        /*0228*/ 	.short	0x0100
        /*022a*/ 	.byte	0x04
	.zero		1


	//   ....[18]....
        /*022c*/ 	.word	0x00000790
        /*0230*/ 	.word	0x000000ff
        /*0234*/ 	.word	0x00000048
        /*0238*/ 	.short	0x0100
        /*023a*/ 	.byte	0x04
	.zero		1


	//   ....[19]....
        /*023c*/ 	.word	0x000007a0
        /*0240*/ 	.word	0x000000ff
        /*0244*/ 	.word	0x000000c8
        /*0248*/ 	.short	0x0100
        /*024a*/ 	.byte	0x04
	.zero		1


	//   ....[20]....
        /*024c*/ 	.word	0x000007b0
        /*0250*/ 	.word	0x000000ff
        /*0254*/ 	.word	0x00000050
        /*0258*/ 	.short	0x0100
        /*025a*/ 	.byte	0x04
	.zero		1


	//   ....[21]....
        /*025c*/ 	.word	0x000007c0
        /*0260*/ 	.word	0x000000ff
        /*0264*/ 	.word	0x000000d0
        /*0268*/ 	.short	0x0100
        /*026a*/ 	.byte	0x04
	.zero		1


	//   ....[22]....
        /*026c*/ 	.word	0x000007d0
        /*0270*/ 	.word	0x000000ff
        /*0274*/ 	.word	0x00000058
        /*0278*/ 	.short	0x0100
        /*027a*/ 	.byte	0x04
	.zero		1


	//   ....[23]....
        /*027c*/ 	.word	0x000007e0
        /*0280*/ 	.word	0x000000ff
        /*0284*/ 	.word	0x000000d8
        /*0288*/ 	.short	0x0100
        /*028a*/ 	.byte	0x04
	.zero		1


	//   ....[24]....
        /*028c*/ 	.word	0x000007f0
        /*0290*/ 	.word	0x000000ff
        /*0294*/ 	.word	0x00000060
        /*0298*/ 	.short	0x0100
        /*029a*/ 	.byte	0x04
	.zero		1


	//   ....[25]....
        /*029c*/ 	.word	0x00000800
        /*02a0*/ 	.word	0x000000ff
        /*02a4*/ 	.word	0x000000e0
        /*02a8*/ 	.short	0x0100
        /*02aa*/ 	.byte	0x04
	.zero		1


	//   ....[26]....
        /*02ac*/ 	.word	0x00000810
        /*02b0*/ 	.word	0x000000ff
        /*02b4*/ 	.word	0x00000068
        /*02b8*/ 	.short	0x0100
        /*02ba*/ 	.byte	0x04
	.zero		1


	//   ....[27]....
        /*02bc*/ 	.word	0x00000820
        /*02c0*/ 	.word	0x000000ff
        /*02c4*/ 	.word	0x000000e8
        /*02c8*/ 	.short	0x0100
        /*02ca*/ 	.byte	0x04
	.zero		1


	//   ....[28]....
        /*02cc*/ 	.word	0x00000830
        /*02d0*/ 	.word	0x000000ff
        /*02d4*/ 	.word	0x00000070
        /*02d8*/ 	.short	0x0100
        /*02da*/ 	.byte	0x04
	.zero		1


	//   ....[29]....
        /*02dc*/ 	.word	0x00000840
        /*02e0*/ 	.word	0x000000ff
        /*02e4*/ 	.word	0x000000f0
        /*02e8*/ 	.short	0x0100
        /*02ea*/ 	.byte	0x04
	.zero		1


	//   ....[30]....
        /*02ec*/ 	.word	0x00000850
        /*02f0*/ 	.word	0x000000ff
        /*02f4*/ 	.word	0x00000078
        /*02f8*/ 	.short	0x0100
        /*02fa*/ 	.byte	0x04
	.zero		1


	//   ....[31]....
        /*02fc*/ 	.word	0x00000860
        /*0300*/ 	.word	0x000000ff
        /*0304*/ 	.word	0x000000f8
        /*0308*/ 	.short	0x0100
        /*030a*/ 	.byte	0x04
	.zero		1


	//   ....[32]....
        /*030c*/ 	.word	0x000009a0
        /*0310*/ 	.word	0x000000ff
        /*0314*/ 	.word	0x00000100
        /*0318*/ 	.short	0x0100
        /*031a*/ 	.byte	0x04
	.zero		1


	//   ....[33]....
        /*031c*/ 	.word	0x000009b0
        /*0320*/ 	.word	0x000000ff
        /*0324*/ 	.word	0x00000120
        /*0328*/ 	.short	0x0100
        /*032a*/ 	.byte	0x04
	.zero		1


	//   ....[34]....
        /*032c*/ 	.word	0x000009c0
        /*0330*/ 	.word	0x000000ff
        /*0334*/ 	.word	0x00000108
        /*0338*/ 	.short	0x0100
        /*033a*/ 	.byte	0x04
	.zero		1


	//   ....[35]....
        /*033c*/ 	.word	0x000009d0
        /*0340*/ 	.word	0x000000ff
        /*0344*/ 	.word	0x00000128
        /*0348*/ 	.short	0x0100
        /*034a*/ 	.byte	0x04
	.zero		1


	//   ....[36]....
        /*034c*/ 	.word	0x000009e0
        /*0350*/ 	.word	0x000000ff
        /*0354*/ 	.word	0x00000110
        /*0358*/ 	.short	0x0100
        /*035a*/ 	.byte	0x04
	.zero		1


	//   ....[37]....
        /*035c*/ 	.word	0x000009f0
        /*0360*/ 	.word	0x000000ff
        /*0364*/ 	.word	0x00000130
        /*0368*/ 	.short	0x0100
        /*036a*/ 	.byte	0x04
	.zero		1


	//   ....[38]....
        /*036c*/ 	.word	0x00000a00
        /*0370*/ 	.word	0x000000ff
        /*0374*/ 	.word	0x00000118
        /*0378*/ 	.short	0x0100
        /*037a*/ 	.byte	0x04
	.zero		1


	//   ....[39]....
        /*037c*/ 	.word	0x00000a10
        /*0380*/ 	.word	0x000000ff
        /*0384*/ 	.word	0x00000138
        /*0388*/ 	.short	0x0100
        /*038a*/ 	.byte	0x04
	.zero		1


	//   ....[40]....
        /*038c*/ 	.word	0x00000b00
        /*0390*/ 	.word	0x000000ff
        /*0394*/ 	.word	0x00000140
        /*0398*/ 	.short	0x0100
        /*039a*/ 	.byte	0x04
	.zero		1


	//   ....[41]....
        /*039c*/ 	.word	0x00000b10
        /*03a0*/ 	.word	0x000000ff
        /*03a4*/ 	.word	0x00000148
        /*03a8*/ 	.short	0x0100
        /*03aa*/ 	.byte	0x04
	.zero		1


	//   ....[42]....
        /*03ac*/ 	.word	0x00000c50
        /*03b0*/ 	.word	0x000000ff
        /*03b4*/ 	.word	0x00000150
        /*03b8*/ 	.short	0x0100
        /*03ba*/ 	.byte	0x06
	.zero		1


	//   ....[43]....
        /*03bc*/ 	.word	0x00000c60
        /*03c0*/ 	.word	0x000000ff
        /*03c4*/ 	.word	0x00000158
        /*03c8*/ 	.short	0x0100
        /*03ca*/ 	.byte	0x06
	.zero		1


	//   ....[44]....
        /*03cc*/ 	.word	0x00000da0
        /*03d0*/ 	.word	0x000000ff
        /*03d4*/ 	.word	0x00000160
        /*03d8*/ 	.short	0x0100
        /*03da*/ 	.byte	0x04
	.zero		1


	//   ....[45]....
        /*03dc*/ 	.word	0x00000db0
        /*03e0*/ 	.word	0x000000ff
        /*03e4*/ 	.word	0x00000170
        /*03e8*/ 	.short	0x0100
        /*03ea*/ 	.byte	0x04
	.zero		1


	//   ....[46]....
        /*03ec*/ 	.word	0x00000dc0
        /*03f0*/ 	.word	0x000000ff
        /*03f4*/ 	.word	0x00000168
        /*03f8*/ 	.short	0x0100
        /*03fa*/ 	.byte	0x04
	.zero		1


	//   ....[47]....
        /*03fc*/ 	.word	0x00000dd0
        /*0400*/ 	.word	0x000000ff
        /*0404*/ 	.word	0x00000178
        /*0408*/ 	.short	0x0100
        /*040a*/ 	.byte	0x04
	.zero		1


	//   ....[48]....
        /*040c*/ 	.word	0x00000ed0
        /*0410*/ 	.word	0x000000ff
        /*0414*/ 	.word	0x00000180
        /*0418*/ 	.short	0x0100
        /*041a*/ 	.byte	0x06
	.zero		1


	//   ....[49]....
        /*041c*/ 	.word	0x00001e90
        /*0420*/ 	.word	0x000000ff
        /*0424*/ 	.word	0x00000080
        /*0428*/ 	.short	0x010a
        /*042a*/ 	.byte	0x07
	.zero		1


	//   ....[50]....
        /*042c*/ 	.word	0x00002280
        /*0430*/ 	.word	0x000000ff
        /*0434*/ 	.word	0x00000080
        /*0438*/ 	.short	0x010a
        /*043a*/ 	.byte	0x0b
	.zero		1


	//   ....[51]....
        /*043c*/ 	.word	0x00002430
        /*0440*/ 	.word	0x000000ff
        /*0444*/ 	.word	0x00000080
        /*0448*/ 	.short	0x010a
        /*044a*/ 	.byte	0x08
	.zero		1


	//   ....[52]....
        /*044c*/ 	.word	0x000026f0
        /*0450*/ 	.word	0x000000ff
        /*0454*/ 	.word	0x00000148
        /*0458*/ 	.short	0x0101
        /*045a*/ 	.byte	0x21
	.zero		1


	//   ....[53]....
        /*045c*/ 	.word	0x00002720
        /*0460*/ 	.word	0x000000ff
        /*0464*/ 	.word	0x00000080
        /*0468*/ 	.short	0x010a
        /*046a*/ 	.byte	0x04
	.zero		1


	//   ....[54]....
        /*046c*/ 	.word	0x000028f0
        /*0470*/ 	.word	0x000000ff
        /*0474*/ 	.word	0x00000080
        /*0478*/ 	.short	0x010a
        /*047a*/ 	.byte	0x0b
	.zero		1


	//   ....[55]....
        /*047c*/ 	.word	0x00002aa0
        /*0480*/ 	.word	0x000000ff
        /*0484*/ 	.word	0x00000080
        /*0488*/ 	.short	0x010a
        /*048a*/ 	.byte	0x08
	.zero		1


	//   ....[56]....
        /*048c*/ 	.word	0x00002d50
        /*0490*/ 	.word	0x000000ff
        /*0494*/ 	.word	0x00000150
        /*0498*/ 	.short	0x010a
        /*049a*/ 	.byte	0x21
	.zero		1


	//   ....[57]....
        /*049c*/ 	.word	0x00002e10
        /*04a0*/ 	.word	0x000000ff
        /*04a4*/ 	.word	0x00000000
        /*04a8*/ 	.short	0x0101
        /*04aa*/ 	.byte	0x04
	.zero		1


	//   ....[58]....
        /*04ac*/ 	.word	0x00003400
        /*04b0*/ 	.word	0x000000ff
        /*04b4*/ 	.word	0x00000000
        /*04b8*/ 	.short	0x010a
        /*04ba*/ 	.byte	0x04
	.zero		1


	//   ....[59]....
        /*04bc*/ 	.word	0x000034a0
        /*04c0*/ 	.word	0x000000ff
        /*04c4*/ 	.word	0x00000000
        /*04c8*/ 	.short	0x010a
        /*04ca*/ 	.byte	0x05
	.zero		1


	//   ....[60]....
        /*04cc*/ 	.word	0x00003540
        /*04d0*/ 	.word	0x000000ff
        /*04d4*/ 	.word	0x00000000
        /*04d8*/ 	.short	0x010a
        /*04da*/ 	.byte	0x05
	.zero		1


	//   ....[61]....
        /*04dc*/ 	.word	0x000035e0
        /*04e0*/ 	.word	0x000000ff
        /*04e4*/ 	.word	0x00000000
        /*04e8*/ 	.short	0x010a
        /*04ea*/ 	.byte	0x05
	.zero		1


	//   ....[62]....
        /*04ec*/ 	.word	0x00003680
        /*04f0*/ 	.word	0x000000ff
        /*04f4*/ 	.word	0x00000000
        /*04f8*/ 	.short	0x010a
        /*04fa*/ 	.byte	0x05
	.zero		1


	//   ....[63]....
        /*04fc*/ 	.word	0x00003720
        /*0500*/ 	.word	0x000000ff
        /*0504*/ 	.word	0x00000000
        /*0508*/ 	.short	0x010a
        /*050a*/ 	.byte	0x05
	.zero		1


	//   ....[64]....
        /*050c*/ 	.word	0x000037c0
        /*0510*/ 	.word	0x000000ff
        /*0514*/ 	.word	0x00000000
        /*0518*/ 	.short	0x010a
        /*051a*/ 	.byte	0x05
	.zero		1


	//   ....[65]....
        /*051c*/ 	.word	0x00003860
        /*0520*/ 	.word	0x000000ff
        /*0524*/ 	.word	0x00000000
        /*0528*/ 	.short	0x010a
        /*052a*/ 	.byte	0x05
	.zero		1


	//   ....[66]....
        /*052c*/ 	.word	0x00003900
        /*0530*/ 	.word	0x000000ff
        /*0534*/ 	.word	0x00000000
        /*0538*/ 	.short	0x010a
        /*053a*/ 	.byte	0x05
	.zero		1


	//   ....[67]....
        /*053c*/ 	.word	0x000039a0
        /*0540*/ 	.word	0x000000ff
        /*0544*/ 	.word	0x00000000
        /*0548*/ 	.short	0x010a
        /*054a*/ 	.byte	0x05
	.zero		1


	//   ....[68]....
        /*054c*/ 	.word	0x00003a40
        /*0550*/ 	.word	0x000000ff
        /*0554*/ 	.word	0x00000000
        /*0558*/ 	.short	0x010a
        /*055a*/ 	.byte	0x05
	.zero		1


	//   ....[69]....
        /*055c*/ 	.word	0x00003ae0
        /*0560*/ 	.word	0x000000ff
        /*0564*/ 	.word	0x00000000
        /*0568*/ 	.short	0x010a
        /*056a*/ 	.byte	0x05
	.zero		1


	//   ....[70]....
        /*056c*/ 	.word	0x00003b80
        /*0570*/ 	.word	0x000000ff
        /*0574*/ 	.word	0x00000000
        /*0578*/ 	.short	0x010a
        /*057a*/ 	.byte	0x05
	.zero		1


	//   ....[71]....
        /*057c*/ 	.word	0x00003c20
        /*0580*/ 	.word	0x000000ff
        /*0584*/ 	.word	0x00000000
        /*0588*/ 	.short	0x010a
        /*058a*/ 	.byte	0x05
	.zero		1


	//   ....[72]....
        /*058c*/ 	.word	0x00003cc0
        /*0590*/ 	.word	0x000000ff
        /*0594*/ 	.word	0x00000000
        /*0598*/ 	.short	0x010a
        /*059a*/ 	.byte	0x05
	.zero		1


	//   ....[73]....
        /*059c*/ 	.word	0x00003d70
        /*05a0*/ 	.word	0x00000000
        /*05a4*/ 	.word	0x00000000
        /*05a8*/ 	.short	0x010a
        /*05aa*/ 	.byte	0xff
	.zero		1


	//   ....[74]....
        /*05ac*/ 	.word	0x00003ec0
        /*05b0*/ 	.word	0x000000ff
        /*05b4*/ 	.word	0x00000158
        /*05b8*/ 	.short	0x010a
        /*05ba*/ 	.byte	0x04
	.zero		1


	//   ....[75]....
        /*05bc*/ 	.word	0x00003f60
        /*05c0*/ 	.word	0x000000ff
        /*05c4*/ 	.word	0x00000150
        /*05c8*/ 	.short	0x010a
        /*05ca*/ 	.byte	0x04
	.zero		1


	//   ....[76]....
        /*05cc*/ 	.word	0x00004000
        /*05d0*/ 	.word	0x000000ff
        /*05d4*/ 	.word	0x00000000
        /*05d8*/ 	.short	0x0101
        /*05da*/ 	.byte	0x05
	.zero		1


	//   ....[77]....
        /*05dc*/ 	.word	0x00004040
        /*05e0*/ 	.word	0x000000ff
        /*05e4*/ 	.word	0x00000158
        /*05e8*/ 	.short	0x0106
        /*05ea*/ 	.byte	0x04
	.zero		1


	//   ....[78]....
        /*05ec*/ 	.word	0x00004080
        /*05f0*/ 	.word	0x00000000
        /*05f4*/ 	.word	0x00000158
        /*05f8*/ 	.short	0x010a
        /*05fa*/ 	.byte	0xff
	.zero		1


	//   ....[79]....
        /*05fc*/ 	.word	0x000042d0
        /*0600*/ 	.word	0x000000ff
        /*0604*/ 	.word	0x00000008
        /*0608*/ 	.short	0x010a
        /*060a*/ 	.byte	0x05
	.zero		1


	//   ....[80]....
        /*060c*/ 	.word	0x000042f0
        /*0610*/ 	.word	0x000000ff
        /*0614*/ 	.word	0x00000008
        /*0618*/ 	.short	0x010a
        /*061a*/ 	.byte	0x05
	.zero		1


	//   ....[81]....
        /*061c*/ 	.word	0x00004480
        /*0620*/ 	.word	0x000000ff
        /*0624*/ 	.word	0x00000008
        /*0628*/ 	.short	0x010a
        /*062a*/ 	.byte	0x05
	.zero		1


	//   ....[82]....
        /*062c*/ 	.word	0x000044a0
        /*0630*/ 	.word	0x000000ff
        /*0634*/ 	.word	0x00000008
        /*0638*/ 	.short	0x010a
        /*063a*/ 	.byte	0x05
	.zero		1


	//   ....[83]....
        /*063c*/ 	.word	0x00004560
        /*0640*/ 	.word	0x000000ff
        /*0644*/ 	.word	0x00000000
        /*0648*/ 	.short	0x0101
        /*064a*/ 	.byte	0x04
	.zero		1


	//   ....[84]....
        /*064c*/ 	.word	0x00004880
        /*0650*/ 	.word	0x000000ff
        /*0654*/ 	.word	0x00000150
        /*0658*/ 	.short	0x010a
        /*065a*/ 	.byte	0x12
	.zero		1


	//   ....[85]....
        /*065c*/ 	.word	0x00004920
        /*0660*/ 	.word	0x000000ff
        /*0664*/ 	.word	0x00000000
        /*0668*/ 	.short	0x0101
        /*066a*/ 	.byte	0x1d
	.zero		1


	//   ....[86]....
        /*066c*/ 	.word	0x00004960
        /*0670*/ 	.word	0x000000ff
        /*0674*/ 	.word	0x00000170
        /*0678*/ 	.short	0x010a
        /*067a*/ 	.byte	0x17
	.zero		1


	//   ....[87]....
        /*067c*/ 	.word	0x00004a40
        /*0680*/ 	.word	0x000000ff
        /*0684*/ 	.word	0x00000000
        /*0688*/ 	.short	0x010a
        /*068a*/ 	.byte	0x04
	.zero		1


	//   ....[88]....
        /*068c*/ 	.word	0x00004aa0
        /*0690*/ 	.word	0x000000ff
        /*0694*/ 	.word	0x00000000
        /*0698*/ 	.short	0x010a
        /*069a*/ 	.byte	0x0a
	.zero		1


	//   ....[89]....
        /*069c*/ 	.word	0x00004bd0
        /*06a0*/ 	.word	0x000000ff
        /*06a4*/ 	.word	0x00000000
        /*06a8*/ 	.short	0x010a
        /*06aa*/ 	.byte	0x04
	.zero		1


	//   ....[90]....
        /*06ac*/ 	.word	0x00004e30
        /*06b0*/ 	.word	0x000000ff
        /*06b4*/ 	.word	0x00000000
        /*06b8*/ 	.short	0x010a
        /*06ba*/ 	.byte	0x04
	.zero		1


	//   ....[91]....
        /*06bc*/ 	.word	0x00004ed0
        /*06c0*/ 	.word	0x00000000
        /*06c4*/ 	.word	0x00000000
        /*06c8*/ 	.short	0x010a
        /*06ca*/ 	.byte	0xff
	.zero		1


	//   ....[92]....
        /*06cc*/ 	.word	0x00004f10
        /*06d0*/ 	.word	0x00000000
        /*06d4*/ 	.word	0x00000000
        /*06d8*/ 	.short	0x010a
        /*06da*/ 	.byte	0xff
	.zero		1


	//   ....[93]....
        /*06dc*/ 	.word	0x00004f80
        /*06e0*/ 	.word	0x000000ff
        /*06e4*/ 	.word	0x00000000
        /*06e8*/ 	.short	0x0101
        /*06ea*/ 	.byte	0x04
	.zero		1


	//   ....[94]....
        /*06ec*/ 	.word	0x00004fc0
        /*06f0*/ 	.word	0x000000ff
        /*06f4*/ 	.word	0x00000180
        /*06f8*/ 	.short	0x010a
        /*06fa*/ 	.byte	0x12
	.zero		1


	//   ....[95]....
        /*06fc*/ 	.word	0x00005030
        /*0700*/ 	.word	0x000000ff
        /*0704*/ 	.word	0x00000000
        /*0708*/ 	.short	0x0101
        /*070a*/ 	.byte	0x04
	.zero		1


	//   ....[96]....
        /*070c*/ 	.word	0x000057b0
        /*0710*/ 	.word	0x000000ff
        /*0714*/ 	.word	0x00000150
        /*0718*/ 	.short	0x010a
        /*071a*/ 	.byte	0x14
	.zero		1


	//   ....[97]....
        /*071c*/ 	.word	0x00005850
        /*0720*/ 	.word	0x000000ff
        /*0724*/ 	.word	0x00000000
        /*0728*/ 	.short	0x0101
        /*072a*/ 	.byte	0x2e
	.zero		1


	//   ....[98]....
        /*072c*/ 	.word	0x00005d80
        /*0730*/ 	.word	0x000000ff
        /*0734*/ 	.word	0x00000148
        /*0738*/ 	.short	0x010a
        /*073a*/ 	.byte	0x14
	.zero		1


	//   ....[99]....
        /*073c*/ 	.word	0x00006370
        /*0740*/ 	.word	0x000000ff
        /*0744*/ 	.word	0x00000120
        /*0748*/ 	.short	0x010a
        /*074a*/ 	.byte	0x14
	.zero		1


	//   ....[100]....
        /*074c*/ 	.word	0x000064e0
        /*0750*/ 	.word	0x000000ff
        /*0754*/ 	.word	0x00000100
        /*0758*/ 	.short	0x010b
        /*075a*/ 	.byte	0x14
	.zero		1


	//   ....[101]....
        /*075c*/ 	.word	0x000064f0
        /*0760*/ 	.word	0x000000ff
        /*0764*/ 	.word	0x00000000
        /*0768*/ 	.short	0x0101
        /*076a*/ 	.byte	0x34
	.zero		1


	//   ....[102]....
        /*076c*/ 	.word	0x00006500
        /*0770*/ 	.word	0x000000ff
        /*0774*/ 	.word	0x00000128
        /*0778*/ 	.short	0x010a
        /*077a*/ 	.byte	0x14
	.zero		1


	//   ....[103]....
        /*077c*/ 	.word	0x00006640
        /*0780*/ 	.word	0x000000ff
        /*0784*/ 	.word	0x00000108
        /*0788*/ 	.short	0x010b
        /*078a*/ 	.byte	0x14
	.zero		1


	//   ....[104]....
        /*078c*/ 	.word	0x00006650
        /*0790*/ 	.word	0x000000ff
        /*0794*/ 	.word	0x00000000
        /*0798*/ 	.short	0x0101
        /*079a*/ 	.byte	0x33
	.zero		1


	//   ....[105]....
        /*079c*/ 	.word	0x00006660
        /*07a0*/ 	.word	0x000000ff
        /*07a4*/ 	.word	0x00000130
        /*07a8*/ 	.short	0x010a
        /*07aa*/ 	.byte	0x14
	.zero		1


	//   ....[106]....
        /*07ac*/ 	.word	0x000067c0
        /*07b0*/ 	.word	0x000000ff
        /*07b4*/ 	.word	0x00000110
        /*07b8*/ 	.short	0x010b
        /*07ba*/ 	.byte	0x14
	.zero		1


	//   ....[107]....
        /*07bc*/ 	.word	0x000067d0
        /*07c0*/ 	.word	0x000000ff
        /*07c4*/ 	.word	0x00000000
        /*07c8*/ 	.short	0x0101
        /*07ca*/ 	.byte	0x31
	.zero		1


	//   ....[108]....
        /*07cc*/ 	.word	0x000067e0
        /*07d0*/ 	.word	0x000000ff
        /*07d4*/ 	.word	0x00000138
        /*07d8*/ 	.short	0x010a
        /*07da*/ 	.byte	0x14
	.zero		1


	//   ....[109]....
        /*07dc*/ 	.word	0x00006980
        /*07e0*/ 	.word	0x000000ff
        /*07e4*/ 	.word	0x00000118
        /*07e8*/ 	.short	0x010b
        /*07ea*/ 	.byte	0x14
	.zero		1


	//   ....[110]....
        /*07ec*/ 	.word	0x00006990
        /*07f0*/ 	.word	0x000000ff
        /*07f4*/ 	.word	0x00000000
        /*07f8*/ 	.short	0x0101
        /*07fa*/ 	.byte	0x30
	.zero		1


	//   ....[111]....
        /*07fc*/ 	.word	0x000069c0
        /*0800*/ 	.word	0x000000ff
        /*0804*/ 	.word	0x00000120
        /*0808*/ 	.short	0x010a
        /*080a*/ 	.byte	0x14
	.zero		1


	//   ....[112]....
        /*080c*/ 	.word	0x000069e0
        /*0810*/ 	.word	0x000000ff
        /*0814*/ 	.word	0x00000128
        /*0818*/ 	.short	0x010a
        /*081a*/ 	.byte	0x14
	.zero		1


	//   ....[113]....
        /*081c*/ 	.word	0x00006a00
        /*0820*/ 	.word	0x000000ff
        /*0824*/ 	.word	0x00000130
        /*0828*/ 	.short	0x010a
        /*082a*/ 	.byte	0x14
	.zero		1


	//   ....[114]....
        /*082c*/ 	.word	0x00006a40
        /*0830*/ 	.word	0x00000000
        /*0834*/ 	.word	0x00000138
        /*0838*/ 	.short	0x010a
        /*083a*/ 	.byte	0xff
	.zero		1


	//   ....[115]....
        /*083c*/ 	.word	0x00006da0
        /*0840*/ 	.word	0x000000ff
        /*0844*/ 	.word	0x00000150
        /*0848*/ 	.short	0x010a
        /*084a*/ 	.byte	0x33
	.zero		1


	//   ....[116]....
        /*084c*/ 	.word	0x00006f10
        /*0850*/ 	.word	0x000000ff
        /*0854*/ 	.word	0x00000000
        /*0858*/ 	.short	0x0101
        /*085a*/ 	.byte	0x04
	.zero		1


	//   ....[117]....
        /*085c*/ 	.word	0x000080b0
        /*0860*/ 	.word	0x000000ff
        /*0864*/ 	.word	0x00000100
        /*0868*/ 	.short	0x010a
        /*086a*/ 	.byte	0x33
	.zero		1


	//   ....[118]....
        /*086c*/ 	.word	0x000080f0
        /*0870*/ 	.word	0x00000064
        /*0874*/ 	.word	0x00000160
        /*0878*/ 	.short	0x010a
        /*087a*/ 	.byte	0xff
	.zero		1


	//   ....[119]....
        /*087c*/ 	.word	0x000081e0
        /*0880*/ 	.word	0x000000ff
        /*0884*/ 	.word	0x00000100
        /*0888*/ 	.short	0x010a
        /*088a*/ 	.byte	0x33
	.zero		1


	//   ....[120]....
        /*088c*/ 	.word	0x000082d0
        /*0890*/ 	.word	0x00000064
        /*0894*/ 	.word	0x00000160
        /*0898*/ 	.short	0x010a
        /*089a*/ 	.byte	0xff
	.zero		1


	//   ....[121]....
        /*089c*/ 	.word	0x00008da0
        /*08a0*/ 	.word	0x00000000
        /*08a4*/ 	.word	0x00000000
        /*08a8*/ 	.short	0x0101
        /*08aa*/ 	.byte	0xff
	.zero		1


	//   ....[122]....
        /*08ac*/ 	.word	0x00008db0
        /*08b0*/ 	.word	0x00000003
        /*08b4*/ 	.word	0x00000100
        /*08b8*/ 	.short	0x010a
        /*08ba*/ 	.byte	0xff
	.zero		1


	//   ....[123]....
        /*08bc*/ 	.word	0x00008e90
        /*08c0*/ 	.word	0x00000003
        /*08c4*/ 	.word	0x00000100
        /*08c8*/ 	.short	0x010a
        /*08ca*/ 	.byte	0xff
	.zero		1


	//   ....[124]....
        /*08cc*/ 	.word	0x000099e0
        /*08d0*/ 	.word	0x0000003d
        /*08d4*/ 	.word	0x00000000
        /*08d8*/ 	.short	0x0101
        /*08da*/ 	.byte	0xff
	.zero		1


	//   ....[125]....
        /*08dc*/ 	.word	0x00009a00
        /*08e0*/ 	.word	0x0000003e
        /*08e4*/ 	.word	0x00000100
        /*08e8*/ 	.short	0x010a
        /*08ea*/ 	.byte	0xff
	.zero		1


	//   ....[126]....
        /*08ec*/ 	.word	0x00009ad0
        /*08f0*/ 	.word	0x0000003e
        /*08f4*/ 	.word	0x00000100
        /*08f8*/ 	.short	0x010a
        /*08fa*/ 	.byte	0xff
	.zero		1


	//   ....[127]....
        /*08fc*/ 	.word	0x0000a610
        /*0900*/ 	.word	0x0000003d
        /*0904*/ 	.word	0x00000000
        /*0908*/ 	.short	0x0101
        /*090a*/ 	.byte	0xff
	.zero		1


	//   ....[128]....
        /*090c*/ 	.word	0x0000a630
        /*0910*/ 	.word	0x0000003e
        /*0914*/ 	.word	0x00000100
        /*0918*/ 	.short	0x010a
        /*091a*/ 	.byte	0xff
	.zero		1


	//   ....[129]....
        /*091c*/ 	.word	0x0000a700
        /*0920*/ 	.word	0x0000003e
        /*0924*/ 	.word	0x00000100
        /*0928*/ 	.short	0x010a
        /*092a*/ 	.byte	0xff
	.zero		1


	//   ....[130]....
        /*092c*/ 	.word	0x0000aaf0
        /*0930*/ 	.word	0x00000064
        /*0934*/ 	.word	0x00000000
        /*0938*/ 	.short	0x0101
        /*093a*/ 	.byte	0xff
	.zero		1


	//   ....[131]....
        /*093c*/ 	.word	0x0000b290
        /*0940*/ 	.word	0x00000003
        /*0944*/ 	.word	0x00000000
        /*0948*/ 	.short	0x0101
        /*094a*/ 	.byte	0xff
	.zero		1


	//   ....[132]....
        /*094c*/ 	.word	0x0000b520
        /*0950*/ 	.word	0x000000ff
        /*0954*/ 	.word	0x00000000
        /*0958*/ 	.short	0x0101
        /*095a*/ 	.byte	0x04
	.zero		1


	//   ....[133]....
        /*095c*/ 	.word	0x0000b550
        /*0960*/ 	.word	0x00000000
        /*0964*/ 	.word	0x00000080
        /*0968*/ 	.short	0x010a
        /*096a*/ 	.byte	0xff
	.zero		1


	//   ....[134]....
        /*096c*/ 	.word	0x0000b5b0
        /*0970*/ 	.word	0x00000000
        /*0974*/ 	.word	0x00000080
        /*0978*/ 	.short	0x010a
        /*097a*/ 	.byte	0xff
	.zero		1


	//   ....[135]....
        /*097c*/ 	.word	0x0000b610
        /*0980*/ 	.word	0x00000000
        /*0984*/ 	.word	0x00000150
        /*0988*/ 	.short	0x010a
        /*098a*/ 	.byte	0xff
	.zero		1


	//   ....[136]....
        /*098c*/ 	.word	0x0000b670
        /*0990*/ 	.word	0x00000000
        /*0994*/ 	.word	0x00000000
        /*0998*/ 	.short	0x010a
        /*099a*/ 	.byte	0xff
	.zero		1


	//   ....[137]....
        /*099c*/ 	.word	0x0000b6d0
        /*09a0*/ 	.word	0x00000000
        /*09a4*/ 	.word	0x00000000
        /*09a8*/ 	.short	0x010a
        /*09aa*/ 	.byte	0xff
	.zero		1


	//   ....[138]....
        /*09ac*/ 	.word	0x0000b730
        /*09b0*/ 	.word	0x00000000
        /*09b4*/ 	.word	0x00000000
        /*09b8*/ 	.short	0x010a
        /*09ba*/ 	.byte	0xff
	.zero		1


	//   ....[139]....
        /*09bc*/ 	.word	0x0000b790
        /*09c0*/ 	.word	0x00000000
        /*09c4*/ 	.word	0x00000000
        /*09c8*/ 	.short	0x010a
        /*09ca*/ 	.byte	0xff
	.zero		1


	//   ....[140]....
        /*09cc*/ 	.word	0x0000b7f0
        /*09d0*/ 	.word	0x00000000
        /*09d4*/ 	.word	0x00000000
        /*09d8*/ 	.short	0x010a
        /*09da*/ 	.byte	0xff
	.zero		1


	//   ....[141]....
        /*09dc*/ 	.word	0x0000b850
        /*09e0*/ 	.word	0x00000000
        /*09e4*/ 	.word	0x00000000
        /*09e8*/ 	.short	0x010a
        /*09ea*/ 	.byte	0xff
	.zero		1


	//   ....[142]....
        /*09ec*/ 	.word	0x0000b8b0
        /*09f0*/ 	.word	0x00000000
        /*09f4*/ 	.word	0x00000000
        /*09f8*/ 	.short	0x010a
        /*09fa*/ 	.byte	0xff
	.zero		1


	//   ....[143]....
        /*09fc*/ 	.word	0x0000b910
        /*0a00*/ 	.word	0x00000000
        /*0a04*/ 	.word	0x00000000
        /*0a08*/ 	.short	0x010a
        /*0a0a*/ 	.byte	0xff
	.zero		1


	//   ....[144]....
        /*0a0c*/ 	.word	0x0000b970
        /*0a10*/ 	.word	0x00000000
        /*0a14*/ 	.word	0x00000000
        /*0a18*/ 	.short	0x010a
        /*0a1a*/ 	.byte	0xff
	.zero		1


	//   ....[145]....
        /*0a1c*/ 	.word	0x0000b9d0
        /*0a20*/ 	.word	0x00000000
        /*0a24*/ 	.word	0x00000000
        /*0a28*/ 	.short	0x010a
        /*0a2a*/ 	.byte	0xff
	.zero		1


	//   ....[146]....
        /*0a2c*/ 	.word	0x0000ba30
        /*0a30*/ 	.word	0x00000000
        /*0a34*/ 	.word	0x00000000
        /*0a38*/ 	.short	0x010a
        /*0a3a*/ 	.byte	0xff
	.zero		1


	//   ....[147]....
        /*0a3c*/ 	.word	0x0000ba90
        /*0a40*/ 	.word	0x00000000
        /*0a44*/ 	.word	0x00000000
        /*0a48*/ 	.short	0x010a
        /*0a4a*/ 	.byte	0xff
	.zero		1


	//   ....[148]....
        /*0a4c*/ 	.word	0x0000baf0
        /*0a50*/ 	.word	0x00000000
        /*0a54*/ 	.word	0x00000000
        /*0a58*/ 	.short	0x010a
        /*0a5a*/ 	.byte	0xff
	.zero		1


	//   ....[149]....
        /*0a5c*/ 	.word	0x0000bb50
        /*0a60*/ 	.word	0x00000000
        /*0a64*/ 	.word	0x00000000
        /*0a68*/ 	.short	0x010a
        /*0a6a*/ 	.byte	0xff
	.zero		1


	//   ....[150]....
        /*0a6c*/ 	.word	0x0000bbb0
        /*0a70*/ 	.word	0x00000000
        /*0a74*/ 	.word	0x00000000
        /*0a78*/ 	.short	0x010a
        /*0a7a*/ 	.byte	0xff
	.zero		1


	//   ....[151]....
        /*0a7c*/ 	.word	0x0000bc10
        /*0a80*/ 	.word	0x00000004
        /*0a84*/ 	.word	0x00000158
        /*0a88*/ 	.short	0x010a
        /*0a8a*/ 	.byte	0xff
	.zero		1


	//   ....[152]....
        /*0a8c*/ 	.word	0x0000bc70
        /*0a90*/ 	.word	0x00000004
        /*0a94*/ 	.word	0x00000150
        /*0a98*/ 	.short	0x010a
        /*0a9a*/ 	.byte	0xff
	.zero		1


	//   ....[153]....
        /*0a9c*/ 	.word	0x0000bcd0
        /*0aa0*/ 	.word	0x00000005
        /*0aa4*/ 	.word	0x00000008
        /*0aa8*/ 	.short	0x010a
        /*0aaa*/ 	.byte	0xff
	.zero		1


	//   ....[154]....
        /*0aac*/ 	.word	0x0000bdc0
        /*0ab0*/ 	.word	0x00000003
        /*0ab4*/ 	.word	0x00000008
        /*0ab8*/ 	.short	0x010a
        /*0aba*/ 	.byte	0xff
	.zero		1


	//   ....[155]....
        /*0abc*/ 	.word	0x0000be20
        /*0ac0*/ 	.word	0x00000004
        /*0ac4*/ 	.word	0x00000150
        /*0ac8*/ 	.short	0x010a
        /*0aca*/ 	.byte	0xff
	.zero		1


	//   ....[156]....
        /*0acc*/ 	.word	0x0000be80
        /*0ad0*/ 	.word	0x00000004
        /*0ad4*/ 	.word	0x00000170
        /*0ad8*/ 	.short	0x010a
        /*0ada*/ 	.byte	0xff
	.zero		1


	//   ....[157]....
        /*0adc*/ 	.word	0x0000bee0
        /*0ae0*/ 	.word	0x00000004
        /*0ae4*/ 	.word	0x00000000
        /*0ae8*/ 	.short	0x010a
        /*0aea*/ 	.byte	0xff
	.zero		1


	//   ....[158]....
        /*0aec*/ 	.word	0x0000bf40
        /*0af0*/ 	.word	0x00000000
        /*0af4*/ 	.word	0x00000000
        /*0af8*/ 	.short	0x010a
        /*0afa*/ 	.byte	0xff
	.zero		1


	//   ....[159]....
        /*0afc*/ 	.word	0x0000bfa0
        /*0b00*/ 	.word	0x00000000
        /*0b04*/ 	.word	0x00000180
        /*0b08*/ 	.short	0x010a
        /*0b0a*/ 	.byte	0xff
	.zero		1


	//   ....[160]....
        /*0b0c*/ 	.word	0x0000c000
        /*0b10*/ 	.word	0x00000000
        /*0b14*/ 	.word	0x00000150
        /*0b18*/ 	.short	0x010a
        /*0b1a*/ 	.byte	0xff
	.zero		1


	//   ....[161]....
        /*0b1c*/ 	.word	0x0000c060
        /*0b20*/ 	.word	0x00000003
        /*0b24*/ 	.word	0x00000148
        /*0b28*/ 	.short	0x010a
        /*0b2a*/ 	.byte	0xff
	.zero		1


	//   ....[162]....
        /*0b2c*/ 	.word	0x0000c0c0
        /*0b30*/ 	.word	0x00000000
        /*0b34*/ 	.word	0x00000120
        /*0b38*/ 	.short	0x010a
        /*0b3a*/ 	.byte	0xff
	.zero		1


	//   ....[163]....
        /*0b3c*/ 	.word	0x0000c120
        /*0b40*/ 	.word	0x00000000
        /*0b44*/ 	.word	0x00000128
        /*0b48*/ 	.short	0x010a
        /*0b4a*/ 	.byte	0xff
	.zero		1


	//   ....[164]....
        /*0b4c*/ 	.word	0x0000c180
        /*0b50*/ 	.word	0x00000000
        /*0b54*/ 	.word	0x00000130
        /*0b58*/ 	.short	0x010a
        /*0b5a*/ 	.byte	0xff
	.zero		1


	//   ....[165]....
        /*0b5c*/ 	.word	0x0000c1e0
        /*0b60*/ 	.word	0x00000000
        /*0b64*/ 	.word	0x00000138
        /*0b68*/ 	.short	0x010a
        /*0b6a*/ 	.byte	0xff
	.zero		1


	//   ....[166]....
        /*0b6c*/ 	.word	0x0000c240
        /*0b70*/ 	.word	0x00000000
        /*0b74*/ 	.word	0x00000120
        /*0b78*/ 	.short	0x010a
        /*0b7a*/ 	.byte	0xff
	.zero		1


	//   ....[167]....
        /*0b7c*/ 	.word	0x0000c2a0
        /*0b80*/ 	.word	0x00000000
        /*0b84*/ 	.word	0x00000128
        /*0b88*/ 	.short	0x010a
        /*0b8a*/ 	.byte	0xff
	.zero		1


	//   ....[168]....
        /*0b8c*/ 	.word	0x0000c300
        /*0b90*/ 	.word	0x00000000
        /*0b94*/ 	.word	0x00000130
        /*0b98*/ 	.short	0x010a
        /*0b9a*/ 	.byte	0xff
	.zero		1


	//   ....[169]....
        /*0b9c*/ 	.word	0x0000c360
        /*0ba0*/ 	.word	0x00000000
        /*0ba4*/ 	.word	0x00000150
        /*0ba8*/ 	.short	0x010a
        /*0baa*/ 	.byte	0xff
	.zero		1


	//   ....[170]....
        /*0bac*/ 	.word	0x0000c3c0
        /*0bb0*/ 	.word	0x00000000
        /*0bb4*/ 	.word	0x00000100
        /*0bb8*/ 	.short	0x010a
        /*0bba*/ 	.byte	0xff
	.zero		1


	//   ....[171]....
        /*0bbc*/ 	.word	0x0000c410
        /*0bc0*/ 	.word	0x00000064
        /*0bc4*/ 	.word	0x00000160
        /*0bc8*/ 	.short	0x010a
        /*0bca*/ 	.byte	0xff
	.zero		1


	//   ....[172]....
        /*0bcc*/ 	.word	0x0000c460
        /*0bd0*/ 	.word	0x00000003
        /*0bd4*/ 	.word	0x00000100
        /*0bd8*/ 	.short	0x010a
        /*0bda*/ 	.byte	0xff
	.zero		1


	//   ....[173]....
        /*0bdc*/ 	.word	0x0000c4b0
        /*0be0*/ 	.word	0x0000003e
        /*0be4*/ 	.word	0x00000100
        /*0be8*/ 	.short	0x010a
        /*0bea*/ 	.byte	0xff
	.zero		1


	//   ....[174]....
        /*0bec*/ 	.word	0x0000c500
        /*0bf0*/ 	.word	0x0000003e
        /*0bf4*/ 	.word	0x00000100
        /*0bf8*/ 	.short	0x010a
        /*0bfa*/ 	.byte	0xff
	.zero		1


	//----- nvinfo : EIATTR_NUM_MBARRIERS
	.align		4
.L_47:
        /*0bfc*/ 	.byte	0x03, 0x38
        /*0bfe*/ 	.short	0x0031


	//----- nvinfo : EIATTR_EXIT_INSTR_OFFSETS
	.align		4
        /*0c00*/ 	.byte	0x04, 0x1c
        /*0c02*/ 	.short	(.L_49 - .L_48)


	//   ....[0]....
.L_48:
        /*0c04*/ 	.word	0x00003da0


	//   ....[1]....
        /*0c08*/ 	.word	0x00004050


	//   ....[2]....
        /*0c0c*/ 	.word	0x000040b0


	//   ....[3]....
        /*0c10*/ 	.word	0x00005250


	//   ....[4]....
        /*0c14*/ 	.word	0x00006a70


	//   ....[5]....
        /*0c18*/ 	.word	0x00006ab0


	//   ....[6]....
        /*0c1c*/ 	.word	0x0000b400


	//   ....[7]....
        /*0c20*/ 	.word	0x0000b480


	//   ....[8]....
        /*0c24*/ 	.word	0x0000b4b0


	//   ....[9]....
        /*0c28*/ 	.word	0x0000b530


	//----- nvinfo : EIATTR_MAX_THREADS
	.align		4
.L_49:
        /*0c2c*/ 	.byte	0x04, 0x05
        /*0c2e*/ 	.short	(.L_51 - .L_50)
.L_50:
        /*0c30*/ 	.word	0x00000100
        /*0c34*/ 	.word	0x00000001
        /*0c38*/ 	.word	0x00000001


	//----- nvinfo : EIATTR_CRS_STACK_SIZE
	.align		4
.L_51:
        /*0c3c*/ 	.byte	0x04, 0x1e
        /*0c3e*/ 	.short	(.L_53 - .L_52)
.L_52:
        /*0c40*/ 	.word	0x00000000


	//----- nvinfo : EIATTR_CBANK_PARAM_SIZE
	.align		4
.L_53:
        /*0c44*/ 	.byte	0x03, 0x19
        /*0c46*/ 	.short	0x0900


	//----- nvinfo : EIATTR_PARAM_CBANK
	.align		4
        /*0c48*/ 	.byte	0x04, 0x0a
        /*0c4a*/ 	.short	(.L_55 - .L_54)
	.align		4
.L_54:
        /*0c4c*/ 	.word	index@(.nv.constant0._ZN7cutlass13device_kernelINS_4conv6kernel13ConvUniversalINS1_16ConvProblemShapeILNS1_8OperatorE2ELi3EEENS1_10collective14CollectiveConvINS1_47MainloopSm100TmaUmmaWarpSpecializedImplicitGemmILS5_2ELi16ELi3ELi1ELi2EN4cute5tupleIJNSA_1CILi2EEENSC_ILi1EEESE_EEEEENSB_IJNSC_ILi256EEENSB_IJNSC_ILi128EEEEEENSB_IJNSC_ILi32EEEEEEEEENS_10bfloat16_tESN_NSA_8TiledMMAINSA_8MMA_AtomIJNSA_26SM100_MMA_F16BF16_2x1SM_SSISN_SN_fLi256ELi128ELNSA_4UMMA5MajorE1ELSS_1ELNSR_7ScaleInE0ELST_0EEEEEENSA_6LayoutINSB_IJSE_SE_SE_EEENSB_IJNSC_ILi0EEESY_SY_EEEEENSB_IJNSA_10UnderscoreES11_S11_EEEEENS7_6detail27Sm100ImplicitGemmTileTraitsINSA_18SM100_TMA_2SM_LOADENSA_14ComposedLayoutINSA_7SwizzleILi3ELi4ELi3EEENSA_18smem_ptr_flag_bitsILi16EEENSW_INSB_IJNSC_ILi64EEENSC_ILi8EEEEEENSB_IJSE_S1C_EEEEEEEvEENS15_INSA_25SM100_TMA_2SM_LOAD_IM2COLES1H_vEEEENS_8epilogue10collective18CollectiveEpilogueINS1M_23Sm100TmaWarpSpecializedILi4ELi2ELi32ELb1ELb0EEEJNSB_IJSI_SJ_SL_EEENSB_IJNSW_ISI_SE_EENSW_ISK_SE_EEEEESN_NSB_IJlNSB_IJSE_lllEEESY_EEESN_S1W_NS1M_6fusion15FusionCallbacksIS1Q_NS1X_17LinearCombinationISN_fSN_fLNS_15FloatRoundStyleE2EEES1R_S1U_JEEENSA_5SM1004TMEM4LOAD26SM100_TMEM_LOAD_32dp32b32xENSA_13SM90_TMA_LOADENS17_INS18_ILi2ELi4ELi3EEES1B_NSW_INSB_IJS1D_SK_EEENSB_IJSK_SE_EEEEEEENSA_39AutoVectorizingCopyWithAssumedAlignmentILi128EEENSA_14SM90_TMA_STOREES2C_S2E_S2E_EEEvvEEEEvNT_6ParamsE)
        /*0c50*/ 	.short	0x0380
        /*0c52*/ 	.short	0x0900


	//----- nvinfo : EIATTR_SW_WAR
	.align		4
.L_55:
        /*0c54*/ 	.byte	0x04, 0x36
        /*0c56*/ 	.short	(.L_57 - .L_56)
.L_56:
        /*0c58*/ 	.word	0x00000008
.L_57:


//--------------------- .nv.callgraph             --------------------------
	.section	.nv.callgraph,"",@"SHT_CUDA_CALLGRAPH"
	.align	4
	.sectionentsize	8
	.align		4
        /*0000*/ 	.word	0x00000000
	.align		4
        /*0004*/ 	.word	0xffffffff
	.align		4
        /*0008*/ 	.word	index@(_ZN7cutlass13device_kernelINS_4conv6kernel13ConvUniversalINS1_16ConvProblemShapeILNS1_8OperatorE2ELi3EEENS1_10collective14CollectiveConvINS1_47MainloopSm100TmaUmmaWarpSpecializedImplicitGemmILS5_2ELi16ELi3ELi1ELi2EN4cute5tupleIJNSA_1CILi2EEENSC_ILi1EEESE_EEEEENSB_IJNSC_ILi256EEENSB_IJNSC_ILi128EEEEEENSB_IJNSC_ILi32EEEEEEEEENS_10bfloat16_tESN_NSA_8TiledMMAINSA_8MMA_AtomIJNSA_26SM100_MMA_F16BF16_2x1SM_SSISN_SN_fLi256ELi128ELNSA_4UMMA5MajorE1ELSS_1ELNSR_7ScaleInE0ELST_0EEEEEENSA_6LayoutINSB_IJSE_SE_SE_EEENSB_IJNSC_ILi0EEESY_SY_EEEEENSB_IJNSA_10UnderscoreES11_S11_EEEEENS7_6detail27Sm100ImplicitGemmTileTraitsINSA_18SM100_TMA_2SM_LOADENSA_14ComposedLayoutINSA_7SwizzleILi3ELi4ELi3EEENSA_18smem_ptr_flag_bitsILi16EEENSW_INSB_IJNSC_ILi64EEENSC_ILi8EEEEEENSB_IJSE_S1C_EEEEEEEvEENS15_INSA_25SM100_TMA_2SM_LOAD_IM2COLES1H_vEEEENS_8epilogue10collective18CollectiveEpilogueINS1M_23Sm100TmaWarpSpecializedILi4ELi2ELi32ELb1ELb0EEEJNSB_IJSI_SJ_SL_EEENSB_IJNSW_ISI_SE_EENSW_ISK_SE_EEEEESN_NSB_IJlNSB_IJSE_lllEEESY_EEESN_S1W_NS1M_6fusion15FusionCallbacksIS1Q_NS1X_17LinearCombinationISN_fSN_fLNS_15FloatRoundStyleE2EEES1R_S1U_JEEENSA_5SM1004TMEM4LOAD26SM100_TMEM_LOAD_32dp32b32xENSA_13SM90_TMA_LOADENS17_INS18_ILi2ELi4ELi3EEES1B_NSW_INSB_IJS1D_SK_EEENSB_IJSK_SE_EEEEEEENSA_39AutoVectorizingCopyWithAssumedAlignmentILi128EEENSA_14SM90_TMA_STOREES2C_S2E_S2E_EEEvvEEEEvNT_6ParamsE)
	.align		4
        /*000c*/ 	.word	index@(__assertfail)
	.align		4
        /*0010*/ 	.word	0x00000000
	.align		4
        /*0014*/ 	.word	0xfffffffe
	.align		4
        /*0018*/ 	.word	0x00000000
	.align		4
        /*001c*/ 	.word	0xfffffffd
	.align		4
        /*0020*/ 	.word	0x00000000
	.align		4
        /*0024*/ 	.word	0xfffffffc


//--------------------- .nv.constant4             --------------------------
	.section	.nv.constant4,"a",@progbits
	.align	8
	.align		8
.nv.constant4:
        /*0000*/ 	.dword	__assertfail
	.align		8
        /*0008*/ 	.dword	__unnamed_1
	.align		8
        /*0010*/ 	.dword	__unnamed_2
	.align		8
        /*0018*/ 	.dword	_ZN39_INTERNAL_ff54584b_4_k_cu_153125d1_48304cuda3std3__45__cpo5beginE
	.align		8
        /*0020*/ 	.dword	_ZN39_INTERNAL_ff54584b_4_k_cu_153125d1_48304cuda3std3__45__cpo3endE
	.align		8
        /*0028*/ 	.dword	_ZN39_INTERNAL_ff54584b_4_k_cu_153125d1_48304cuda3std3__45__cpo6cbeginE
	.align		8
        /*0030*/ 	.dword	_ZN39_INTERNAL_ff54584b_4_k_cu_153125d1_48304cuda3std3__45__cpo4cendE
	.align		8
        /*0038*/ 	.dword	_ZN39_INTERNAL_ff54584b_4_k_cu_153125d1_48304cuda3std3__441_GLOBAL__N__ff54584b_4_k_cu_153125d1_48306ignoreE
	.align		8
        /*0040*/ 	.dword	_ZN39_INTERNAL_ff54584b_4_k_cu_153125d1_48304cuda3std3__419piecewise_constructE
	.align		8
        /*0048*/ 	.dword	_ZN39_INTERNAL_ff54584b_4_k_cu_153125d1_48304cuda3std3__48in_placeE
	.align		8
        /*0050*/ 	.dword	_ZN39_INTERNAL_ff54584b_4_k_cu_153125d1_48304cuda3std6ranges3__45__cpo4swapE
	.align		8
        /*0058*/ 	.dword	_ZN39_INTERNAL_ff54584b_4_k_cu_153125d1_48304cuda3std6ranges3__45__cpo9iter_moveE
	.align		8
        /*0060*/ 	.dword	_ZN39_INTERNAL_ff54584b_4_k_cu_153125d1_48304cute7productE
	.align		8
        /*0068*/ 	.dword	_ZN39_INTERNAL_ff54584b_4_k_cu_153125d1_48304cute1_E
	.align		8
        /*0070*/ 	.dword	$str$27
	.align		8
        /*0078*/ 	.dword	$str$28
	.align		8
        /*0080*/ 	.dword	$str$29
	.align		8
        /*0088*/ 	.dword	$str$30


//--------------------- .text._ZN7cutlass13device_kernelINS_4conv6kernel13ConvUniversalINS1_16ConvProblemShapeILNS1_8OperatorE2ELi3EEENS1_10collective14CollectiveConvINS1_47MainloopSm100TmaUmmaWarpSpecializedImplicitGemmILS5_2ELi16ELi3ELi1ELi2EN4cute5tupleIJNSA_1CILi2EEENSC_ILi1EEESE_EEEEENSB_IJNSC_ILi256EEENSB_IJNSC_ILi128EEEEEENSB_IJNSC_ILi32EEEEEEEEENS_10bfloat16_tESN_NSA_8TiledMMAINSA_8MMA_AtomIJNSA_26SM100_MMA_F16BF16_2x1SM_SSISN_SN_fLi256ELi128ELNSA_4UMMA5MajorE1ELSS_1ELNSR_7ScaleInE0ELST_0EEEEEENSA_6LayoutINSB_IJSE_SE_SE_EEENSB_IJNSC_ILi0EEESY_SY_EEEEENSB_IJNSA_10UnderscoreES11_S11_EEEEENS7_6detail27Sm100ImplicitGemmTileTraitsINSA_18SM100_TMA_2SM_LOADENSA_14ComposedLayoutINSA_7SwizzleILi3ELi4ELi3EEENSA_18smem_ptr_flag_bitsILi16EEENSW_INSB_IJNSC_ILi64EEENSC_ILi8EEEEEENSB_IJSE_S1C_EEEEEEEvEENS15_INSA_25SM100_TMA_2SM_LOAD_IM2COLES1H_vEEEENS_8epilogue10collective18CollectiveEpilogueINS1M_23Sm100TmaWarpSpecializedILi4ELi2ELi32ELb1ELb0EEEJNSB_IJSI_SJ_SL_EEENSB_IJNSW_ISI_SE_EENSW_ISK_SE_EEEEESN_NSB_IJlNSB_IJSE_lllEEESY_EEESN_S1W_NS1M_6fusion15FusionCallbacksIS1Q_NS1X_17LinearCombinationISN_fSN_fLNS_15FloatRoundStyleE2EEES1R_S1U_JEEENSA_5SM1004TMEM4LOAD26SM100_TMEM_LOAD_32dp32b32xENSA_13SM90_TMA_LOADENS17_INS18_ILi2ELi4ELi3EEES1B_NSW_INSB_IJS1D_SK_EEENSB_IJSK_SE_EEEEEEENSA_39AutoVectorizingCopyWithAssumedAlignmentILi128EEENSA_14SM90_TMA_STOREES2C_S2E_S2E_EEEvvEEEEvNT_6ParamsE --------------------------
	.section	.text._ZN7cutlass13device_kernelINS_4conv6kernel13ConvUniversalINS1_16ConvProblemShapeILNS1_8OperatorE2ELi3EEENS1_10collective14CollectiveConvINS1_47MainloopSm100TmaUmmaWarpSpecializedImplicitGemmILS5_2ELi16ELi3ELi1ELi2EN4cute5tupleIJNSA_1CILi2EEENSC_ILi1EEESE_EEEEENSB_IJNSC_ILi256EEENSB_IJNSC_ILi128EEEEEENSB_IJNSC_ILi32EEEEEEEEENS_10bfloat16_tESN_NSA_8TiledMMAINSA_8MMA_AtomIJNSA_26SM100_MMA_F16BF16_2x1SM_SSISN_SN_fLi256ELi128ELNSA_4UMMA5MajorE1ELSS_1ELNSR_7ScaleInE0ELST_0EEEEEENSA_6LayoutINSB_IJSE_SE_SE_EEENSB_IJNSC_ILi0EEESY_SY_EEEEENSB_IJNSA_10UnderscoreES11_S11_EEEEENS7_6detail27Sm100ImplicitGemmTileTraitsINSA_18SM100_TMA_2SM_LOADENSA_14ComposedLayoutINSA_7SwizzleILi3ELi4ELi3EEENSA_18smem_ptr_flag_bitsILi16EEENSW_INSB_IJNSC_ILi64EEENSC_ILi8EEEEEENSB_IJSE_S1C_EEEEEEEvEENS15_INSA_25SM100_TMA_2SM_LOAD_IM2COLES1H_vEEEENS_8epilogue10collective18CollectiveEpilogueINS1M_23Sm100TmaWarpSpecializedILi4ELi2ELi32ELb1ELb0EEEJNSB_IJSI_SJ_SL_EEENSB_IJNSW_ISI_SE_EENSW_ISK_SE_EEEEESN_NSB_IJlNSB_IJSE_lllEEESY_EEESN_S1W_NS1M_6fusion15FusionCallbacksIS1Q_NS1X_17LinearCombinationISN_fSN_fLNS_15FloatRoundStyleE2EEES1R_S1U_JEEENSA_5SM1004TMEM4LOAD26SM100_TMEM_LOAD_32dp32b32xENSA_13SM90_TMA_LOADENS17_INS18_ILi2ELi4ELi3EEES1B_NSW_INSB_IJS1D_SK_EEENSB_IJSK_SE_EEEEEEENSA_39AutoVectorizingCopyWithAssumedAlignmentILi128EEENSA_14SM90_TMA_STOREES2C_S2E_S2E_EEEvvEEEEvNT_6ParamsE,"ax",@progbits
	.align	128
.text._ZN7cutlass13device_kernelINS_4conv6kernel13ConvUniversalINS1_16ConvProblemShapeILNS1_8OperatorE2ELi3EEENS1_10collective14CollectiveConvINS1_47MainloopSm100TmaUmmaWarpSpecializedImplicitGemmILS5_2ELi16ELi3ELi1ELi2EN4cute5tupleIJNSA_1CILi2EEENSC_ILi1EEESE_EEEEENSB_IJNSC_ILi256EEENSB_IJNSC_ILi128EEEEEENSB_IJNSC_ILi32EEEEEEEEENS_10bfloat16_tESN_NSA_8TiledMMAINSA_8MMA_AtomIJNSA_26SM100_MMA_F16BF16_2x1SM_SSISN_SN_fLi256ELi128ELNSA_4UMMA5MajorE1ELSS_1ELNSR_7ScaleInE0ELST_0EEEEEENSA_6LayoutINSB_IJSE_SE_SE_EEENSB_IJNSC_ILi0EEESY_SY_EEEEENSB_IJNSA_10UnderscoreES11_S11_EEEEENS7_6detail27Sm100ImplicitGemmTileTraitsINSA_18SM100_TMA_2SM_LOADENSA_14ComposedLayoutINSA_7SwizzleILi3ELi4ELi3EEENSA_18smem_ptr_flag_bitsILi16EEENSW_INSB_IJNSC_ILi64EEENSC_ILi8EEEEEENSB_IJSE_S1C_EEEEEEEvEENS15_INSA_25SM100_TMA_2SM_LOAD_IM2COLES1H_vEEEENS_8epilogue10collective18CollectiveEpilogueINS1M_23Sm100TmaWarpSpecializedILi4ELi2ELi32ELb1ELb0EEEJNSB_IJSI_SJ_SL_EEENSB_IJNSW_ISI_SE_EENSW_ISK_SE_EEEEESN_NSB_IJlNSB_IJSE_lllEEESY_EEESN_S1W_NS1M_6fusion15FusionCallbacksIS1Q_NS1X_17LinearCombinationISN_fSN_fLNS_15FloatRoundStyleE2EEES1R_S1U_JEEENSA_5SM1004TMEM4LOAD26SM100_TMEM_LOAD_32dp32b32xENSA_13SM90_TMA_LOADENS17_INS18_ILi2ELi4ELi3EEES1B_NSW_INSB_IJS1D_SK_EEENSB_IJSK_SE_EEEEEEENSA_39AutoVectorizingCopyWithAssumedAlignmentILi128EEENSA_14SM90_TMA_STOREES2C_S2E_S2E_EEEvvEEEEvNT_6ParamsE:
        .type           _ZN7cutlass13device_kernelINS_4conv6kernel13ConvUniversalINS1_16ConvProblemShapeILNS1_8OperatorE2ELi3EEENS1_10collective14CollectiveConvINS1_47MainloopSm100TmaUmmaWarpSpecializedImplicitGemmILS5_2ELi16ELi3ELi1ELi2EN4cute5tupleIJNSA_1CILi2EEENSC_ILi1EEESE_EEEEENSB_IJNSC_ILi256EEENSB_IJNSC_ILi128EEEEEENSB_IJNSC_ILi32EEEEEEEEENS_10bfloat16_tESN_NSA_8TiledMMAINSA_8MMA_AtomIJNSA_26SM100_MMA_F16BF16_2x1SM_SSISN_SN_fLi256ELi128ELNSA_4UMMA5MajorE1ELSS_1ELNSR_7ScaleInE0ELST_0EEEEEENSA_6LayoutINSB_IJSE_SE_SE_EEENSB_IJNSC_ILi0EEESY_SY_EEEEENSB_IJNSA_10UnderscoreES11_S11_EEEEENS7_6detail27Sm100ImplicitGemmTileTraitsINSA_18SM100_TMA_2SM_LOADENSA_14ComposedLayoutINSA_7SwizzleILi3ELi4ELi3EEENSA_18smem_ptr_flag_bitsILi16EEENSW_INSB_IJNSC_ILi64EEENSC_ILi8EEEEEENSB_IJSE_S1C_EEEEEEEvEENS15_INSA_25SM100_TMA_2SM_LOAD_IM2COLES1H_vEEEENS_8epilogue10collective18CollectiveEpilogueINS1M_23Sm100TmaWarpSpecializedILi4ELi2ELi32ELb1ELb0EEEJNSB_IJSI_SJ_SL_EEENSB_IJNSW_ISI_SE_EENSW_ISK_SE_EEEEESN_NSB_IJlNSB_IJSE_lllEEESY_EEESN_S1W_NS1M_6fusion15FusionCallbacksIS1Q_NS1X_17LinearCombinationISN_fSN_fLNS_15FloatRoundStyleE2EEES1R_S1U_JEEENSA_5SM1004TMEM4LOAD26SM100_TMEM_LOAD_32dp32b32xENSA_13SM90_TMA_LOADENS17_INS18_ILi2ELi4ELi3EEES1B_NSW_INSB_IJS1D_SK_EEENSB_IJSK_SE_EEEEEEENSA_39AutoVectorizingCopyWithAssumedAlignmentILi128EEENSA_14SM90_TMA_STOREES2C_S2E_S2E_EEEvvEEEEvNT_6ParamsE,@function
        .size           _ZN7cutlass13device_kernelINS_4conv6kernel13ConvUniversalINS1_16ConvProblemShapeILNS1_8OperatorE2ELi3EEENS1_10collective14CollectiveConvINS1_47MainloopSm100TmaUmmaWarpSpecializedImplicitGemmILS5_2ELi16ELi3ELi1ELi2EN4cute5tupleIJNSA_1CILi2EEENSC_ILi1EEESE_EEEEENSB_IJNSC_ILi256EEENSB_IJNSC_ILi128EEEEEENSB_IJNSC_ILi32EEEEEEEEENS_10bfloat16_tESN_NSA_8TiledMMAINSA_8MMA_AtomIJNSA_26SM100_MMA_F16BF16_2x1SM_SSISN_SN_fLi256ELi128ELNSA_4UMMA5MajorE1ELSS_1ELNSR_7ScaleInE0ELST_0EEEEEENSA_6LayoutINSB_IJSE_SE_SE_EEENSB_IJNSC_ILi0EEESY_SY_EEEEENSB_IJNSA_10UnderscoreES11_S11_EEEEENS7_6detail27Sm100ImplicitGemmTileTraitsINSA_18SM100_TMA_2SM_LOADENSA_14ComposedLayoutINSA_7SwizzleILi3ELi4ELi3EEENSA_18smem_ptr_flag_bitsILi16EEENSW_INSB_IJNSC_ILi64EEENSC_ILi8EEEEEENSB_IJSE_S1C_EEEEEEEvEENS15_INSA_25SM100_TMA_2SM_LOAD_IM2COLES1H_vEEEENS_8epilogue10collective18CollectiveEpilogueINS1M_23Sm100TmaWarpSpecializedILi4ELi2ELi32ELb1ELb0EEEJNSB_IJSI_SJ_SL_EEENSB_IJNSW_ISI_SE_EENSW_ISK_SE_EEEEESN_NSB_IJlNSB_IJSE_lllEEESY_EEESN_S1W_NS1M_6fusion15FusionCallbacksIS1Q_NS1X_17LinearCombinationISN_fSN_fLNS_15FloatRoundStyleE2EEES1R_S1U_JEEENSA_5SM1004TMEM4LOAD26SM100_TMEM_LOAD_32dp32b32xENSA_13SM90_TMA_LOADENS17_INS18_ILi2ELi4ELi3EEES1B_NSW_INSB_IJS1D_SK_EEENSB_IJSK_SE_EEEEEEENSA_39AutoVectorizingCopyWithAssumedAlignmentILi128EEENSA_14SM90_TMA_STOREES2C_S2E_S2E_EEEvvEEEEvNT_6ParamsE,(.L_x_224 - _ZN7cutlass13device_kernelINS_4conv6kernel13ConvUniversalINS1_16ConvProblemShapeILNS1_8OperatorE2ELi3EEENS1_10collective14CollectiveConvINS1_47MainloopSm100TmaUmmaWarpSpecializedImplicitGemmILS5_2ELi16ELi3ELi1ELi2EN4cute5tupleIJNSA_1CILi2EEENSC_ILi1EEESE_EEEEENSB_IJNSC_ILi256EEENSB_IJNSC_ILi128EEEEEENSB_IJNSC_ILi32EEEEEEEEENS_10bfloat16_tESN_NSA_8TiledMMAINSA_8MMA_AtomIJNSA_26SM100_MMA_F16BF16_2x1SM_SSISN_SN_fLi256ELi128ELNSA_4UMMA5MajorE1ELSS_1ELNSR_7ScaleInE0ELST_0EEEEEENSA_6LayoutINSB_IJSE_SE_SE_EEENSB_IJNSC_ILi0EEESY_SY_EEEEENSB_IJNSA_10UnderscoreES11_S11_EEEEENS7_6detail27Sm100ImplicitGemmTileTraitsINSA_18SM100_TMA_2SM_LOADENSA_14ComposedLayoutINSA_7SwizzleILi3ELi4ELi3EEENSA_18smem_ptr_flag_bitsILi16EEENSW_INSB_IJNSC_ILi64EEENSC_ILi8EEEEEENSB_IJSE_S1C_EEEEEEEvEENS15_INSA_25SM100_TMA_2SM_LOAD_IM2COLES1H_vEEEENS_8epilogue10collective18CollectiveEpilogueINS1M_23Sm100TmaWarpSpecializedILi4ELi2ELi32ELb1ELb0EEEJNSB_IJSI_SJ_SL_EEENSB_IJNSW_ISI_SE_EENSW_ISK_SE_EEEEESN_NSB_IJlNSB_IJSE_lllEEESY_EEESN_S1W_NS1M_6fusion15FusionCallbacksIS1Q_NS1X_17LinearCombinationISN_fSN_fLNS_15FloatRoundStyleE2EEES1R_S1U_JEEENSA_5SM1004TMEM4LOAD26SM100_TMEM_LOAD_32dp32b32xENSA_13SM90_TMA_LOADENS17_INS18_ILi2ELi4ELi3EEES1B_NSW_INSB_IJS1D_SK_EEENSB_IJSK_SE_EEEEEEENSA_39AutoVectorizingCopyWithAssumedAlignmentILi128EEENSA_14SM90_TMA_STOREES2C_S2E_S2E_EEEvvEEEEvNT_6ParamsE)
        .other          _ZN7cutlass13device_kernelINS_4conv6kernel13ConvUniversalINS1_16ConvProblemShapeILNS1_8OperatorE2ELi3EEENS1_10collective14CollectiveConvINS1_47MainloopSm100TmaUmmaWarpSpecializedImplicitGemmILS5_2ELi16ELi3ELi1ELi2EN4cute5tupleIJNSA_1CILi2EEENSC_ILi1EEESE_EEEEENSB_IJNSC_ILi256EEENSB_IJNSC_ILi128EEEEEENSB_IJNSC_ILi32EEEEEEEEENS_10bfloat16_tESN_NSA_8TiledMMAINSA_8MMA_AtomIJNSA_26SM100_MMA_F16BF16_2x1SM_SSISN_SN_fLi256ELi128ELNSA_4UMMA5MajorE1ELSS_1ELNSR_7ScaleInE0ELST_0EEEEEENSA_6LayoutINSB_IJSE_SE_SE_EEENSB_IJNSC_ILi0EEESY_SY_EEEEENSB_IJNSA_10UnderscoreES11_S11_EEEEENS7_6detail27Sm100ImplicitGemmTileTraitsINSA_18SM100_TMA_2SM_LOADENSA_14ComposedLayoutINSA_7SwizzleILi3ELi4ELi3EEENSA_18smem_ptr_flag_bitsILi16EEENSW_INSB_IJNSC_ILi64EEENSC_ILi8EEEEEENSB_IJSE_S1C_EEEEEEEvEENS15_INSA_25SM100_TMA_2SM_LOAD_IM2COLES1H_vEEEENS_8epilogue10collective18CollectiveEpilogueINS1M_23Sm100TmaWarpSpecializedILi4ELi2ELi32ELb1ELb0EEEJNSB_IJSI_SJ_SL_EEENSB_IJNSW_ISI_SE_EENSW_ISK_SE_EEEEESN_NSB_IJlNSB_IJSE_lllEEESY_EEESN_S1W_NS1M_6fusion15FusionCallbacksIS1Q_NS1X_17LinearCombinationISN_fSN_fLNS_15FloatRoundStyleE2EEES1R_S1U_JEEENSA_5SM1004TMEM4LOAD26SM100_TMEM_LOAD_32dp32b32xENSA_13SM90_TMA_LOADENS17_INS18_ILi2ELi4ELi3EEES1B_NSW_INSB_IJS1D_SK_EEENSB_IJSK_SE_EEEEEEENSA_39AutoVectorizingCopyWithAssumedAlignmentILi128EEENSA_14SM90_TMA_STOREES2C_S2E_S2E_EEEvvEEEEvNT_6ParamsE,@"STO_CUDA_ENTRY STV_DEFAULT"
_ZN7cutlass13device_kernelINS_4conv6kernel13ConvUniversalINS1_16ConvProblemShapeILNS1_8OperatorE2ELi3EEENS1_10collective14CollectiveConvINS1_47MainloopSm100TmaUmmaWarpSpecializedImplicitGemmILS5_2ELi16ELi3ELi1ELi2EN4cute5tupleIJNSA_1CILi2EEENSC_ILi1EEESE_EEEEENSB_IJNSC_ILi256EEENSB_IJNSC_ILi128EEEEEENSB_IJNSC_ILi32EEEEEEEEENS_10bfloat16_tESN_NSA_8TiledMMAINSA_8MMA_AtomIJNSA_26SM100_MMA_F16BF16_2x1SM_SSISN_SN_fLi256ELi128ELNSA_4UMMA5MajorE1ELSS_1ELNSR_7ScaleInE0ELST_0EEEEEENSA_6LayoutINSB_IJSE_SE_SE_EEENSB_IJNSC_ILi0EEESY_SY_EEEEENSB_IJNSA_10UnderscoreES11_S11_EEEEENS7_6detail27Sm100ImplicitGemmTileTraitsINSA_18SM100_TMA_2SM_LOADENSA_14ComposedLayoutINSA_7SwizzleILi3ELi4ELi3EEENSA_18smem_ptr_flag_bitsILi16EEENSW_INSB_IJNSC_ILi64EEENSC_ILi8EEEEEENSB_IJSE_S1C_EEEEEEEvEENS15_INSA_25SM100_TMA_2SM_LOAD_IM2COLES1H_vEEEENS_8epilogue10collective18CollectiveEpilogueINS1M_23Sm100TmaWarpSpecializedILi4ELi2ELi32ELb1ELb0EEEJNSB_IJSI_SJ_SL_EEENSB_IJNSW_ISI_SE_EENSW_ISK_SE_EEEEESN_NSB_IJlNSB_IJSE_lllEEESY_EEESN_S1W_NS1M_6fusion15FusionCallbacksIS1Q_NS1X_17LinearCombinationISN_fSN_fLNS_15FloatRoundStyleE2EEES1R_S1U_JEEENSA_5SM1004TMEM4LOAD26SM100_TMEM_LOAD_32dp32b32xENSA_13SM90_TMA_LOADENS17_INS18_ILi2ELi4ELi3EEES1B_NSW_INSB_IJS1D_SK_EEENSB_IJSK_SE_EEEEEEENSA_39AutoVectorizingCopyWithAssumedAlignmentILi128EEENSA_14SM90_TMA_STOREES2C_S2E_S2E_EEEvvEEEEvNT_6ParamsE:
[----:B------:R-:W1:Y:S01]  /*0000*/  LDC R1, c[0x0][0x37c] ;  /* 0x0000df00ff017b82 */ /* 0x000e620000000800 */
[----:B------:R-:W2:Y:S01]  /*0010*/  S2R R85, SR_TID.X ;  /* 0x0000000000557919 */ /* 0x000ea20000002100 */
[----:B------:R-:W3:Y:S06]  /*0020*/  LDCU.64 UR8, c[0x0][0x990] ;  /* 0x00013200ff0877ac */ /* 0x000eec0008000a00 */
[----:B------:R-:W4:Y:S01]  /*0030*/  S2UR UR4, SR_CgaCtaId ;  /* 0x00000000000479c3 */ /* 0x000f220000008800 */
[----:B-1----:R-:W-:Y:S01]  /*0040*/  VIADD R1, R1, 0xfffffff8 ;  /* 0xfffffff801017836 */ /* 0x002fe20000000000 */
[----:B------:R-:W-:-:S02]  /*0050*/  PRMT R87, RZ, 0x7610, R87 ;  /* 0x00007610ff577816 */ /* 0x000fc40000000057 */
[----:B------:R-:W-:Y:S02]  /*0060*/  ELECT P1, URZ, PT ;  /* 0x0000000000ff782f */ /* 0x000fe40003820000 */
[----:B------:R-:W-:Y:S01]  /*0070*/  R2UR UR49, R1 ;  /* 0x00000000013172ca */ /* 0x000fe200000e0000 */
[----:B---3--:R-:W-:-:S04]  /*0080*/  UISETP.NE.U32.AND UP0, UPT, UR8, URZ, UPT ;  /* 0x000000ff0800728c */ /* 0x008fc8000bf05070 */
[----:B------:R-:W-:Y:S02]  /*0090*/  UISETP.NE.AND.EX UP0, UPT, UR9, URZ, UPT, UP0 ;  /* 0x000000ff0900728c */ /* 0x000fe4000bf05300 */
[----:B----4-:R-:W-:Y:S02]  /*00a0*/  ULOP3.LUT UR33, UR4, 0x1, URZ, 0xc0, !UPT ;  /* 0x0000000104217892 */ /* 0x010fe4000f8ec0ff */
[----:B------:R-:W-:Y:S01]  /*00b0*/  ULOP3.LUT UR32, UR4, 0x1, URZ, 0x3c, !UPT ;  /* 0x0000000104207892 */ /* 0x000fe2000f8e3cff */
[----:B--2---:R-:W-:-:S05]  /*00c0*/  SHF.R.U32.HI R88, RZ, 0x5, R85 ;  /* 0x00000005ff587819 */ /* 0x004fca0000011655 */
[----:B------:R-:W1:Y:S02]  /*00d0*/  SHFL.IDX PT, R0, R88, RZ, 0x1f ;  /* 0x00001fff58007589 */ /* 0x000e6400000e0000 */
[----:B-1----:R-:W-:Y:S01]  /*00e0*/  R2UR UR18, R0 ;  /* 0x00000000001272ca */ /* 0x002fe200000e0000 */
[----:B------:R-:W-:-:S14]  /*00f0*/  BRA.U UP0, `(.L_x_0) ;  /* 0x0000000100307547 */ /* 0x000fdc000b800000 */
[----:B------:R-:W1:Y:S02]  /*0100*/  LDCU.64 UR4, c[0x0][0x988] ;  /* 0x00013100ff0477ac */ /* 0x000e640008000a00 */
[----:B-1----:R-:W-:-:S04]  /*0110*/  UISETP.NE.U32.AND UP0, UPT, UR4, URZ, UPT ;  /* 0x000000ff0400728c */ /* 0x002fc8000bf05070 */
[----:B------:R-:W-:-:S09]  /*0120*/  UISETP.NE.AND.EX UP0, UPT, UR5, URZ, UPT, UP0 ;  /* 0x000000ff0500728c */ /* 0x000fd2000bf05300 */
[----:B------:R-:W-:Y:S05]  /*0130*/  BRA.U !UP0, `(.L_x_1) ;  /* 0x0000000108147547 */ /* 0x000fea000b800000 */
[----:B------:R-:W1:Y:S01]  /*0140*/  LDC.64 R2, c[0x0][0x988] ;  /* 0x00026200ff027b82 */ /* 0x000e620000000a00 */
[----:B------:R-:W1:Y:S02]  /*0150*/  LDCU.64 UR4, c[0x0][0x358] ;  /* 0x00006b00ff0477ac */ /* 0x000e640008000a00 */
[----:B-1----:R1:W5:Y:S01]  /*0160*/  LDG.E R41, desc[UR4][R2.64] ;  /* 0x0000000402297981 */ /* 0x002362000c1e1900 */
[----:B------:R-:W-:Y:S01]  /*0170*/  HFMA2 R87, -RZ, RZ, 0, 5.9604644775390625e-08 ;  /* 0x00000001ff577431 */ /* 0x000fe200000001ff */
[----:B------:R-:W-:Y:S05]  /*0180*/  BRA `(.L_x_0) ;  /* 0x00000000000c7947 */ /* 0x000fea0003800000 */
.L_x_1:
[----:B------:R-:W1:Y:S01]  /*0190*/  LDCU UR4, c[0x0][0x980] ;  /* 0x00013000ff0477ac */ /* 0x000e620008000800 */
[----:B------:R-:W-:Y:S01]  /*01a0*/  HFMA2 R87, -RZ, RZ, 0, 5.9604644775390625e-08 ;  /* 0x00000001ff577431 */ /* 0x000fe200000001ff */
[----:B-1----:R-:W-:-:S07]  /*01b0*/  MOV R41, UR4 ;  /* 0x0000000400297c02 */ /* 0x002fce0008000f00 */
.L_x_0:
[----:B------:R-:W2:Y:S02]  /*01c0*/  LDCU.64 UR4, c[0x0][0x9b0] ;  /* 0x00013600ff0477ac */ /* 0x000ea40008000a00 */
[----:B--2---:R-:W-:-:S04]  /*01d0*/  UISETP.NE.U32.AND UP0, UPT, UR4, URZ, UPT ;  /* 0x000000ff0400728c */ /* 0x004fc8000bf05070 */
[----:B------:R-:W-:-:S09]  /*01e0*/  UISETP.NE.AND.EX UP0, UPT, UR5, URZ, UPT, UP0 ;  /* 0x000000ff0500728c */ /* 0x000fd2000bf05300 */
[----:B------:R-:W-:Y:S05]  /*01f0*/  BRA.U UP0, `(.L_x_2) ;  /* 0x0000000100287547 */ /* 0x000fea000b800000 */
[----:B------:R-:W2:Y:S02]  /*0200*/  LDCU.64 UR4, c[0x0][0x9a8] ;  /* 0x00013500ff0477ac */ /* 0x000ea40008000a00 */
[----:B--2---:R-:W-:-:S04]  /*0210*/  UISETP.NE.U32.AND UP0, UPT, UR4, URZ, UPT ;  /* 0x000000ff0400728c */ /* 0x004fc8000bf05070 */
[----:B------:R-:W-:-:S09]  /*0220*/  UISETP.NE.AND.EX UP0, UPT, UR5, URZ, UPT, UP0 ;  /* 0x000000ff0500728c */ /* 0x000fd2000bf05300 */
[----:B------:R-:W-:Y:S05]  /*0230*/  BRA.U !UP0, `(.L_x_3) ;  /* 0x0000000108107547 */ /* 0x000fea000b800000 */
[----:B------:R-:W2:Y:S01]  /*0240*/  LDC.64 R38, c[0x0][0x9a8] ;  /* 0x00026a00ff267b82 */ /* 0x000ea20000000a00 */
[----:B------:R-:W2:Y:S02]  /*0250*/  LDCU.64 UR4, c[0x0][0x358] ;  /* 0x00006b00ff0477ac */ /* 0x000ea40008000a00 */
[----:B--2---:R2:W5:Y:S01]  /*0260*/  LDG.E R38, desc[UR4][R38.64] ;  /* 0x0000000426267981 */ /* 0x004562000c1e1900 */
[----:B------:R-:W-:Y:S05]  /*0270*/  BRA `(.L_x_2) ;  /* 0x0000000000087947 */ /* 0x000fea0003800000 */
.L_x_3:
[----:B------:R-:W2:Y:S02]  /*0280*/  LDCU UR4, c[0x0][0x9a0] ;  /* 0x00013400ff0477ac */ /* 0x000ea40008000800 */
[----:B--2---:R-:W-:Y:S02]  /*0290*/  MOV R38, UR4 ;  /* 0x0000000400267c02 */ /* 0x004fe40008000f00 */
.L_x_2:
[----:B------:R-:W-:Y:S01]  /*02a0*/  IMAD.U32 R0, RZ, RZ, UR18 ;  /* 0x00000012ff007e24 */ /* 0x000fe2000f8e00ff */
[----:B------:R-:W-:Y:S04]  /*02b0*/  BSSY.RECONVERGENT B0, `(.L_x_4) ;  /* 0x000000c000007945 */ /* 0x000fe80003800200 */
[C---:B------:R-:W-:Y:S02]  /*02c0*/  ISETP.NE.OR P2, PT, R0.reuse, 0x1, !P1 ;  /* 0x000000010000780c */ /* 0x040fe40004f45670 */
[----:B------:R-:W-:-:S11]  /*02d0*/  ISETP.NE.OR P0, PT, R0, 0x3, !P1 ;  /* 0x000000030000780c */ /* 0x000fd60004f05670 */
[----:B------:R-:W-:Y:S05]  /*02e0*/  @P2 BRA `(.L_x_5) ;  /* 0x0000000000202947 */ /* 0x000fea0003800000 */
[----:B------:R-:W3:Y:S02]  /*02f0*/  LDCU.64 UR4, c[0x0][0x348] ;  /* 0x00006900ff0477ac */ /* 0x000ee40008000a00 */
[----:B---3--:R-:W-:Y:S02]  /*0300*/  UIADD3 UR6, UP1, UPT, UR4, 0x80, URZ ;  /* 0x0000008004067890 */ /* 0x008fe4000ff3e0ff */
[----:B------:R-:W-:Y:S02]  /*0310*/  UIADD3 UR4, UP0, UPT, UR4, 0x180, URZ ;  /* 0x0000018004047890 */ /* 0x000fe4000ff1e0ff */
[----:B------:R-:W-:Y:S02]  /*0320*/  UIADD3.X UR7, UPT, UPT, URZ, UR5, URZ, UP1, !UPT ;  /* 0x00000005ff077290 */ /* 0x000fe40008ffe4ff */
[----:B------:R-:W-:-:S07]  /*0330*/  UIADD3.X UR5, UPT, UPT, URZ, UR5, URZ, UP0, !UPT ;  /* 0x00000005ff057290 */ /* 0x000fce00087fe4ff */
[----:B------:R3:W-:Y:S02]  /*0340*/  UTMACCTL.PF [UR6] ;  /* 0x00000000060079b9 */ /* 0x0007e40008040000 */
[----:B------:R3:W-:Y:S02]  /*0350*/  UTMACCTL.PF [UR4] ;  /* 0x00000000040079b9 */ /* 0x0007e40008040000 */
[----:B---3--:R-:W-:Y:S01]  /*0360*/  NOP ;  /* 0x0000000000007918 */ /* 0x008fe20000000000 */
.L_x_5:
[----:B------:R-:W-:Y:S05]  /*0370*/  BSYNC.RECONVERGENT B0 ;  /* 0x0000000000007941 */ /* 0x000fea0003800200 */
.L_x_4:
[----:B------:R-:W-:Y:S04]  /*0380*/  BSSY.RECONVERGENT B0, `(.L_x_6) ;  /* 0x000000a000007945 */ /* 0x000fe80003800200 */
        /* <DEDUP_REMOVED lines=9> */
.L_x_7:
[----:B------:R-:W-:Y:S05]  /*0420*/  BSYNC.RECONVERGENT B0 ;  /* 0x0000000000007941 */ /* 0x000fea0003800200 */
.L_x_6:
[----:B------:R-:W3:Y:S01]  /*0430*/  LDCU.64 UR4, c[0x0][0x988] ;  /* 0x00013100ff0477ac */ /* 0x000ee20008000a00 */
[----:B------:R-:W-:Y:S02]  /*0440*/  UISETP.EQ.U32.AND UP2, UPT, UR8, URZ, UPT ;  /* 0x000000ff0800728c */ /* 0x000fe4000bf42070 */
[----:B------:R-:W-:Y:S02]  /*0450*/  UPLOP3.LUT UP3, UPT, UPT, UPT, UPT, 0x80, 0x8 ;  /* 0x000000000008789c */ /* 0x000fe40003f6f070 */
[----:B---3--:R-:W-:-:S04]  /*0460*/  UISETP.NE.U32.AND UP0, UPT, UR4, URZ, UPT ;  /* 0x000000ff0400728c */ /* 0x008fc8000bf05070 */
[----:B------:R-:W-:-:S04]  /*0470*/  UISETP.NE.AND.EX UP1, UPT, UR5, URZ, UPT, UP0 ;  /* 0x000000ff0500728c */ /* 0x000fc8000bf25300 */
[----:B------:R-:W-:-:S04]  /*0480*/  UISETP.EQ.OR.EX UP4, UPT, UR9, URZ, !UP1, UP2 ;  /* 0x000000ff0900728c */ /* 0x000fc8000cf82720 */
[----:B------:R-:W-:-:S06]  /*0490*/  UP2UR UR4, UPR, URZ, 0x10 ;  /* 0x00000010ff047883 */ /* 0x000fcc0008000000 */
[----:B------:R-:W-:Y:S01]  /*04a0*/  MOV R93, UR4 ;  /* 0x00000004005d7c02 */ /* 0x000fe20008000f00 */
[----:B------:R-:W-:Y:S06]  /*04b0*/  BRA.U !UP4, `(.L_x_8) ;  /* 0x000000010c207547 */ /* 0x000fec000b800000 */
[----:B------:R-:W-:Y:S01]  /*04c0*/  UISETP.NE.U32.AND UP0, UPT, UR8, URZ, UPT ;  /* 0x000000ff0800728c */ /* 0x000fe2000bf05070 */
[----:B-----5:R-:W-:Y:S01]  /*04d0*/  FSETP.NEU.AND P0, PT, R41, RZ, PT ;  /* 0x000000ff2900720b */ /* 0x020fe20003f0d000 */
[----:B------:R-:W-:Y:S02]  /*04e0*/  USEL UR4, URZ, 0xffffffff, UP1 ;  /* 0xffffffffff047887 */ /* 0x000fe40008800000 */
[----:B------:R-:W-:-:S10]  /*04f0*/  UISETP.NE.AND.EX UP2, UPT, UR9, URZ, UPT, UP0 ;  /* 0x000000ff0900728c */ /* 0x000fd4000bf45300 */
[----:B------:R-:W-:Y:S01]  /*0500*/  VOTEU.ANY UP0, P0 ;  /* 0x0000000000ff7886 */ /* 0x000fe20000000100 */
[----:B------:R-:W-:-:S04]  /*0510*/  @!UP2 USEL UR4, URZ, 0xffffffff, UP0 ;  /* 0xffffffffff04a887 */ /* 0x000fc80008000000 */
[----:B------:R-:W-:-:S04]  /*0520*/  ULOP3.LUT UR4, UR4, 0x1, URZ, 0xc0, !UPT ;  /* 0x0000000104047892 */ /* 0x000fc8000f8ec0ff */
[----:B------:R-:W-:-:S11]  /*0530*/  UISETP.NE.U32.AND UP3, UPT, UR4, 0x1, UPT ;  /* 0x000000010400788c */ /* 0x000fd6000bf65070 */
.L_x_8:
[----:B------:R-:W3:Y:S01]  /*0540*/  SHFL.IDX PT, R0, R88, RZ, 0x1f ;  /* 0x00001fff58007589 */ /* 0x000ee200000e0000 */
[----:B------:R-:W-:Y:S02]  /*0550*/  UISETP.NE.AND UP5, UPT, UR18, 0x2, UPT ;  /* 0x000000021200788c */ /* 0x000fe4000bfa5270 */
[----:B------:R-:W-:Y:S02]  /*0560*/  UISETP.NE.AND UP0, UPT, UR18, 0x2, UPT ;  /* 0x000000021200788c */ /* 0x000fe4000bf05270 */
[----:B------:R-:W-:Y:S02]  /*0570*/  UISETP.NE.OR UP2, UPT, UR33, URZ, UP5 ;  /* 0x000000ff2100728c */ /* 0x000fe4000af45670 */
[----:B------:R-:W-:-:S04]  /*0580*/  USEL UR55, URZ, 0x1, UP0 ;  /* 0x00000001ff377887 */ /* 0x000fc80008000000 */
[----:B------:R-:W-:Y:S02]  /*0590*/  PLOP3.LUT P3, PT, P1, PT, UP2, 0xae, 0xea ;  /* 0x0000000000ea781c */ /* 0x000fe40000f6f52e */
[----:B---3--:R-:W-:-:S13]  /*05a0*/  ISETP.NE.AND P0, PT, R0, RZ, PT ;  /* 0x000000ff0000720c */ /* 0x008fda0003f05270 */
[----:B------:R-:W-:Y:S05]  /*05b0*/  @P0 BRA `(.L_x_9) ;  /* 0x0000000000b40947 */ /* 0x000fea0003800000 */
[----:B------:R-:W-:Y:S01]  /*05c0*/  ELECT P0, URZ, PT ;  /* 0x0000000000ff782f */ /* 0x000fe20003800000 */
[----:B------:R-:W-:-:S12]  /*05d0*/  BSSY.RECONVERGENT B0, `(.L_x_9) ;  /* 0x000002b000007945 */ /* 0x000fd80003800200 */
[----:B------:R-:W-:Y:S05]  /*05e0*/  @!P0 BRA `(.L_x_10) ;  /* 0x0000000000a48947 */ /* 0x000fea0003800000 */
[----:B------:R-:W3:Y:S01]  /*05f0*/  S2UR UR5, SR_CgaCtaId ;  /* 0x00000000000579c3 */ /* 0x000ee20000008800 */
[----:B------:R-:W-:Y:S01]  /*0600*/  UMOV UR4, 0x400 ;  /* 0x0000040000047882 */ /* 0x000fe20000000000 */
[----:B------:R-:W-:Y:S02]  /*0610*/  UMOV UR6, 0x1 ;  /* 0x0000000100067882 */ /* 0x000fe40000000000 */
[----:B------:R-:W-:-:S04]  /*0620*/  UIADD3 UR6, UPT, UPT, -UR6, 0x100000, URZ ;  /* 0x0010000006067890 */ /* 0x000fc8000fffe1ff */
[----:B------:R-:W-:Y:S02]  /*0630*/  USHF.L.U32 UR7, UR6, 0xb, URZ ;  /* 0x0000000b06077899 */ /* 0x000fe400080006ff */
[----:B------:R-:W-:Y:S02]  /*0640*/  USHF.L.U32 UR6, UR6, 0x1, URZ ;  /* 0x0000000106067899 */ /* 0x000fe400080006ff */
[----:B---3--:R-:W-:Y:S01]  /*0650*/  ULEA UR4, UR5, UR4, 0x18 ;  /* 0x0000000405047291 */ /* 0x008fe2000f8ec0ff */
[----:B------:R-:W3:Y:S11]  /*0660*/  FENCE.VIEW.ASYNC.S ;  /* 0x00000000000073c6 */ /* 0x000ef60000000000 */
[----:B---3--:R3:W4:Y:S01]  /*0670*/  SYNCS.EXCH.64 URZ, [UR4], UR6 ;  /* 0x0000000604ff75b2 */ /* 0x0087220008000100 */
[----:B------:R3:W1:Y:S01]  /*0680*/  SYNCS.EXCH.64 URZ, [UR4+0x80], UR6 ;  /* 0x0000800604ff75b2 */ /* 0x0006620008000100 */
        /* <DEDUP_REMOVED lines=29> */
[----:B------:R3:W1:Y:S02]  /*0860*/  SYNCS.EXCH.64 URZ, [UR4+0xf8], UR6 ;  /* 0x0000f80604ff75b2 */ /* 0x0006640008000100 */
[----:B---34-:R-:W-:Y:S01]  /*0870*/  NOP ;  /* 0x0000000000007918 */ /* 0x018fe20000000000 */
.L_x_10:
[----:B------:R-:W-:Y:S05]  /*0880*/  BSYNC.RECONVERGENT B0 ;  /* 0x0000000000007941 */ /* 0x000fea0003800200 */
.L_x_9:
[----:B------:R-:W3:Y:S01]  /*0890*/  SHFL.IDX PT, R0, R88, RZ, 0x1f ;  /* 0x00001fff58007589 */ /* 0x000ee200000e0000 */
[----:B------:R-:W-:Y:S01]  /*08a0*/  NOP ;  /* 0x0000000000007918 */ /* 0x000fe20000000000 */
[----:B---3--:R-:W-:-:S13]  /*08b0*/  ISETP.NE.AND P0, PT, R0, 0x1, PT ;  /* 0x000000010000780c */ /* 0x008fda0003f05270 */
[----:B------:R-:W-:Y:S05]  /*08c0*/  @P0 BRA `(.L_x_11) ;  /* 0x0000000000580947 */ /* 0x000fea0003800000 */
[----:B------:R-:W3:Y:S01]  /*08d0*/  S2UR UR5, SR_CgaCtaId ;  /* 0x00000000000579c3 */ /* 0x000ee20000008800 */
[----:B------:R-:W-:Y:S01]  /*08e0*/  UMOV UR4, 0x400 ;  /* 0x0000040000047882 */ /* 0x000fe20000000000 */
[----:B------:R-:W-:Y:S01]  /*08f0*/  UMOV UR8, 0x20 ;  /* 0x0000002000087882 */ /* 0x000fe20000000000 */
[----:B------:R-:W-:Y:S01]  /*0900*/  UMOV UR6, 0x80 ;  /* 0x0000008000067882 */ /* 0x000fe20000000000 */
[----:B------:R-:W-:-:S04]  /*0910*/  UIADD3 UR8, UPT, UPT, -UR8, 0x100000, URZ ;  /* 0x0010000008087890 */ /* 0x000fc8000fffe1ff */
[----:B------:R-:W-:Y:S02]  /*0920*/  USHF.L.U32 UR9, UR8, 0xb, URZ ;  /* 0x0000000b08097899 */ /* 0x000fe400080006ff */
[----:B------:R-:W-:Y:S02]  /*0930*/  USHF.L.U32 UR8, UR8, 0x1, URZ ;  /* 0x0000000108087899 */ /* 0x000fe400080006ff */
[----:B------:R-:W-:-:S04]  /*0940*/  UIADD3 UR6, UPT, UPT, -UR6, 0x100000, URZ ;  /* 0x0010000006067890 */ /* 0x000fc8000fffe1ff */
[----:B------:R-:W-:Y:S02]  /*0950*/  USHF.L.U32 UR7, UR6, 0xb, URZ ;  /* 0x0000000b06077899 */ /* 0x000fe400080006ff */
[----:B------:R-:W-:Y:S01]  /*0960*/  USHF.L.U32 UR6, UR6, 0x1, URZ ;  /* 0x0000000106067899 */ /* 0x000fe200080006ff */
[----:B------:R-:W-:Y:S01]  /*0970*/  ELECT P0, URZ, PT ;  /* 0x0000000000ff782f */ /* 0x000fe20003800000 */
[----:B---3--:R-:W-:Y:S01]  /*0980*/  ULEA UR4, UR5, UR4, 0x18 ;  /* 0x0000000405047291 */ /* 0x008fe2000f8ec0ff */
[----:B------:R-:W3:Y:S11]  /*0990*/  FENCE.VIEW.ASYNC.S ;  /* 0x00000000000073c6 */ /* 0x000ef60000000000 */
[----:B---3--:R3:W4:Y:S01]  /*09a0*/  SYNCS.EXCH.64 URZ, [UR4+0x100], UR8 ;  /* 0x0001000804ff75b2 */ /* 0x0087220008000100 */
[----:B------:R3:W1:Y:S01]  /*09b0*/  SYNCS.EXCH.64 URZ, [UR4+0x120], UR6 ;  /* 0x0001200604ff75b2 */ /* 0x0006620008000100 */
[----:B------:R3:W1:Y:S01]  /*09c0*/  SYNCS.EXCH.64 URZ, [UR4+0x108], UR8 ;  /* 0x0001080804ff75b2 */ /* 0x0006620008000100 */
[----:B------:R3:W1:Y:S01]  /*09d0*/  SYNCS.EXCH.64 URZ, [UR4+0x128], UR6 ;  /* 0x0001280604ff75b2 */ /* 0x0006620008000100 */
[----:B------:R3:W1:Y:S01]  /*09e0*/  SYNCS.EXCH.64 URZ, [UR4+0x110], UR8 ;  /* 0x0001100804ff75b2 */ /* 0x0006620008000100 */
[----:B------:R3:W1:Y:S01]  /*09f0*/  SYNCS.EXCH.64 URZ, [UR4+0x130], UR6 ;  /* 0x0001300604ff75b2 */ /* 0x0006620008000100 */
[----:B------:R3:W1:Y:S01]  /*0a00*/  SYNCS.EXCH.64 URZ, [UR4+0x118], UR8 ;  /* 0x0001180804ff75b2 */ /* 0x0006620008000100 */
[----:B------:R3:W1:Y:S01]  /*0a10*/  SYNCS.EXCH.64 URZ, [UR4+0x138], UR6 ;  /* 0x0001380604ff75b2 */ /* 0x0006620008000100 */
[----:B------:R-:W-:Y:S01]  /*0a20*/  NOP ;  /* 0x0000000000007918 */ /* 0x000fe20000000000 */
.L_x_11:
[----:B------:R-:W2:Y:S01]  /*0a30*/  SHFL.IDX PT, R0, R88, RZ, 0x1f ;  /* 0x00001fff58007589 */ /* 0x000ea200000e0000 */
[----:B------:R-:W-:Y:S01]  /*0a40*/  NOP ;  /* 0x0000000000007918 */ /* 0x000fe20000000000 */
[----:B--2---:R-:W-:-:S13]  /*0a50*/  ISETP.NE.AND P0, PT, R0, 0x3, PT ;  /* 0x000000030000780c */ /* 0x004fda0003f05270 */
[----:B------:R-:W-:Y:S05]  /*0a60*/  @P0 BRA `(.L_x_12) ;  /* 0x0000000000300947 */ /* 0x000fea0003800000 */
[----:B------:R-:W2:Y:S01]  /*0a70*/  S2UR UR5, SR_CgaCtaId ;  /* 0x00000000000579c3 */ /* 0x000ea20000008800 */
[----:B---3--:R-:W-:Y:S01]  /*0a80*/  UMOV UR4, 0x400 ;  /* 0x0000040000047882 */ /* 0x008fe20000000000 */
[----:B------:R-:W-:Y:S01]  /*0a90*/  UMOV UR6, 0x20 ;  /* 0x0000002000067882 */ /* 0x000fe20000000000 */
[----:B------:R-:W-:Y:S01]  /*0aa0*/  ELECT P0, URZ, PT ;  /* 0x0000000000ff782f */ /* 0x000fe20003800000 */
[----:B------:R-:W-:-:S04]  /*0ab0*/  UIADD3 UR6, UPT, UPT, -UR6, 0x100000, URZ ;  /* 0x0010000006067890 */ /* 0x000fc8000fffe1ff */
[----:B------:R-:W-:Y:S02]  /*0ac0*/  USHF.L.U32 UR7, UR6, 0xb, URZ ;  /* 0x0000000b06077899 */ /* 0x000fe400080006ff */
[----:B------:R-:W-:Y:S02]  /*0ad0*/  USHF.L.U32 UR6, UR6, 0x1, URZ ;  /* 0x0000000106067899 */ /* 0x000fe400080006ff */
[----:B--2---:R-:W-:Y:S01]  /*0ae0*/  ULEA UR4, UR5, UR4, 0x18 ;  /* 0x0000000405047291 */ /* 0x004fe2000f8ec0ff */
[----:B------:R-:W2:Y:S11]  /*0af0*/  FENCE.VIEW.ASYNC.S ;  /* 0x00000000000073c6 */ /* 0x000eb60000000000 */
[----:B--2---:R2:W3:Y:S01]  /*0b00*/  SYNCS.EXCH.64 URZ, [UR4+0x140], UR6 ;  /* 0x0001400604ff75b2 */ /* 0x0044e20008000100 */
[----:B------:R2:W1:Y:S01]  /*0b10*/  SYNCS.EXCH.64 URZ, [UR4+0x148], UR6 ;  /* 0x0001480604ff75b2 */ /* 0x0004620008000100 */
[----:B------:R-:W-:Y:S01]  /*0b20*/  NOP ;  /* 0x0000000000007918 */ /* 0x000fe20000000000 */
.L_x_12:
[----:B------:R-:W4:Y:S01]  /*0b30*/  SHFL.IDX PT, R0, R88, RZ, 0x1f ;  /* 0x00001fff58007589 */ /* 0x000f2200000e0000 */
[----:B------:R-:W-:Y:S01]  /*0b40*/  NOP ;  /* 0x0000000000007918 */ /* 0x000fe20000000000 */
[----:B----4-:R-:W-:-:S13]  /*0b50*/  ISETP.NE.AND P0, PT, R0, 0x4, PT ;  /* 0x000000040000780c */ /* 0x010fda0003f05270 */
[----:B------:R-:W-:Y:S05]  /*0b60*/  @P0 BRA `(.L_x_13) ;  /* 0x0000000000440947 */ /* 0x000fea0003800000 */
[----:B------:R-:W4:Y:S01]  /*0b70*/  S2UR UR5, SR_CgaCtaId ;  /* 0x00000000000579c3 */ /* 0x000f220000008800 */
[----:B--23--:R-:W-:Y:S01]  /*0b80*/  UMOV UR4, 0x1e0 ;  /* 0x000001e000047882 */ /* 0x00cfe20000000000 */
[----:B------:R-:W-:Y:S01]  /*0b90*/  UMOV UR6, 0x400 ;  /* 0x0000040000067882 */ /* 0x000fe20000000000 */
[----:B------:R-:W-:Y:S01]  /*0ba0*/  USEL UR4, UR4, 0x1a0, UP3 ;  /* 0x000001a004047887 */ /* 0x000fe20009800000 */
[----:B------:R-:W-:Y:S01]  /*0bb0*/  UMOV UR8, 0x1 ;  /* 0x0000000100087882 */ /* 0x000fe20000000000 */
[----:B------:R-:W-:Y:S01]  /*0bc0*/  ELECT P0, URZ, PT ;  /* 0x0000000000ff782f */ /* 0x000fe20003800000 */
[----:B------:R-:W-:-:S04]  /*0bd0*/  UIADD3 UR8, UPT, UPT, -UR8, 0x100000, URZ ;  /* 0x0010000008087890 */ /* 0x000fc8000fffe1ff */
[----:B------:R-:W-:Y:S02]  /*0be0*/  USHF.L.U32 UR9, UR8, 0xb, URZ ;  /* 0x0000000b08097899 */ /* 0x000fe400080006ff */
[----:B------:R-:W-:Y:S02]  /*0bf0*/  USHF.L.U32 UR8, UR8, 0x1, URZ ;  /* 0x0000000108087899 */ /* 0x000fe400080006ff */
[----:B----4-:R-:W-:Y:S02]  /*0c00*/  ULEA UR6, UR5, UR6, 0x18 ;  /* 0x0000000605067291 */ /* 0x010fe4000f8ec0ff */
[----:B------:R-:W-:-:S04]  /*0c10*/  UIADD3 UR4, UPT, UPT, -UR4, 0x100000, URZ ;  /* 0x0010000004047890 */ /* 0x000fc8000fffe1ff */
[----:B------:R-:W-:Y:S02]  /*0c20*/  USHF.L.U32 UR5, UR4, 0xb, URZ ;  /* 0x0000000b04057899 */ /* 0x000fe400080006ff */
[----:B------:R-:W-:Y:S01]  /*0c30*/  USHF.L.U32 UR4, UR4, 0x1, URZ ;  /* 0x0000000104047899 */ /* 0x000fe200080006ff */
[----:B------:R-:W2:Y:S03]  /*0c40*/  FENCE.VIEW.ASYNC.S ;  /* 0x00000000000073c6 */ /* 0x000ea60000000000 */
[----:B--2---:R4:W2:Y:S08]  /*0c50*/  SYNCS.EXCH.64 URZ, [UR6+0x150], UR8 ;  /* 0x0001500806ff75b2 */ /* 0x0048b00008000100 */
[----:B------:R4:W3:Y:S02]  /*0c60*/  SYNCS.EXCH.64 URZ, [UR6+0x158], UR4 ;  /* 0x0001580406ff75b2 */ /* 0x0008e40008000100 */
[----:B----4-:R-:W-:Y:S01]  /*0c70*/  NOP ;  /* 0x0000000000007918 */ /* 0x010fe20000000000 */
.L_x_13:
[----:B------:R-:W4:Y:S01]  /*0c80*/  SHFL.IDX PT, R0, R88, RZ, 0x1f ;  /* 0x00001fff58007589 */ /* 0x000f2200000e0000 */
[----:B------:R-:W-:Y:S01]  /*0c90*/  ISETP.NE.OR P1, PT, RZ, UR18, !P1 ;  /* 0x00000012ff007c0c */ /* 0x000fe2000cf25670 */
[----:B------:R-:W-:Y:S01]  /*0ca0*/  NOP ;  /* 0x0000000000007918 */ /* 0x000fe20000000000 */
[----:B----4-:R-:W-:-:S13]  /*0cb0*/  ISETP.NE.AND P0, PT, R0, 0x5, PT ;  /* 0x000000050000780c */ /* 0x010fda0003f05270 */
[----:B------:R-:W-:Y:S05]  /*0cc0*/  @P0 BRA `(.L_x_14) ;  /* 0x0000000000480947 */ /* 0x000fea0003800000 */
[----:B------:R-:W4:Y:S01]  /*0cd0*/  S2UR UR5, SR_CgaCtaId ;  /* 0x00000000000579c3 */ /* 0x000f220000008800 */
[----:B--23--:R-:W-:Y:S01]  /*0ce0*/  UMOV UR4, 0x400 ;  /* 0x0000040000047882 */ /* 0x00cfe20000000000 */
        /* <DEDUP_REMOVED lines=9> */
[----:B----4-:R-:W-:Y:S01]  /*0d80*/  ULEA UR4, UR5, UR4, 0x18 ;  /* 0x0000000405047291 */ /* 0x010fe2000f8ec0ff */
[----:B------:R-:W2:Y:S11]  /*0d90*/  FENCE.VIEW.ASYNC.S ;  /* 0x00000000000073c6 */ /* 0x000eb60000000000 */
[----:B--2---:R4:W2:Y:S01]  /*0da0*/  SYNCS.EXCH.64 URZ, [UR4+0x160], UR6 ;  /* 0x0001600604ff75b2 */ /* 0x0048a20008000100 */
[----:B------:R4:W3:Y:S01]  /*0db0*/  SYNCS.EXCH.64 URZ, [UR4+0x170], UR8 ;  /* 0x0001700804ff75b2 */ /* 0x0008e20008000100 */
[----:B------:R4:W1:Y:S01]  /*0dc0*/  SYNCS.EXCH.64 URZ, [UR4+0x168], UR6 ;  /* 0x0001680604ff75b2 */ /* 0x0008620008000100 */
[----:B------:R4:W1:Y:S02]  /*0dd0*/  SYNCS.EXCH.64 URZ, [UR4+0x178], UR8 ;  /* 0x0001780804ff75b2 */ /* 0x0008640008000100 */
[----:B----4-:R-:W-:Y:S01]  /*0de0*/  NOP ;  /* 0x0000000000007918 */ /* 0x010fe20000000000 */
.L_x_14:
[----:B--23--:R-:W2:Y:S01]  /*0df0*/  S2UR UR7, SR_CgaCtaId ;  /* 0x00000000000779c3 */ /* 0x00cea20000008800 */
[----:B------:R-:W-:Y:S01]  /*0e00*/  VOTEU.ALL UP0, P1 ;  /* 0x0000000000ff7886 */ /* 0x000fe20000800000 */
[----:B------:R-:W-:Y:S01]  /*0e10*/  UMOV UR4, 0x20 ;  /* 0x0000002000047882 */ /* 0x000fe20000000000 */
[----:B------:R-:W-:Y:S01]  /*0e20*/  NOP ;  /* 0x0000000000007918 */ /* 0x000fe20000000000 */
[----:B-1----:R-:W-:Y:S01]  /*0e30*/  LOP3.LUT R3, R85, 0x1f, RZ, 0xc0, !PT ;  /* 0x0000001f55037812 */ /* 0x002fe200078ec0ff */
[----:B------:R-:W-:Y:S01]  /*0e40*/  UISETP.NE.AND UP4, UPT, UR18, URZ, UPT ;  /* 0x000000ff1200728c */ /* 0x000fe2000bf85270 */
[----:B------:R-:W-:Y:S01]  /*0e50*/  @!UP0 UMOV UR6, 0x400 ;  /* 0x0000040000068882 */ /* 0x000fe20000000000 */
[----:B------:R-:W-:-:S04]  /*0e60*/  @!UP0 UIADD3 UR4, UPT, UPT, -UR4, 0x100000, URZ ;  /* 0x0010000004048890 */ /* 0x000fc8000fffe1ff */
[----:B------:R-:W-:Y:S02]  /*0e70*/  @!UP0 USHF.L.U32 UR5, UR4, 0xb, URZ ;  /* 0x0000000b04058899 */ /* 0x000fe400080006ff */
[----:B------:R-:W-:Y:S02]  /*0e80*/  @!UP0 USHF.L.U32 UR4, UR4, 0x1, URZ ;  /* 0x0000000104048899 */ /* 0x000fe400080006ff */
[----:B--2---:R-:W-:Y:S01]  /*0e90*/  @!UP0 ULEA UR6, UR7, UR6, 0x18 ;  /* 0x0000000607068291 */ /* 0x004fe2000f8ec0ff */
[----:B------:R-:W1:Y:S01]  /*0ea0*/  LDCU UR7, c[0x0][0x36c] ;  /* 0x00006d80ff0777ac */ /* 0x000e620008000800 */
[----:B------:R-:W-:Y:S01]  /*0eb0*/  VOTEU.ALL UP0, P1 ;  /* 0x0000000000ff7886 */ /* 0x000fe20000800000 */
[----:B------:R-:W2:Y:S09]  /*0ec0*/  FENCE.VIEW.ASYNC.S ;  /* 0x00000000000073c6 */ /* 0x000eb20000000000 */
[----:B--2---:R2:W3:Y:S01]  /*0ed0*/  @!UP0 SYNCS.EXCH.64 URZ, [UR6+0x180], UR4 ;  /* 0x0001800406ff85b2 */ /* 0x0044e20008000100 */
[----:B-1----:R-:W-:-:S09]  /*0ee0*/  UISETP.EQ.U32.AND UP6, UPT, UR7, 0x1, UPT ;  /* 0x000000010700788c */ /* 0x002fd2000bfc2070 */
[----:B--2---:R-:W-:Y:S05]  /*0ef0*/  BRA.U !UP6, `(.L_x_15) ;  /* 0x000000010e087547 */ /* 0x004fea000b800000 */
[----:B---3--:R-:W-:Y:S01]  /*0f00*/  UCGABAR_ARV ;  /* 0x00000000000079c7 */ /* 0x008fe20008000000 */
[----:B------:R-:W-:Y:S05]  /*0f10*/  BRA `(.L_x_16) ;  /* 0x0000000000047947 */ /* 0x000fea0003800000 */
.L_x_15:
[----:B---3--:R-:W-:Y:S01]  /*0f20*/  NOP ;  /* 0x0000000000007918 */ /* 0x008fe20000000000 */
.L_x_16:
[----:B------:R-:W1:Y:S01]  /*0f30*/  S2UR UR20, SR_CTAID.X ;  /* 0x00000000001479c3 */ /* 0x000e620000002500 */
[----:B------:R-:W-:-:S05]  /*0f40*/  CS2R.32 R92, SR_CgaSize ;  /* 0x00000000005c7805 */ /* 0x000fca0000008a00 */
[----:B------:R-:W-:-:S05]  /*0f50*/  IMAD R92, R92, -0xa0, RZ ;  /* 0xffffff605c5c7824 */ /* 0x000fca00078e02ff */
[----:B------:R-:W-:-:S14]  /*0f60*/  R2UR UR5, R92 ;  /* 0x000000005c0572ca */ /* 0x000fdc00000e0000 */
[----:B------:R-:W2:Y:S01]  /*0f70*/  LDCU UR5, c[0x0][UR5+0x2b0] ;  /* 0x00005600050577ac */ /* 0x000ea20008000800 */
[----:B------:R-:W-:-:S05]  /*0f80*/  CS2R.32 R92, SR_CgaSize ;  /* 0x00000000005c7805 */ /* 0x000fca0000008a00 */
[----:B------:R-:W-:-:S05]  /*0f90*/  IMAD R92, R92, -0xa0, RZ ;  /* 0xffffff605c5c7824 */ /* 0x000fca00078e02ff */
[----:B------:R-:W-:-:S14]  /*0fa0*/  R2UR UR4, R92 ;  /* 0x000000005c0472ca */ /* 0x000fdc00000e0000 */
[----:B------:R-:W3:Y:S01]  /*0fb0*/  LDCU UR4, c[0x0][UR4+0x2b4] ;  /* 0x00005680040477ac */ /* 0x000ee20008000800 */
[----:B------:R-:W4:Y:S01]  /*0fc0*/  S2UR UR21, SR_CTAID.Y ;  /* 0x00000000001579c3 */ /* 0x000f220000002600 */
[----:B------:R-:W-:-:S05]  /*0fd0*/  CS2R.32 R92, SR_CgaSize ;  /* 0x00000000005c7805 */ /* 0x000fca0000008a00 */
[----:B------:R-:W-:-:S05]  /*0fe0*/  IMAD R92, R92, -0xa0, RZ ;  /* 0xffffff605c5c7824 */ /* 0x000fca00078e02ff */
[----:B------:R-:W-:-:S14]  /*0ff0*/  R2UR UR7, R92 ;  /* 0x000000005c0772ca */ /* 0x000fdc00000e0000 */
[----:B------:R-:W3:Y:S01]  /*1000*/  LDCU UR7, c[0x0][UR7+0x2a0] ;  /* 0x00005400070777ac */ /* 0x000ee20008000800 */
[----:B------:R-:W-:-:S05]  /*1010*/  CS2R.32 R92, SR_CgaSize ;  /* 0x00000000005c7805 */ /* 0x000fca0000008a00 */
[----:B------:R-:W-:-:S05]  /*1020*/  IMAD R92, R92, -0xa0, RZ ;  /* 0xffffff605c5c7824 */ /* 0x000fca00078e02ff */
[----:B------:R-:W-:-:S14]  /*1030*/  R2UR UR8, R92 ;  /* 0x000000005c0872ca */ /* 0x000fdc00000e0000 */
[----:B------:R-:W3:Y:S01]  /*1040*/  LDCU UR8, c[0x0][UR8+0x2a4] ;  /* 0x00005480080877ac */ /* 0x000ee20008000800 */
[----:B------:R-:W3:Y:S01]  /*1050*/  LDCU UR19, c[0x0][0xc24] ;  /* 0x00018480ff1377ac */ /* 0x000ee20008000800 */
[----:B------:R-:W3:Y:S01]  /*1060*/  LDCU UR39, c[0x0][0xc24] ;  /* 0x00018480ff2777ac */ /* 0x000ee20008000800 */
[----:B-1----:R-:W-:Y:S01]  /*1070*/  I2FP.F32.U32 R2, UR20 ;  /* 0x0000001400027c45 */ /* 0x002fe20008201000 */
[----:B------:R-:W1:Y:S04]  /*1080*/  LDCU UR24, c[0x0][0xc30] ;  /* 0x00018600ff1877ac */ /* 0x000e680008000800 */
[----:B--2---:R-:W-:Y:S01]  /*1090*/  FMUL R2, R2, UR5 ;  /* 0x0000000502027c20 */ /* 0x004fe20008400000 */
[----:B----4-:R-:W-:-:S05]  /*10a0*/  I2FP.F32.U32 R0, UR21 ;  /* 0x0000001500007c45 */ /* 0x010fca0008201000 */
[----:B------:R-:W2:Y:S01]  /*10b0*/  F2I.U32.TRUNC.NTZ R2, R2 ;  /* 0x0000000200027305 */ /* 0x000ea2000020f000 */
[----:B---3--:R-:W-:-:S07]  /*10c0*/  FMUL R0, R0, UR4 ;  /* 0x0000000400007c20 */ /* 0x008fce0008400000 */
[----:B------:R-:W3:Y:S01]  /*10d0*/  F2I.U32.TRUNC.NTZ R0, R0 ;  /* 0x0000000000007305 */ /* 0x000ee2000020f000 */
[----:B--2---:R-:W-:Y:S02]  /*10e0*/  R2UR UR4, R2 ;  /* 0x00000000020472ca */ /* 0x004fe400000e0000 */
[----:B------:R-:W-:Y:S02]  /*10f0*/  PRMT R2, RZ, 0x7610, R2 ;  /* 0x00007610ff027816 */ /* 0x000fe40000000002 */
[----:B---3--:R-:W-:Y:S02]  /*1100*/  R2UR UR6, R0 ;  /* 0x00000000000672ca */ /* 0x008fe400000e0000 */
[----:B------:R-:W-:-:S07]  /*1110*/  PRMT R0, RZ, 0x7610, R0 ;  /* 0x00007610ff007816 */ /* 0x000fce0000000000 */
[----:B------:R-:W-:-:S04]  /*1120*/  UIADD3 UR5, UPT, UPT, -UR4, URZ, URZ ;  /* 0x000000ff04057290 */ /* 0x000fc8000fffe1ff */
[----:B------:R-:W-:Y:S02]  /*1130*/  UIMAD UR5, UR7, UR5, UR20 ;  /* 0x00000005070572a4 */ /* 0x000fe4000f8e0214 */
[----:B------:R-:W-:-:S04]  /*1140*/  UIADD3 UR4, UPT, UPT, -UR6, URZ, URZ ;  /* 0x000000ff06047290 */ /* 0x000fc8000fffe1ff */
[----:B------:R-:W-:Y:S01]  /*1150*/  IMAD.U32 R92, RZ, RZ, UR5 ;  /* 0x00000005ff5c7e24 */ /* 0x000fe2000f8e00ff */
[----:B------:R-:W-:-:S06]  /*1160*/  UIMAD UR4, UR8, UR4, UR21 ;  /* 0x00000004080472a4 */ /* 0x000fcc000f8e0215 */
[----:B------:R-:W-:Y:S01]  /*1170*/  IMAD.U32 R91, RZ, RZ, UR4 ;  /* 0x00000004ff5b7e24 */ /* 0x000fe2000f8e00ff */
[----:B-1----:R-:W-:Y:S06]  /*1180*/  BRA.U UP4, `(.L_x_17) ;  /* 0x0000000104307547 */ /* 0x002fec000b800000 */
[----:B------:R-:W-:Y:S01]  /*1190*/  R2UR UR5, R91 ;  /* 0x000000005b0572ca */ /* 0x000fe200000e0000 */
[----:B------:R-:W-:Y:S01]  /*11a0*/  UMOV UR7, 0x3 ;  /* 0x0000000300077882 */ /* 0x000fe20000000000 */
[----:B------:R-:W-:-:S11]  /*11b0*/  R2UR UR4, R92 ;  /* 0x000000005c0472ca */ /* 0x000fd600000e0000 */
[----:B------:R-:W-:-:S04]  /*11c0*/  UISETP.NE.AND UP0, UPT, UR5, URZ, UPT ;  /* 0x000000ff0500728c */ /* 0x000fc8000bf05270 */
[----:B------:R-:W-:Y:S02]  /*11d0*/  UISETP.LT.U32.OR UP0, UPT, UR4, 0x2, !UP0 ;  /* 0x000000020400788c */ /* 0x000fe4000c701470 */
[----:B------:R-:W-:Y:S02]  /*11e0*/  ULOP3.LUT UR4, UR4, 0xfffffffe, URZ, 0xc0, !UPT ;  /* 0xfffffffe04047892 */ /* 0x000fe4000f8ec0ff */
[----:B------:R-:W-:Y:S02]  /*11f0*/  USEL UR6, URZ, 0x1, !UP0 ;  /* 0x00000001ff067887 */ /* 0x000fe4000c000000 */
[----:B------:R-:W-:Y:S02]  /*1200*/  USEL UR5, URZ, 0x2, !UP0 ;  /* 0x00000002ff057887 */ /* 0x000fe4000c000000 */
[----:B------:R-:W-:Y:S02]  /*1210*/  USHF.L.U32 UR4, UR7, UR4, URZ ;  /* 0x0000000407047299 */ /* 0x000fe400080006ff */
[----:B------:R-:W-:-:S04]  /*1220*/  UIADD3 UR5, UPT, UPT, UR6, UR5, URZ ;  /* 0x0000000506057290 */ /* 0x000fc8000fffe0ff */
[----:B------:R-:W-:Y:S02]  /*1230*/  IMAD.U32 R0, RZ, RZ, UR4 ;  /* 0x00000004ff007e24 */ /* 0x000fe4000f8e00ff */
[----:B------:R-:W-:-:S07]  /*1240*/  IMAD.U32 R2, RZ, RZ, UR5 ;  /* 0x00000005ff027e24 */ /* 0x000fce000f8e00ff */
.L_x_17:
[----:B------:R-:W1:Y:S01]  /*1250*/  S2UR UR50, SR_CTAID.Z ;  /* 0x00000000003279c3 */ /* 0x000e620000002700 */
[----:B------:R-:W-:Y:S01]  /*1260*/  UISETP.GE.AND UP0, UPT, UR19, 0x1, UPT ;  /* 0x000000011300788c */ /* 0x000fe2000bf06270 */
[----:B------:R-:W-:-:S08]  /*1270*/  UMOV UR28, UR20 ;  /* 0x00000014001c7c82 */ /* 0x000fd00008000000 */
[----:B------:R-:W-:Y:S05]  /*1280*/  BRA.U !UP0, `(.L_x_18) ;  /* 0x0000000108d47547 */ /* 0x000fea000b800000 */
[----:B------:R-:W2:Y:S01]  /*1290*/  LDCU.128 UR12, c[0x0][0xc10] ;  /* 0x00018200ff0c77ac */ /* 0x000ea20008000c00 */
[----:B------:R-:W3:Y:S01]  /*12a0*/  LDCU UR22, c[0x0][0xc0c] ;  /* 0x00018180ff1677ac */ /* 0x000ee20008000800 */
[----:B------:R-:W4:Y:S01]  /*12b0*/  LDCU UR6, c[0x0][0x370] ;  /* 0x00006e00ff0677ac */ /* 0x000f220008000800 */
[----:B------:R-:W1:Y:S01]  /*12c0*/  LDCU UR7, c[0x0][0x374] ;  /* 0x00006e80ff0777ac */ /* 0x000e620008000800 */
[----:B------:R-:W1:Y:S01]  /*12d0*/  LDCU UR23, c[0x0][0xc20] ;  /* 0x00018400ff1777ac */ /* 0x000e620008000800 */
[----:B--2---:R-:W-:Y:S02]  /*12e0*/  UIMAD.WIDE.U32 UR4, UR20, UR12, URZ ;  /* 0x0000000c140472a5 */ /* 0x004fe4000f8e00ff */
[----:B---3--:R-:W-:Y:S01]  /*12f0*/  UISETP.NE.AND UP0, UPT, UR22, 0x1, UPT ;  /* 0x000000011600788c */ /* 0x008fe2000bf05270 */
[----:B------:R-:W2:Y:S01]  /*1300*/  LDCU.64 UR8, c[0x0][0xc28] ;  /* 0x00018500ff0877ac */ /* 0x000ea20008000a00 */
[----:B----4-:R-:W-:-:S03]  /*1310*/  UIMAD.WIDE.U32 UR10, UR6, UR12, URZ ;  /* 0x0000000c060a72a5 */ /* 0x010fc6000f8e00ff */
[----:B------:R-:W-:Y:S01]  /*1320*/  UMOV UR4, UR5 ;  /* 0x0000000500047c82 */ /* 0x000fe20008000000 */
[----:B------:R-:W-:Y:S02]  /*1330*/  UISETP.NE.AND UP2, UPT, UR19, 0x1, UPT ;  /* 0x000000011300788c */ /* 0x000fe4000bf45270 */
[----:B------:R-:W-:Y:S01]  /*1340*/  USHF.R.U32.HI UR4, URZ, UR13, UR4 ;  /* 0x0000000dff047299 */ /* 0x000fe20008011604 */
[----:B------:R-:W-:Y:S01]  /*1350*/  UMOV UR10, UR11 ;  /* 0x0000000b000a7c82 */ /* 0x000fe20008000000 */
[----:B------:R-:W-:Y:S02]  /*1360*/  UIMAD.WIDE.U32 UR16, UR21, UR15, URZ ;  /* 0x0000000f151072a5 */ /* 0x000fe4000f8e00ff */
[----:B------:R-:W-:Y:S02]  /*1370*/  USEL UR5, UR20, UR4, !UP0 ;  /* 0x0000000414057287 */ /* 0x000fe4000c000000 */
[----:B------:R-:W-:Y:S02]  /*1380*/  @UP0 USHF.R.U32.HI UR6, URZ, UR13, UR10 ;  /* 0x0000000dff060299 */ /* 0x000fe4000801160a */
[----:B------:R-:W-:-:S02]  /*1390*/  UISETP.NE.AND UP0, UPT, UR14, 0x1, UPT ;  /* 0x000000010e00788c */ /* 0x000fc4000bf05270 */
[----:B-1----:R-:W-:Y:S02]  /*13a0*/  UIMAD.WIDE.U32 UR10, UR7, UR15, URZ ;  /* 0x0000000f070a72a5 */ /* 0x002fe4000f8e00ff */
[----:B--2---:R-:W-:Y:S01]  /*13b0*/  UIMAD.WIDE.U32 UR12, UR6, UR8, URZ ;  /* 0x00000008060c72a5 */ /* 0x004fe2000f8e00ff */
[----:B------:R-:W-:Y:S01]  /*13c0*/  UMOV UR4, UR17 ;  /* 0x0000001100047c82 */ /* 0x000fe20008000000 */
[----:B------:R-:W-:-:S03]  /*13d0*/  UIADD3 UR28, UPT, UPT, -UR5, URZ, URZ ;  /* 0x000000ff051c7290 */ /* 0x000fc6000fffe1ff */
[----:B------:R-:W-:Y:S01]  /*13e0*/  UMOV UR10, UR11 ;  /* 0x0000000b000a7c82 */ /* 0x000fe20008000000 */
[----:B------:R-:W-:Y:S02]  /*13f0*/  USHF.R.U32.HI UR4, URZ, UR23, UR4 ;  /* 0x00000017ff047299 */ /* 0x000fe40008011604 */
[----:B------:R-:W-:Y:S01]  /*1400*/  @UP0 USHF.R.U32.HI UR7, URZ, UR23, UR10 ;  /* 0x00000017ff070299 */ /* 0x000fe2000801160a */
[----:B------:R-:W-:Y:S01]  /*1410*/  UMOV UR12, UR13 ;  /* 0x0000000d000c7c82 */ /* 0x000fe20008000000 */
[----:B------:R-:W-:Y:S02]  /*1420*/  USEL UR4, UR21, UR4, !UP0 ;  /* 0x0000000415047287 */ /* 0x000fe4000c000000 */
[----:B------:R-:W-:Y:S02]  /*1430*/  UIMAD.WIDE.U32 UR10, UR7, UR8, URZ ;  /* 0x00000008070a72a5 */ /* 0x000fe4000f8e00ff */
[----:B------:R-:W-:Y:S02]  /*1440*/  @UP2 USHF.R.U32.HI UR6, URZ, UR9, UR12 ;  /* 0x00000009ff062299 */ /* 0x000fe4000801160c */
[----:B------:R-:W-:-:S02]  /*1450*/  UIMAD.WIDE.U32 UR12, UR4, UR8, URZ ;  /* 0x00000008040c72a5 */ /* 0x000fc4000f8e00ff */
[----:B------:R-:W-:Y:S01]  /*1460*/  UIMAD UR28, UR22, UR28, UR20 ;  /* 0x0000001c161c72a4 */ /* 0x000fe2000f8e0214 */
[----:B------:R-:W-:Y:S02]  /*1470*/  UMOV UR10, UR11 ;  /* 0x0000000b000a7c82 */ /* 0x000fe40008000000 */
[----:B------:R-:W-:Y:S02]  /*1480*/  @UP2 USHF.R.U32.HI UR7, URZ, UR9, UR10 ;  /* 0x00000009ff072299 */ /* 0x000fe4000801160a */
[----:B------:R-:W-:Y:S02]  /*1490*/  UIMAD UR10, UR6, UR19, URZ ;  /* 0x00000013060a72a4 */ /* 0x000fe4000f8e02ff */
[----:B------:R-:W-:-:S04]  /*14a0*/  UIMAD UR7, UR7, UR19, URZ ;  /* 0x00000013070772a4 */ /* 0x000fc8000f8e02ff */
[----:B------:R-:W-:-:S03]  /*14b0*/  UISETP.GE.AND UP0, UPT, UR4, UR7, UPT ;  /* 0x000000070400728c */ /* 0x000fc6000bf06270 */
[----:B------:R-:W-:Y:S01]  /*14c0*/  UMOV UR7, UR13 ;  /* 0x0000000d00077c82 */ /* 0x000fe20008000000 */
[----:B------:R-:W-:Y:S02]  /*14d0*/  UISETP.GE.OR UP0, UPT, UR5, UR10, UP0 ;  /* 0x0000000a0500728c */ /* 0x000fe40008706670 */
[----:B------:R-:W-:Y:S02]  /*14e0*/  UIMAD.WIDE.U32 UR10, UR5, UR8, URZ ;  /* 0x00000008050a72a5 */ /* 0x000fe4000f8e00ff */
[----:B------:R-:W-:Y:S02]  /*14f0*/  USHF.R.U32.HI UR7, URZ, UR9, UR7 ;  /* 0x00000009ff077299 */ /* 0x000fe40008011607 */
[----:B------:R-:W-:Y:S02]  /*1500*/  UIADD3 UR10, UPT, UPT, -UR4, URZ, URZ ;  /* 0x000000ff040a7290 */ /* 0x000fe4000fffe1ff */
[----:B------:R-:W-:Y:S02]  /*1510*/  USEL UR7, UR4, UR7, !UP2 ;  /* 0x0000000704077287 */ /* 0x000fe4000d000000 */
[----:B------:R-:W-:Y:S01]  /*1520*/  UIMAD UR10, UR14, UR10, UR21 ;  /* 0x0000000a0e0a72a4 */ /* 0x000fe2000f8e0215 */
[----:B------:R-:W-:-:S02]  /*1530*/  @!UP0 UMOV UR8, UR11 ;  /* 0x0000000b00088c82 */ /* 0x000fc40008000000 */
[----:B------:R-:W-:Y:S02]  /*1540*/  @!UP0 USHF.R.U32.HI UR8, URZ, UR9, UR8 ;  /* 0x00000009ff088299 */ /* 0x000fe40008011608 */
[----:B------:R-:W-:Y:S02]  /*1550*/  UIADD3 UR9, UPT, UPT, -UR7, URZ, URZ ;  /* 0x000000ff07097290 */ /* 0x000fe4000fffe1ff */
[----:B------:R-:W-:Y:S02]  /*1560*/  @!UP0 USEL UR8, UR5, UR8, !UP2 ;  /* 0x0000000805088287 */ /* 0x000fe4000d000000 */
[----:B------:R-:W-:Y:S02]  /*1570*/  UIMAD UR9, UR19, UR9, UR4 ;  /* 0x00000009130972a4 */ /* 0x000fe4000f8e0204 */
[----:B------:R-:W-:Y:S02]  /*1580*/  @!UP0 UIADD3 UR7, UPT, UPT, UR7, -UR8, URZ ;  /* 0x8000000807078290 */ /* 0x000fe4000fffe0ff */
[----:B------:R-:W-:-:S02]  /*1590*/  @!UP0 UIMAD UR6, UR9, UR6, UR8 ;  /* 0x00000006090682a4 */ /* 0x000fc4000f8e0208 */
[----:B------:R-:W-:-:S04]  /*15a0*/  @!UP0 UIMAD UR4, UR7, UR19, UR5 ;  /* 0x00000013070482a4 */ /* 0x000fc8000f8e0205 */
[----:B------:R-:W-:Y:S01]  /*15b0*/  UIMAD UR21, UR4, UR14, UR10 ;  /* 0x0000000e041572a4 */ /* 0x000fe2000f8e020a */
[----:B------:R-:W-:Y:S02]  /*15c0*/  @!UP0 UMOV UR5, UR6 ;  /* 0x0000000600058c82 */ /* 0x000fe40008000000 */
[----:B------:R-:W-:-:S12]  /*15d0*/  UIMAD UR28, UR5, UR22, UR28 ;  /* 0x00000016051c72a4 */ /* 0x000fd8000f8e021c */
.L_x_18:
[----:B------:R-:W-:-:S09]  /*15e0*/  UISETP.NE.AND UP0, UPT, UR24, 0x1, UPT ;  /* 0x000000011800788c */ /* 0x000fd2000bf05270 */
[----:B------:R-:W-:Y:S05]  /*15f0*/  BRA.U UP0, `(.L_x_19) ;  /* 0x0000000100407547 */ /* 0x000fea000b800000 */
[----:B------:R-:W2:Y:S01]  /*1600*/  LDCU.128 UR8, c[0x0][0xc10] ;  /* 0x00018200ff0877ac */ /* 0x000ea20008000c00 */
[----:B------:R-:W3:Y:S01]  /*1610*/  LDCU UR12, c[0x0][0xc0c] ;  /* 0x00018180ff0c77ac */ /* 0x000ee20008000800 */
[----:B------:R-:W4:Y:S01]  /*1620*/  LDCU UR13, c[0x0][0xc20] ;  /* 0x00018400ff0d77ac */ /* 0x000f220008000800 */
[----:B--2---:R-:W-:Y:S02]  /*1630*/  UIMAD.WIDE.U32 UR4, UR28, UR8, URZ ;  /* 0x000000081c0472a5 */ /* 0x004fe4000f8e00ff */
[----:B------:R-:W-:Y:S02]  /*1640*/  UIMAD.WIDE.U32 UR6, UR21, UR11, URZ ;  /* 0x0000000b150672a5 */ /* 0x000fe4000f8e00ff */
[----:B---3--:R-:W-:Y:S02]  /*1650*/  UISETP.NE.AND UP0, UPT, UR12, 0x1, UPT ;  /* 0x000000010c00788c */ /* 0x008fe4000bf05270 */
[----:B------:R-:W-:-:S03]  /*1660*/  USHF.R.U32.HI UR5, URZ, UR9, UR5 ;  /* 0x00000009ff057299 */ /* 0x000fc60008011605 */
[----:B------:R-:W-:Y:S01]  /*1670*/  UMOV UR4, UR7 ;  /* 0x0000000700047c82 */ /* 0x000fe20008000000 */
[----:B------:R-:W-:Y:S02]  /*1680*/  USEL UR5, UR28, UR5, !UP0 ;  /* 0x000000051c057287 */ /* 0x000fe4000c000000 */
[----:B------:R-:W-:Y:S02]  /*1690*/  UISETP.NE.AND UP0, UPT, UR10, 0x1, UPT ;  /* 0x000000010a00788c */ /* 0x000fe4000bf05270 */
[----:B----4-:R-:W-:-:S04]  /*16a0*/  USHF.R.U32.HI UR4, URZ, UR13, UR4 ;  /* 0x0000000dff047299 */ /* 0x010fc80008011604 */
[----:B------:R-:W-:-:S04]  /*16b0*/  USEL UR4, UR21, UR4, !UP0 ;  /* 0x0000000415047287 */ /* 0x000fc8000c000000 */
[----:B------:R-:W-:Y:S02]  /*16c0*/  UIADD3 UR6, UPT, UPT, -UR4, UR5, URZ ;  /* 0x0000000504067290 */ /* 0x000fe4000fffe1ff */
[----:B------:R-:W-:Y:S02]  /*16d0*/  UIADD3 UR4, UPT, UPT, UR4, -UR5, URZ ;  /* 0x8000000504047290 */ /* 0x000fe4000fffe0ff */
[----:B------:R-:W-:Y:S02]  /*16e0*/  UIMAD UR21, UR6, UR10, UR21 ;  /* 0x0000000a061572a4 */ /* 0x000fe4000f8e0215 */
[----:B------:R-:W-:-:S12]  /*16f0*/  UIMAD UR28, UR4, UR12, UR28 ;  /* 0x0000000c041c72a4 */ /* 0x000fd8000f8e021c */
.L_x_19:
[----:B------:R-:W-:Y:S05]  /*1700*/  BRA.U !UP6, `(.L_x_20) ;  /* 0x000000010e0c7547 */ /* 0x000fea000b800000 */
[----:B------:R-:W-:Y:S01]  /*1710*/  UCGABAR_WAIT ;  /* 0x0000000000007dc7 */ /* 0x000fe20008000000 */
[----:B------:R-:W-:Y:S01]  /*1720*/  CCTL.IVALL ;  /* 0x00000000ff00798f */ /* 0x000fe20002000000 */
[----:B------:R-:W-:Y:S05]  /*1730*/  BRA `(.L_x_21) ;  /* 0x0000000000047947 */ /* 0x000fea0003800000 */
.L_x_20:
[----:B------:R-:W-:Y:S06]  /*1740*/  BAR.SYNC.DEFER_BLOCKING 0x0 ;  /* 0x0000000000007b1d */ /* 0x000fec0000010000 */
.L_x_21:
[----:B------:R-:W-:Y:S05]  /*1750*/  BRA.U UP5, `(.L_x_22) ;  /* 0x0000002505987547 */ /* 0x000fea000b800000 */
[----:B------:R-:W2:Y:S01]  /*1760*/  LDCU UR7, c[0x0][0x394] ;  /* 0x00007280ff0777ac */ /* 0x000ea20008000800 */
[----:B------:R-:W-:Y:S01]  /*1770*/  PLOP3.LUT P1, PT, PT, PT, UP3, 0x80, 0x8 ;  /* 0x000000000008781c */ /* 0x000fe20003f2f038 */
[----:B------:R-:W-:Y:S01]  /*1780*/  IMAD.MOV.U32 R2, RZ, RZ, RZ ;  /* 0x000000ffff027224 */ /* 0x000fe200078e00ff */
[----:B------:R-:W-:Y:S01]  /*1790*/  ISETP.EQ.OR P2, PT, R3, RZ, P3 ;  /* 0x000000ff0300720c */ /* 0x000fe20001f42670 */
[----:B------:R-:W3:Y:S01]  /*17a0*/  LDCU UR6, c[0x0][0x5d8] ;  /* 0x0000bb00ff0677ac */ /* 0x000ee20008000800 */
[----:B------:R-:W-:Y:S01]  /*17b0*/  PLOP3.LUT P1, PT, P1, PT, PT, 0x8, 0x80 ;  /* 0x000000000080781c */ /* 0x000fe20000f2e170 */
[----:B------:R-:W-:Y:S02]  /*17c0*/  UISETP.NE.AND UP0, UPT, UR18, URZ, UPT ;  /* 0x000000ff1200728c */ /* 0x000fe4000bf05270 */
[----:B------:R-:W-:Y:S02]  /*17d0*/  USHF.L.U32 UR8, UR20, 0x6, URZ ;  /* 0x0000000614087899 */ /* 0x000fe400080006ff */
[----:B------:R-:W-:Y:S01]  /*17e0*/  USEL UR54, UR55, 0x2, UP0 ;  /* 0x0000000237367887 */ /* 0x000fe20008000000 */
[----:B------:R-:W4:Y:S01]  /*17f0*/  LDCU UR63, c[0x0][0x370] ;  /* 0x00006e00ff3f77ac */ /* 0x000f220008000800 */
[----:B--2---:R-:W-:Y:S01]  /*1800*/  UIADD3 UR5, UPT, UPT, UR7, 0x1f, URZ ;  /* 0x0000001f07057890 */ /* 0x004fe2000fffe0ff */
[----:B------:R-:W2:Y:S03]  /*1810*/  LDCU.64 UR56, c[0x0][0x348] ;  /* 0x00006900ff3877ac */ /* 0x000ea60008000a00 */
[----:B------:R-:W-:-:S02]  /*1820*/  USHF.R.S32.HI UR4, URZ, 0x1f, UR5 ;  /* 0x0000001fff047899 */ /* 0x000fc40008011405 */
[----:B---3--:R-:W-:Y:S02]  /*1830*/  UIADD3 UR6, UPT, UPT, UR6, 0x7f, URZ ;  /* 0x0000007f06067890 */ /* 0x008fe4000fffe0ff */
[----:B------:R-:W-:Y:S02]  /*1840*/  ULEA.HI UR4, UR4, UR5, URZ, 0x5 ;  /* 0x0000000504047291 */ /* 0x000fe4000f8f28ff */
[----:B------:R-:W-:Y:S02]  /*1850*/  UIADD3 UR5, UPT, UPT, UR7, -0x1, URZ ;  /* 0xffffffff07057890 */ /* 0x000fe4000fffe0ff */
[----:B------:R-:W-:Y:S02]  /*1860*/  USHF.R.S32.HI UR65, URZ, 0x5, UR4 ;  /* 0x00000005ff417899 */ /* 0x000fe40008011404 */
[----:B------:R-:W-:Y:S02]  /*1870*/  UISETP.GE.U32.AND UP1, UPT, UR5, -0x3f, UPT ;  /* 0xffffffc10500788c */ /* 0x000fe4000bf26070 */
[----:B------:R-:W-:-:S02]  /*1880*/  UISETP.LT.U32.AND UP0, UPT, UR65, 0x10, UPT ;  /* 0x000000104100788c */ /* 0x000fc4000bf01070 */
[----:B------:R-:W-:Y:S02]  /*1890*/  USHF.R.S32.HI UR4, URZ, 0x1f, UR6 ;  /* 0x0000001fff047899 */ /* 0x000fe40008011406 */
[----:B------:R-:W-:Y:S02]  /*18a0*/  USEL UR64, UR65, 0x10, UP0 ;  /* 0x0000001041407887 */ /* 0x000fe40008000000 */
[----:B------:R-:W-:Y:S02]  /*18b0*/  ULEA.HI UR4, UR4, UR6, URZ, 0x7 ;  /* 0x0000000604047291 */ /* 0x000fe4000f8f38ff */
[----:B------:R-:W-:Y:S02]  /*18c0*/  UIADD3 UR51, UPT, UPT, UR64, -0x1, URZ ;  /* 0xffffffff40337890 */ /* 0x000fe4000fffe0ff */
[----:B------:R-:W-:Y:S02]  /*18d0*/  @UP1 UIADD3 UR51, UPT, UPT, UR64, URZ, URZ ;  /* 0x000000ff40331290 */ /* 0x000fe4000fffe0ff */
[----:B------:R-:W-:-:S02]  /*18e0*/  USHF.L.U32 UR69, UR20, 0x7, URZ ;  /* 0x0000000714457899 */ /* 0x000fc400080006ff */
[----:B------:R-:W-:Y:S01]  /*18f0*/  UIADD3 UR68, UPT, UPT, UR7, 0x3e, URZ ;  /* 0x0000003e07447890 */ /* 0x000fe2000fffe0ff */
[----:B------:R-:W3:Y:S01]  /*1900*/  LDCU UR62, c[0x0][0x374] ;  /* 0x00006e80ff3e77ac */ /* 0x000ee20008000800 */
[----:B------:R-:W-:Y:S02]  /*1910*/  ULOP3.LUT UR67, UR8, 0x40, URZ, 0xc0, !UPT ;  /* 0x0000004008437892 */ /* 0x000fe4000f8ec0ff */
[----:B------:R-:W-:Y:S02]  /*1920*/  USHF.R.S32.HI UR61, URZ, 0x7, UR4 ;  /* 0x00000007ff3d7899 */ /* 0x000fe40008011404 */
[----:B------:R-:W-:Y:S02]  /*1930*/  UIADD3 UR66, UPT, UPT, UR65, -UR64, URZ ;  /* 0x8000004041427290 */ /* 0x000fe4000fffe0ff */
[----:B------:R-:W-:Y:S01]  /*1940*/  UIADD3 UR51, UPT, UPT, UR51, 0x1, URZ ;  /* 0x0000000133337890 */ /* 0x000fe2000fffe0ff */
[----:B------:R-:W-:Y:S01]  /*1950*/  UMOV UR32, 0x1 ;  /* 0x0000000100207882 */ /* 0x000fe20000000000 */
[----:B--2-4-:R-:W-:-:S10]  /*1960*/  UMOV UR36, URZ ;  /* 0x000000ff00247c82 */ /* 0x014fd40008000000 */
.L_x_40:
[----:B------:R-:W-:Y:S01]  /*1970*/  IMAD.U32 R4, RZ, RZ, UR61 ;  /* 0x0000003dff047e24 */ /* 0x000fe2000f8e00ff */
[----:B------:R-:W2:Y:S04]  /*1980*/  LDCU UR60, c[0x0][0x5dc] ;  /* 0x0000bb80ff3c77ac */ /* 0x000ea80008000800 */
[-C--:B------:R-:W-:Y:S01]  /*1990*/  IABS R0, R4.reuse ;  /* 0x0000000400007213 */ /* 0x080fe20000000000 */
[----:B-1----:R-:W1:Y:S01]  /*19a0*/  LDCU UR50, c[0x0][0x5e0] ;  /* 0x0000bc00ff3277ac */ /* 0x002e620008000800 */
[----:B------:R-:W-:Y:S02]  /*19b0*/  IABS R4, R4 ;  /* 0x0000000400047213 */ /* 0x000fe40000000000 */
[----:B------:R-:W-:Y:S01]  /*19c0*/  R2UR UR6, R0 ;  /* 0x00000000000672ca */ /* 0x000fe200000e0000 */
[----:B------:R-:W-:Y:S01]  /*19d0*/  UMOV UR33, 0x400 ;  /* 0x0000040000217882 */ /* 0x000fe20000000000 */
[----:B------:R-:W-:Y:S01]  /*19e0*/  UMOV UR19, URZ ;  /* 0x000000ff00137c82 */ /* 0x000fe20008000000 */
[----:B--2---:R-:W-:-:S10]  /*19f0*/  IMAD.U32 R3, RZ, RZ, UR60 ;  /* 0x0000003cff037e24 */ /* 0x004fd4000f8e00ff */
[----:B------:R-:W2:Y:S01]  /*1a00*/  I2F.RP R6, UR6 ;  /* 0x0000000600067d06 */ /* 0x000ea20008209400 */
[----:B-1----:R-:W-:-:S07]  /*1a10*/  UISETP.NE.AND UP2, UPT, UR50, URZ, UPT ;  /* 0x000000ff3200728c */ /* 0x002fce000bf45270 */
[----:B--2---:R-:W1:Y:S02]  /*1a20*/  MUFU.RCP R5, R6 ;  /* 0x0000000600057308 */ /* 0x004e640000001000 */
[----:B-1----:R-:W-:-:S06]  /*1a30*/  VIADD R5, R5, 0xffffffe ;  /* 0x0ffffffe05057836 */ /* 0x002fcc0000000000 */
[----:B------:R-:W1:Y:S02]  /*1a40*/  F2I.FTZ.U32.TRUNC.NTZ R0, R5 ;  /* 0x0000000500007305 */ /* 0x000e64000021f000 */
[----:B-1----:R-:W-:Y:S02]  /*1a50*/  R2UR UR5, R0 ;  /* 0x00000000000572ca */ /* 0x002fe400000e0000 */
[----:B------:R-:W-:Y:S01]  /*1a60*/  IABS R0, R3 ;  /* 0x0000000300007213 */ /* 0x000fe20000000000 */
[----:B------:R-:W-:-:S03]  /*1a70*/  IMAD.U32 R3, RZ, RZ, UR21 ;  /* 0x00000015ff037e24 */ /* 0x000fc6000f8e00ff */
[----:B------:R-:W-:Y:S01]  /*1a80*/  R2UR UR9, R0 ;  /* 0x00000000000972ca */ /* 0x000fe200000e0000 */
[----:B------:R-:W-:Y:S01]  /*1a90*/  IMAD.MOV R0, RZ, RZ, -R4 ;  /* 0x000000ffff007224 */ /* 0x000fe200078e0a04 */
[----:B------:R-:W-:-:S04]  /*1aa0*/  IABS R3, R3 ;  /* 0x0000000300037213 */ /* 0x000fc80000000000 */
[----:B------:R-:W-:Y:S01]  /*1ab0*/  R2UR UR8, R3 ;  /* 0x00000000030872ca */ /* 0x000fe200000e0000 */
[----:B------:R-:W-:-:S04]  /*1ac0*/  UIADD3 UR4, UPT, UPT, URZ, -UR5, URZ ;  /* 0x80000005ff047290 */ /* 0x000fc8000fffe0ff */
[----:B------:R-:W-:Y:S02]  /*1ad0*/  UIMAD UR7, UR4, UR6, URZ ;  /* 0x00000006040772a4 */ /* 0x000fe4000f8e02ff */
[----:B------:R-:W1:Y:S01]  /*1ae0*/  I2F.RP R3, UR9 ;  /* 0x0000000900037d06 */ /* 0x000e620008209400 */
[----:B------:R-:W-:Y:S02]  /*1af0*/  UMOV UR4, URZ ;  /* 0x000000ff00047c82 */ /* 0x000fe40008000000 */
[----:B------:R-:W-:Y:S02]  /*1b00*/  UIMAD.WIDE.U32 UR4, UR5, UR7, UR4 ;  /* 0x00000007050472a5 */ /* 0x000fe4000f8e0004 */
[----:B------:R-:W-:-:S05]  /*1b10*/  R2UR UR7, R0 ;  /* 0x00000000000772ca */ /* 0x000fca00000e0000 */
[----:B------:R-:W-:Y:S02]  /*1b20*/  UMOV UR4, UR5 ;  /* 0x0000000500047c82 */ /* 0x000fe40008000000 */
[----:B------:R-:W-:Y:S01]  /*1b30*/  UIMAD.WIDE.U32 UR4, UR4, UR8, URZ ;  /* 0x00000008040472a5 */ /* 0x000fe2000f8e00ff */
[----:B-1----:R-:W1:Y:S06]  /*1b40*/  MUFU.RCP R3, R3 ;  /* 0x0000000300037308 */ /* 0x002e6c0000001000 */
[----:B------:R-:W-:Y:S02]  /*1b50*/  UMOV UR4, UR5 ;  /* 0x0000000500047c82 */ /* 0x000fe40008000000 */
[----:B------:R-:W-:-:S04]  /*1b60*/  UIMAD UR5, UR4, UR7, UR8 ;  /* 0x00000007040572a4 */ /* 0x000fc8000f8e0208 */
[----:B------:R-:W-:Y:S01]  /*1b70*/  UISETP.GT.U32.AND UP0, UPT, UR6, UR5, UPT ;  /* 0x000000050600728c */ /* 0x000fe2000bf04070 */
[----:B-1----:R-:W-:-:S10]  /*1b80*/  VIADD R4, R3, 0xffffffe ;  /* 0x0ffffffe03047836 */ /* 0x002fd40000000000 */
[----:B------:R-:W-:Y:S01]  /*1b90*/  @!UP0 UIADD3 UR5, UPT, UPT, UR5, -UR6, URZ ;  /* 0x8000000605058290 */ /* 0x000fe2000fffe0ff */
[----:B------:R-:W1:Y:S01]  /*1ba0*/  F2I.FTZ.U32.TRUNC.NTZ R0, R4 ;  /* 0x0000000400007305 */ /* 0x000e62000021f000 */
[----:B------:R-:W-:Y:S02]  /*1bb0*/  @!UP0 UIADD3 UR4, UPT, UPT, UR4, 0x1, URZ ;  /* 0x0000000104048890 */ /* 0x000fe4000fffe0ff */
[----:B------:R-:W-:Y:S02]  /*1bc0*/  UISETP.GE.U32.AND UP1, UPT, UR5, UR6, UPT ;  /* 0x000000060500728c */ /* 0x000fe4000bf26070 */
[----:B------:R-:W-:-:S04]  /*1bd0*/  ULOP3.LUT UR5, UR21, UR61, URZ, 0x3c, !UPT ;  /* 0x0000003d15057292 */ /* 0x000fc8000f8e3cff */
[----:B------:R-:W-:-:S05]  /*1be0*/  UISETP.GE.AND UP0, UPT, UR5, URZ, UPT ;  /* 0x000000ff0500728c */ /* 0x000fca000bf06270 */
[----:B------:R-:W-:Y:S01]  /*1bf0*/  @UP1 UIADD3 UR4, UPT, UPT, UR4, 0x1, URZ ;  /* 0x0000000104041890 */ /* 0x000fe2000fffe0ff */
[----:B-1----:R-:W-:Y:S01]  /*1c00*/  R2UR UR5, R0 ;  /* 0x00000000000572ca */ /* 0x002fe200000e0000 */
[----:B------:R-:W-:Y:S01]  /*1c10*/  UISETP.NE.AND UP1, UPT, UR61, URZ, UPT ;  /* 0x000000ff3d00728c */ /* 0x000fe2000bf25270 */
[----:B------:R-:W-:-:S04]  /*1c20*/  IMAD.U32 R0, RZ, RZ, UR50 ;  /* 0x00000032ff007e24 */ /* 0x000fc8000f8e00ff */
[----:B------:R-:W-:Y:S01]  /*1c30*/  UMOV UR8, UR4 ;  /* 0x0000000400087c82 */ /* 0x000fe20008000000 */
[----:B------:R-:W-:Y:S01]  /*1c40*/  IABS R0, R0 ;  /* 0x0000000000007213 */ /* 0x000fe20000000000 */
[----:B------:R-:W-:-:S03]  /*1c50*/  @!UP0 UIADD3 UR8, UPT, UPT, -UR8, URZ, URZ ;  /* 0x000000ff08088290 */ /* 0x000fc6000fffe1ff */
[----:B------:R-:W-:Y:S01]  /*1c60*/  R2UR UR10, R0 ;  /* 0x00000000000a72ca */ /* 0x000fe200000e0000 */
[----:B------:R-:W-:Y:S02]  /*1c70*/  @!UP1 ULOP3.LUT UR8, URZ, UR61, URZ, 0x33, !UPT ;  /* 0x0000003dff089292 */ /* 0x000fe4000f8e33ff */
[----:B------:R-:W-:-:S04]  /*1c80*/  UIADD3 UR4, UPT, UPT, URZ, -UR5, URZ ;  /* 0x80000005ff047290 */ /* 0x000fc8000fffe0ff */
[----:B------:R-:W-:Y:S01]  /*1c90*/  IMAD.U32 R3, RZ, RZ, UR8 ;  /* 0x00000008ff037e24 */ /* 0x000fe2000f8e00ff */
[----:B------:R-:W-:-:S03]  /*1ca0*/  UIMAD UR6, UR4, UR9, URZ ;  /* 0x00000009040672a4 */ /* 0x000fc6000f8e02ff */
[----:B------:R-:W-:Y:S01]  /*1cb0*/  UMOV UR4, URZ ;  /* 0x000000ff00047c82 */ /* 0x000fe20008000000 */
[----:B------:R-:W-:Y:S01]  /*1cc0*/  IABS R3, R3 ;  /* 0x0000000300037213 */ /* 0x000fe20000000000 */
[----:B------:R-:W-:-:S03]  /*1cd0*/  UIMAD.WIDE.U32 UR4, UR5, UR6, UR4 ;  /* 0x00000006050472a5 */ /* 0x000fc6000f8e0004 */
[----:B------:R-:W-:Y:S02]  /*1ce0*/  R2UR UR7, R3 ;  /* 0x00000000030772ca */ /* 0x000fe400000e0000 */
[----:B------:R-:W1:Y:S02]  /*1cf0*/  I2F.RP R3, UR10 ;  /* 0x0000000a00037d06 */ /* 0x000e640008209400 */
[----:B------:R-:W-:-:S09]  /*1d00*/  UMOV UR4, UR5 ;  /* 0x0000000500047c82 */ /* 0x000fd20008000000 */
[----:B------:R-:W-:Y:S01]  /*1d10*/  UIMAD.WIDE.U32 UR4, UR4, UR7, URZ ;  /* 0x00000007040472a5 */ /* 0x000fe2000f8e00ff */
[----:B-1----:R-:W1:Y:S06]  /*1d20*/  MUFU.RCP R0, R3 ;  /* 0x0000000300007308 */ /* 0x002e6c0000001000 */
[----:B------:R-:W-:Y:S02]  /*1d30*/  UMOV UR4, UR5 ;  /* 0x0000000500047c82 */ /* 0x000fe40008000000 */
[----:B------:R-:W-:-:S04]  /*1d40*/  UIADD3 UR5, UPT, UPT, -UR4, URZ, URZ ;  /* 0x000000ff04057290 */ /* 0x000fc8000fffe1ff */
[----:B------:R-:W-:Y:S01]  /*1d50*/  UIMAD UR5, UR9, UR5, UR7 ;  /* 0x00000005090572a4 */ /* 0x000fe2000f8e0207 */
[----:B------:R-:W2:Y:S03]  /*1d60*/  S2UR UR7, SR_CgaCtaId ;  /* 0x00000000000779c3 */ /* 0x000ea60000008800 */
[----:B------:R-:W-:Y:S01]  /*1d70*/  UISETP.GT.U32.AND UP0, UPT, UR9, UR5, UPT ;  /* 0x000000050900728c */ /* 0x000fe2000bf04070 */
[----:B-1----:R-:W-:Y:S02]  /*1d80*/  VIADD R0, R0, 0xffffffe ;  /* 0x0ffffffe00007836 */ /* 0x002fe40000000000 */
[----:B------:R-:W-:-:S04]  /*1d90*/  IMAD.U32 R3, RZ, RZ, UR32 ;  /* 0x00000020ff037e24 */ /* 0x000fc8000f8e00ff */
[----:B------:R-:W1:Y:S04]  /*1da0*/  F2I.FTZ.U32.TRUNC.NTZ R0, R0 ;  /* 0x0000000000007305 */ /* 0x000e68000021f000 */
[----:B------:R-:W-:Y:S01]  /*1db0*/  @!UP0 UIADD3 UR5, UPT, UPT, UR5, -UR9, URZ ;  /* 0x8000000905058290 */ /* 0x000fe2000fffe0ff */
[----:B------:R-:W-:Y:S01]  /*1dc0*/  SHF.L.U32 R3, R3, 0x1f, RZ ;  /* 0x0000001f03037819 */ /* 0x000fe200000006ff */
[----:B------:R-:W-:Y:S02]  /*1dd0*/  @!UP0 UIADD3 UR4, UPT, UPT, UR4, 0x1, URZ ;  /* 0x0000000104048890 */ /* 0x000fe4000fffe0ff */
[----:B------:R-:W-:Y:S02]  /*1de0*/  UISETP.GE.U32.AND UP1, UPT, UR5, UR9, UPT ;  /* 0x000000090500728c */ /* 0x000fe4000bf26070 */
[----:B------:R-:W-:-:S04]  /*1df0*/  ULOP3.LUT UR5, UR8, UR60, URZ, 0x3c, !UPT ;  /* 0x0000003c08057292 */ /* 0x000fc8000f8e3cff */
[----:B------:R-:W-:Y:S02]  /*1e00*/  UISETP.GE.AND UP0, UPT, UR5, URZ, UPT ;  /* 0x000000ff0500728c */ /* 0x000fe4000bf06270 */
[----:B--2---:R-:W-:Y:S01]  /*1e10*/  ULEA UR33, UR7, UR33, 0x18 ;  /* 0x0000002107217291 */ /* 0x004fe2000f8ec0ff */
[----:B-1----:R-:W-:Y:S02]  /*1e20*/  R2UR UR5, R0 ;  /* 0x00000000000572ca */ /* 0x002fe400000e0000 */
[----:B------:R-:W-:Y:S02]  /*1e30*/  @UP1 UIADD3 UR4, UPT, UPT, UR4, 0x1, URZ ;  /* 0x0000000104041890 */ /* 0x000fe4000fffe0ff */
[----:B------:R-:W-:Y:S02]  /*1e40*/  UISETP.NE.AND UP1, UPT, UR60, URZ, UPT ;  /* 0x000000ff3c00728c */ /* 0x000fe4000bf25270 */
[----:B------:R-:W-:-:S03]  /*1e50*/  ULEA UR7, UR36, UR33, 0x3 ;  /* 0x0000002124077291 */ /* 0x000fc6000f8e18ff */
[----:B------:R-:W-:Y:S02]  /*1e60*/  UMOV UR6, UR4 ;  /* 0x0000000400067c82 */ /* 0x000fe40008000000 */
[----:B------:R-:W-:Y:S02]  /*1e70*/  @!UP0 UIADD3 UR6, UPT, UPT, -UR6, URZ, URZ ;  /* 0x000000ff06068290 */ /* 0x000fe4000fffe1ff */
[----:B------:R-:W-:Y:S02]  /*1e80*/  UIADD3 UR4, UPT, UPT, URZ, -UR5, URZ ;  /* 0x80000005ff047290 */ /* 0x000fe4000fffe0ff */
[----:B------:R1:W2:Y:S01]  /*1e90*/  SYNCS.PHASECHK.TRANS64.TRYWAIT P0, [UR7+0x80], R3 ;  /* 0x00008003ff0075a7 */ /* 0x0002a20008001107 */
[----:B------:R-:W-:Y:S02]  /*1ea0*/  @!UP1 ULOP3.LUT UR6, URZ, UR60, URZ, 0x33, !UPT ;  /* 0x0000003cff069292 */ /* 0x000fe4000f8e33ff */
[----:B------:R-:W-:-:S03]  /*1eb0*/  UIMAD UR7, UR4, UR10, URZ ;  /* 0x0000000a040772a4 */ /* 0x000fc6000f8e02ff */
[----:B------:R-:W-:Y:S01]  /*1ec0*/  UMOV UR4, URZ ;  /* 0x000000ff00047c82 */ /* 0x000fe20008000000 */
[----:B------:R-:W-:Y:S01]  /*1ed0*/  IMAD.U32 R0, RZ, RZ, UR6 ;  /* 0x00000006ff007e24 */ /* 0x000fe2000f8e00ff */
[----:B------:R-:W-:Y:S02]  /*1ee0*/  UIMAD.WIDE.U32 UR4, UR5, UR7, UR4 ;  /* 0x00000007050472a5 */ /* 0x000fe4000f8e0004 */
[----:B------:R-:W-:Y:S02]  /*1ef0*/  ULEA.HI UR7, UR28, UR28, URZ, 0x1 ;  /* 0x0000001c1c077291 */ /* 0x000fe4000f8f08ff */
[----:B------:R-:W-:Y:S02]  /*1f00*/  IABS R0, R0 ;  /* 0x0000000000007213 */ /* 0x000fe40000000000 */
[----:B------:R-:W-:Y:S02]  /*1f10*/  USHF.L.U32 UR7, UR7, 0x7, URZ ;  /* 0x0000000707077899 */ /* 0x000fe400080006ff */
[----:B------:R-:W-:Y:S01]  /*1f20*/  R2UR UR9, R0 ;  /* 0x00000000000972ca */ /* 0x000fe200000e0000 */
[----:B------:R-:W-:Y:S01]  /*1f30*/  UMOV UR4, UR5 ;  /* 0x0000000500047c82 */ /* 0x000fe20008000000 */
[----:B------:R-:W-:-:S04]  /*1f40*/  ULOP3.LUT UR42, UR7, 0xffffff00, URZ, 0xc0, !UPT ;  /* 0xffffff00072a7892 */ /* 0x000fc8000f8ec0ff */
[----:B------:R-:W-:-:S07]  /*1f50*/  ULOP3.LUT UR42, UR42, 0x80, UR69, 0xf8, !UPT ;  /* 0x000000802a2a7892 */ /* 0x000fce000f8ef845 */
[----:B------:R-:W-:-:S07]  /*1f60*/  UIMAD.WIDE.U32 UR4, UR4, UR9, URZ ;  /* 0x00000009040472a5 */ /* 0x000fce000f8e00ff */
[----:B------:R-:W-:Y:S02]  /*1f70*/  UMOV UR4, UR5 ;  /* 0x0000000500047c82 */ /* 0x000fe40008000000 */
[----:B------:R-:W-:-:S04]  /*1f80*/  UIADD3 UR5, UPT, UPT, -UR4, URZ, URZ ;  /* 0x000000ff04057290 */ /* 0x000fc8000fffe1ff */
[----:B------:R-:W-:-:S04]  /*1f90*/  UIMAD UR5, UR10, UR5, UR9 ;  /* 0x000000050a0572a4 */ /* 0x000fc8000f8e0209 */
[----:B------:R-:W-:-:S11]  /*1fa0*/  UISETP.GT.U32.AND UP0, UPT, UR10, UR5, UPT ;  /* 0x000000050a00728c */ /* 0x000fd6000bf04070 */
[----:B------:R-:W-:Y:S02]  /*1fb0*/  @!UP0 UIADD3 UR5, UPT, UPT, UR5, -UR10, URZ ;  /* 0x8000000a05058290 */ /* 0x000fe4000fffe0ff */
[----:B------:R-:W-:Y:S02]  /*1fc0*/  @!UP0 UIADD3 UR4, UPT, UPT, UR4, 0x1, URZ ;  /* 0x0000000104048890 */ /* 0x000fe4000fffe0ff */
[----:B------:R-:W-:Y:S02]  /*1fd0*/  UISETP.GE.U32.AND UP1, UPT, UR5, UR10, UPT ;  /* 0x0000000a0500728c */ /* 0x000fe4000bf26070 */
[----:B------:R-:W-:Y:S02]  /*1fe0*/  ULOP3.LUT UR5, UR6, UR50, URZ, 0x3c, !UPT ;  /* 0x0000003206057292 */ /* 0x000fe4000f8e3cff */
[----:B------:R-:W-:Y:S02]  /*1ff0*/  UIADD3 UR10, UPT, UPT, -UR8, URZ, URZ ;  /* 0x000000ff080a7290 */ /* 0x000fe4000fffe1ff */
[----:B------:R-:W-:-:S02]  /*2000*/  UISETP.GE.AND UP0, UPT, UR5, URZ, UPT ;  /* 0x000000ff0500728c */ /* 0x000fc4000bf06270 */
[----:B------:R-:W-:Y:S02]  /*2010*/  UIMAD UR10, UR61, UR10, UR21 ;  /* 0x0000000a3d0a72a4 */ /* 0x000fe4000f8e0215 */
[----:B------:R-:W-:Y:S02]  /*2020*/  UIADD3 UR5, UPT, UPT, -UR6, URZ, URZ ;  /* 0x000000ff06057290 */ /* 0x000fe4000fffe1ff */
[----:B------:R-:W-:Y:S02]  /*2030*/  @UP1 UIADD3 UR4, UPT, UPT, UR4, 0x1, URZ ;  /* 0x0000000104041890 */ /* 0x000fe4000fffe0ff */
[----:B------:R-:W-:Y:S02]  /*2040*/  ULEA UR10, UR10, UR67, 0x7 ;  /* 0x000000430a0a7291 */ /* 0x000fe4000f8e38ff */
[----:B------:R-:W-:-:S03]  /*2050*/  UIMAD UR60, UR60, UR5, UR8 ;  /* 0x000000053c3c72a4 */ /* 0x000fc6000f8e0208 */
[----:B------:R-:W-:Y:S02]  /*2060*/  UMOV UR55, UR4 ;  /* 0x0000000400377c82 */ /* 0x000fe40008000000 */
[----:B------:R-:W-:Y:S02]  /*2070*/  @!UP0 UIADD3 UR55, UPT, UPT, -UR55, URZ, URZ ;  /* 0x000000ff37378290 */ /* 0x000fe4000fffe1ff */
[----:B------:R-:W-:Y:S02]  /*2080*/  UISETP.GE.U32.AND UP0, UPT, UR68, 0x3f, UPT ;  /* 0x0000003f4400788c */ /* 0x000fe4000bf06070 */
[----:B------:R-:W-:-:S04]  /*2090*/  @!UP2 ULOP3.LUT UR55, URZ, UR50, URZ, 0x33, !UPT ;  /* 0x00000032ff37a292 */ /* 0x000fc8000f8e33ff */
[----:B------:R-:W-:-:S04]  /*20a0*/  UIADD3 UR4, UPT, UPT, -UR55, URZ, URZ ;  /* 0x000000ff37047290 */ /* 0x000fc8000fffe1ff */
[----:B------:R-:W-:Y:S01]  /*20b0*/  UIMAD UR50, UR50, UR4, UR6 ;  /* 0x00000004323272a4 */ /* 0x000fe2000f8e0206 */
[----:B-12---:R-:W-:Y:S11]  /*20c0*/  BRA.U !UP0, `(.L_x_23) ;  /* 0x0000000508807547 */ /* 0x006ff6000b800000 */
[----:B------:R-:W1:Y:S01]  /*20d0*/  LDCU UR11, c[0x0][0x5c8] ;  /* 0x0000b900ff0b77ac */ /* 0x000e620008000800 */
[----:B------:R-:W2:Y:S01]  /*20e0*/  LDCU.64 UR8, c[0x0][0x5c0] ;  /* 0x0000b800ff0877ac */ /* 0x000ea20008000a00 */
[----:B------:R-:W2:Y:S01]  /*20f0*/  LDCU.64 UR48, c[0x0][0x5f8] ;  /* 0x0000bf00ff3077ac */ /* 0x000ea20008000a00 */
[----:B------:R-:W1:Y:S01]  /*2100*/  LDCU UR37, c[0x0][0x600] ;  /* 0x0000c000ff2577ac */ /* 0x000e620008000800 */
[----:B------:R-:W4:Y:S01]  /*2110*/  LDCU UR24, c[0x0][0x5a8] ;  /* 0x0000b500ff1877ac */ /* 0x000f220008000800 */
[----:B------:R-:W1:Y:S01]  /*2120*/  LDCU UR23, c[0x0][0x59c] ;  /* 0x0000b380ff1777ac */ /* 0x000e620008000800 */
[----:B------:R-:W1:Y:S01]  /*2130*/  LDCU UR22, c[0x0][0x590] ;  /* 0x0000b200ff1677ac */ /* 0x000e620008000800 */
[----:B------:R-:W1:Y:S01]  /*2140*/  LDCU UR28, c[0x0][0x594] ;  /* 0x0000b280ff1c77ac */ /* 0x000e620008000800 */
[----:B------:R-:W1:Y:S01]  /*2150*/  LDCU UR27, c[0x0][0x598] ;  /* 0x0000b300ff1b77ac */ /* 0x000e620008000800 */
[----:B------:R-:W3:Y:S01]  /*2160*/  LDCU UR26, c[0x0][0x5ac] ;  /* 0x0000b580ff1a77ac */ /* 0x000ee20008000800 */
[----:B------:R-:W3:Y:S01]  /*2170*/  LDCU UR25, c[0x0][0x5b0] ;  /* 0x0000b600ff1977ac */ /* 0x000ee20008000800 */
[----:B------:R-:W3:Y:S01]  /*2180*/  LDCU UR5, c[0x0][0x5cc] ;  /* 0x0000b980ff0577ac */ /* 0x000ee20008000800 */
[----:B------:R-:W3:Y:S01]  /*2190*/  LDCU UR4, c[0x0][0x5ec] ;  /* 0x0000bd80ff0477ac */ /* 0x000ee20008000800 */
[----:B------:R-:W3:Y:S01]  /*21a0*/  LDCU.64 UR20, c[0x0][0x5a0] ;  /* 0x0000b400ff1477ac */ /* 0x000ee20008000a00 */
[----:B------:R-:W3:Y:S01]  /*21b0*/  LDCU.64 UR16, c[0x0][0x5d0] ;  /* 0x0000ba00ff1077ac */ /* 0x000ee20008000a00 */
[----:B------:R-:W3:Y:S01]  /*21c0*/  LDCU.64 UR6, c[0x0][0x5f0] ;  /* 0x0000be00ff0677ac */ /* 0x000ee20008000a00 */
[----:B--2---:R-:W-:-:S02]  /*21d0*/  UIMAD UR48, UR60, UR8, UR48 ;  /* 0x000000083c3072a4 */ /* 0x004fc4000f8e0230 */
[----:B------:R-:W-:Y:S02]  /*21e0*/  UIMAD UR38, UR50, UR9, UR49 ;  /* 0x00000009322672a4 */ /* 0x000fe4000f8e0231 */
[----:B------:R-:W-:Y:S02]  /*21f0*/  UIADD3 UR46, UPT, UPT, UR42, 0x40, URZ ;  /* 0x000000402a2e7890 */ /* 0x000fe4000fffe0ff */
[----:B-1----:R-:W-:Y:S01]  /*2200*/  UIMAD UR37, UR55, UR11, UR37 ;  /* 0x0000000b372572a4 */ /* 0x002fe2000f8e0225 */
[----:B------:R-:W-:Y:S01]  /*2210*/  UMOV UR18, URZ ;  /* 0x000000ff00127c82 */ /* 0x000fe20008000000 */
[----:B----4-:R-:W-:-:S10]  /*2220*/  UMOV UR14, UR36 ;  /* 0x00000024000e7c82 */ /* 0x010fd40008000000 */
.L_x_29:
[----:B------:R-:W-:Y:S01]  /*2230*/  @!P3 MOV R3, 0x6000 ;  /* 0x000060000003b802 */ /* 0x000fe20000000f00 */
[----:B------:R-:W-:Y:S01]  /*2240*/  ULEA UR11, UR14, UR33, 0x3 ;  /* 0x000000210e0b7291 */ /* 0x000fe2000f8e18ff */
[----:B--2---:R-:W-:Y:S11]  /*2250*/  @P0 BRA `(.L_x_24) ;  /* 0x0000000000100947 */ /* 0x004ff60003800000 */
[----:B------:R-:W-:Y:S04]  /*2260*/  MOV R0, UR32 ;  /* 0x0000002000007c02 */ /* 0x000fe80008000f00 */
[----:B------:R-:W-:Y:S04]  /*2270*/  SHF.L.U32 R5, R0, 0x1f, RZ ;  /* 0x0000001f00057819 */ /* 0x000fe800000006ff */
[----:B------:R-:W1:Y:S02]  /*2280*/  SYNCS.PHASECHK.TRANS64.TRYWAIT P0, [UR11+0x80], R5 ;  /* 0x00008005ff0075a7 */ /* 0x000e64000800110b */
[----:B-1----:R-:W-:Y:S05]  /*2290*/  @!P0 BRA `(.L_x_25) ;  /* 0x0000009000a88947 */ /* 0x002fea0003800000 */
.L_x_24:
[----:B------:R2:W-:Y:S01]  /*22a0*/  @!P3 SYNCS.ARRIVE.TRANS64 RZ, [UR11], R3 ;  /* 0x00000003ffffb9a7 */ /* 0x0005e2000800000b */
[----:B------:R-:W-:Y:S04]  /*22b0*/  ULOP3.LUT UR8, UR54, 0x2, URZ, 0xfc, !UPT ;  /* 0x0000000236087892 */ /* 0x000fe8000f8efcff */
[----:B------:R-:W-:Y:S09]  /*22c0*/  UISETP.NE.AND UP0, UPT, UR8, 0x2, UPT ;  /* 0x000000020800788c */ /* 0x000ff2000bf05270 */
[----:B------:R-:W-:Y:S05]  /*22d0*/  BRA.U UP0, `(.L_x_26) ;  /* 0x0000000100047547 */ /* 0x000fea000b800000 */
[----:B---3--:R-:W-:Y:S05]  /*22e0*/  BPT.TRAP 0x1 ;  /* 0x000000040000795c */ /* 0x008fea0000300000 */
.L_x_26:
[----:B------:R-:W-:Y:S04]  /*22f0*/  BSSY.RECONVERGENT B0, `(.L_x_27) ;  /* 0x0000003000007945 */ /* 0x000fe80003800200 */
[----:B------:R-:W-:Y:S05]  /*2300*/  @P2 BRA `(.L_x_28) ;  /* 0x0000000000042947 */ /* 0x000fea0003800000 */
[----:B---3--:R-:W-:Y:S05]  /*2310*/  BPT.TRAP 0x1 ;  /* 0x000000040000795c */ /* 0x008fea0000300000 */
.L_x_28:
[----:B---3--:R-:W-:Y:S05]  /*2320*/  BSYNC.RECONVERGENT B0 ;  /* 0x0000000000007941 */ /* 0x008fea0003800200 */
.L_x_27:
[----:B------:R-:W-:Y:S02]  /*2330*/  UIADD3 UR8, UPT, UPT, UR14, 0x1, URZ ;  /* 0x000000010e087890 */ /* 0x000fe4000fffe0ff */
[----:B------:R-:W-:Y:S02]  /*2340*/  USHF.L.U32 UR43, UR18, 0x5, URZ ;  /* 0x00000005122b7899 */ /* 0x000fe400080006ff */
[----:B------:R-:W-:Y:S02]  /*2350*/  UISETP.NE.AND UP0, UPT, UR8, 0x10, UPT ;  /* 0x000000100800788c */ /* 0x000fe4000bf05270 */
[----:B------:R-:W-:Y:S02]  /*2360*/  UISETP.NE.AND UP2, UPT, UR23, 0x1, UPT ;  /* 0x000000011700788c */ /* 0x000fe4000bf45270 */
[----:B------:R-:W-:Y:S02]  /*2370*/  USEL UR9, URZ, 0x1, UP0 ;  /* 0x00000001ff097887 */ /* 0x000fe40008000000 */
[----:B------:R-:W-:Y:S02]  /*2380*/  USEL UR36, UR8, URZ, UP0 ;  /* 0x000000ff08247287 */ /* 0x000fe40008000000 */
[----:B------:R-:W-:Y:S02]  /*2390*/  ULOP3.LUT UR32, UR32, UR9, URZ, 0x3c, !UPT ;  /* 0x0000000920207292 */ /* 0x000fe4000f8e3cff */
[----:B------:R-:W-:Y:S02]  /*23a0*/  ULEA UR8, UR36, UR33, 0x3 ;  /* 0x0000002124087291 */ /* 0x000fe4000f8e18ff */
[----:B------:R-:W-:Y:S02]  /*23b0*/  UISETP.NE.AND UP0, UPT, UR22, 0x1, UPT ;  /* 0x000000011600788c */ /* 0x000fe4000bf05270 */
[----:B------:R-:W-:Y:S01]  /*23c0*/  ULEA UR19, UR14, UR33, 0xd ;  /* 0x000000210e137291 */ /* 0x000fe2000f8e68ff */
[----:B-1----:R-:W-:Y:S01]  /*23d0*/  MOV R0, UR32 ;  /* 0x0000002000007c02 */ /* 0x002fe20008000f00 */
[----:B------:R-:W-:Y:S02]  /*23e0*/  UIADD3 UR30, UP1, UPT, UR56, 0x80, URZ ;  /* 0x00000080381e7890 */ /* 0x000fe4000ff3e0ff */
[----:B------:R-:W-:Y:S01]  /*23f0*/  ULOP3.LUT UR41, UR11, 0xfefffff8, URZ, 0xc0, !UPT ;  /* 0xfefffff80b297892 */ /* 0x000fe2000f8ec0ff */
[----:B--2---:R-:W-:Y:S01]  /*2400*/  SHF.L.U32 R3, R0, 0x1f, RZ ;  /* 0x0000001f00037819 */ /* 0x004fe200000006ff */
[----:B------:R-:W-:Y:S02]  /*2410*/  UISETP.NE.AND UP3, UPT, UR24, 0x1, UPT ;  /* 0x000000011800788c */ /* 0x000fe4000bf65270 */
[----:B------:R-:W-:Y:S01]  /*2420*/  UIADD3.X UR31, UPT, UPT, URZ, UR57, URZ, UP1, !UPT ;  /* 0x00000039ff1f7290 */ /* 0x000fe20008ffe4ff */
[----:B------:R1:W2:Y:S01]  /*2430*/  SYNCS.PHASECHK.TRANS64.TRYWAIT P0, [UR8+0x80], R3 ;  /* 0x00008003ff0075a7 */ /* 0x0002a20008001108 */
[----:B------:R-:W-:Y:S02]  /*2440*/  UIMAD.WIDE.U32 UR8, UR43, UR28, URZ ;  /* 0x0000001c2b0872a5 */ /* 0x000fe4000f8e00ff */
[----:B------:R-:W-:Y:S02]  /*2450*/  ULEA UR8, UR38, UR48, 0x5 ;  /* 0x0000003026087291 */ /* 0x000fe4000f8e28ff */
[----:B------:R-:W-:Y:S02]  /*2460*/  USHF.R.U32.HI UR9, URZ, UR27, UR9 ;  /* 0x0000001bff097299 */ /* 0x000fe40008011609 */
[----:B------:R-:W-:Y:S02]  /*2470*/  ULEA UR29, UR37, UR8, 0xa ;  /* 0x00000008251d7291 */ /* 0x000fe4000f8e50ff */
[----:B------:R-:W-:Y:S02]  /*2480*/  USEL UR9, UR43, UR9, !UP0 ;  /* 0x000000092b097287 */ /* 0x000fe4000c000000 */
[----:B------:R-:W-:Y:S02]  /*2490*/  UIADD3 UR40, UPT, UPT, UR19, 0x8400, URZ ;  /* 0x0000840013287890 */ /* 0x000fe4000fffe0ff */
[----:B------:R-:W-:Y:S02]  /*24a0*/  UIMAD.WIDE.U32 UR12, UR9, UR20, URZ ;  /* 0x00000014090c72a5 */ /* 0x000fe4000f8e00ff */
[----:B------:R-:W-:Y:S02]  /*24b0*/  ULEA UR12, UR14, UR33, 0xc ;  /* 0x000000210e0c7291 */ /* 0x000fe4000f8e60ff */
[----:B------:R-:W-:Y:S02]  /*24c0*/  USHF.R.U32.HI UR13, URZ, UR21, UR13 ;  /* 0x00000015ff0d7299 */ /* 0x000fe4000801160d */
[----:B------:R-:W-:Y:S02]  /*24d0*/  UIADD3 UR44, UPT, UPT, UR19, 0x9400, URZ ;  /* 0x00009400132c7890 */ /* 0x000fe4000fffe0ff */
[----:B------:R-:W-:Y:S02]  /*24e0*/  USEL UR13, UR9, UR13, !UP2 ;  /* 0x0000000d090d7287 */ /* 0x000fe4000d000000 */
[----:B------:R-:W-:Y:S02]  /*24f0*/  UIADD3 UR34, UP0, UPT, UR56, 0x180, URZ ;  /* 0x0000018038227890 */ /* 0x000fe4000ff1e0ff */
[----:B------:R-:W-:Y:S02]  /*2500*/  UIMAD.WIDE.U32 UR14, UR13, UR26, URZ ;  /* 0x0000001a0d0e72a5 */ /* 0x000fe4000f8e00ff */
[----:B------:R-:W-:Y:S02]  /*2510*/  UIADD3.X UR35, UPT, UPT, URZ, UR57, URZ, UP0, !UPT ;  /* 0x00000039ff237290 */ /* 0x000fe400087fe4ff */
[----:B------:R-:W-:Y:S01]  /*2520*/  UIADD3 UR18, UPT, UPT, UR18, 0x1, URZ ;  /* 0x0000000112127890 */ /* 0x000fe2000fffe0ff */
[----:B------:R-:W-:Y:S01]  /*2530*/  UMOV UR52, 0x0 ;  /* 0x0000000000347882 */ /* 0x000fe20000000000 */
[----:B------:R-:W-:Y:S02]  /*2540*/  UMOV UR53, 0x10000000 ;  /* 0x1000000000357882 */ /* 0x000fe40000000000 */
[----:B------:R-:W-:Y:S01]  /*2550*/  UISETP.NE.AND UP0, UPT, UR18, UR51, UPT ;  /* 0x000000331200728c */ /* 0x000fe2000bf05270 */
[----:B------:R-:W-:Y:S01]  /*2560*/  UTMALDG.2D.2CTA [UR40], [UR30], desc[UR52] ;  /* 0x000034281e0075b4 */ /* 0x000fe20008209000 */
[----:B------:R-:W-:Y:S01]  /*2570*/  UMOV UR45, UR41 ;  /* 0x00000029002d7c82 */ /* 0x000fe20008000000 */
[----:B------:R-:W-:Y:S01]  /*2580*/  UMOV UR47, UR43 ;  /* 0x0000002b002f7c82 */ /* 0x000fe20008000000 */
[----:B------:R-:W-:Y:S01]  /*2590*/  UMOV UR8, UR15 ;  /* 0x0000000f00087c82 */ /* 0x000fe20008000000 */
[----:B------:R-:W-:Y:S01]  /*25a0*/  UMOV UR19, UR51 ;  /* 0x0000003300137c82 */ /* 0x000fe20008000000 */
[----:B------:R-:W-:Y:S02]  /*25b0*/  USHF.R.U32.HI UR11, URZ, UR25, UR8 ;  /* 0x00000019ff0b7299 */ /* 0x000fe40008011608 */
[----:B------:R-:W-:Y:S01]  /*25c0*/  UIADD3 UR8, UPT, UPT, UR12, 0x28400, URZ ;  /* 0x000284000c087890 */ /* 0x000fe2000fffe0ff */
[----:B------:R-:W-:Y:S01]  /*25d0*/  UTMALDG.2D.2CTA [UR44], [UR30], desc[UR52] ;  /* 0x0000342c1e0075b4 */ /* 0x000fe20008209000 */
[----:B------:R-:W-:Y:S02]  /*25e0*/  USEL UR14, UR13, UR11, !UP3 ;  /* 0x0000000b0d0e7287 */ /* 0x000fe4000d800000 */
[----:B------:R-:W-:Y:S02]  /*25f0*/  UIADD3 UR12, UPT, UPT, -UR9, URZ, URZ ;  /* 0x000000ff090c7290 */ /* 0x000fe4000fffe1ff */
[----:B------:R-:W-:Y:S02]  /*2600*/  UIADD3 UR11, UPT, UPT, -UR13, URZ, URZ ;  /* 0x000000ff0d0b7290 */ /* 0x000fe4000fffe1ff */
[----:B------:R-:W-:Y:S02]  /*2610*/  UIADD3 UR15, UPT, UPT, -UR14, URZ, URZ ;  /* 0x000000ff0e0f7290 */ /* 0x000fe4000fffe1ff */
[----:B------:R-:W-:Y:S02]  /*2620*/  UIMAD UR12, UR22, UR12, UR43 ;  /* 0x0000000c160c72a4 */ /* 0x000fe4000f8e022b */
[----:B------:R-:W-:Y:S02]  /*2630*/  UIMAD UR9, UR23, UR11, UR9 ;  /* 0x0000000b170972a4 */ /* 0x000fe4000f8e0209 */
[----:B------:R-:W-:Y:S02]  /*2640*/  UIMAD UR13, UR24, UR15, UR13 ;  /* 0x0000000f180d72a4 */ /* 0x000fe4000f8e020d */
[----:B------:R-:W-:Y:S02]  /*2650*/  UIMAD UR11, UR12, UR5, UR4 ;  /* 0x000000050c0b72a4 */ /* 0x000fe4000f8e0204 */
[----:B------:R-:W-:Y:S02]  /*2660*/  UIMAD UR12, UR9, UR16, UR6 ;  /* 0x00000010090c72a4 */ /* 0x000fe4000f8e0206 */
[----:B------:R-:W-:Y:S02]  /*2670*/  UIMAD UR13, UR13, UR17, UR7 ;  /* 0x000000110d0d72a4 */ /* 0x000fe4000f8e0207 */
[----:B------:R-:W-:Y:S01]  /*2680*/  UPRMT UR15, UR29, 0x5410, URZ ;  /* 0x000054101d0f7896 */ /* 0x000fe200080000ff */
[----:B------:R-:W-:Y:S08]  /*2690*/  UMOV UR9, UR41 ;  /* 0x0000002900097c82 */ /* 0x000ff00008000000 */
[----:B------:R3:W-:Y:S02]  /*26a0*/  UTMALDG.5D.IM2COL.2CTA [UR8], [UR34], UR15, desc[UR52] ;  /* 0x00003408220073b4 */ /* 0x0007e4000826100f */
[----:B---3--:R-:W-:Y:S01]  /*26b0*/  UMOV UR14, UR36 ;  /* 0x00000024000e7c82 */ /* 0x008fe20008000000 */
[----:B-1----:R-:W-:Y:S05]  /*26c0*/  BRA.U UP0, `(.L_x_29) ;  /* 0xfffffff900d87547 */ /* 0x002fea000b83ffff */
.L_x_23:
[----:B------:R-:W-:Y:S01]  /*26d0*/  ULEA UR4, UR36, UR33, 0x3 ;  /* 0x0000002124047291 */ /* 0x000fe2000f8e18ff */
[----:B------:R-:W-:Y:S01]  /*26e0*/  MOV R0, UR32 ;  /* 0x0000002000007c02 */ /* 0x000fe20008000f00 */
[----:B------:R-:W-:Y:S01]  /*26f0*/  @!P1 SYNCS.ARRIVE.TRANS64.A1T0 RZ, [UR33+0x148], RZ ;  /* 0x000148ffffff99a7 */ /* 0x000fe20008100021 */
[----:B------:R-:W-:Y:S02]  /*2700*/  UISETP.GT.AND UP0, UPT, UR65, UR64, UPT ;  /* 0x000000404100728c */ /* 0x000fe4000bf04270 */
[----:B------:R-:W-:-:S04]  /*2710*/  SHF.L.U32 R0, R0, 0x1f, RZ ;  /* 0x0000001f00007819 */ /* 0x000fc800000006ff */
[----:B--2---:R1:W2:Y:S03]  /*2720*/  SYNCS.PHASECHK.TRANS64.TRYWAIT P0, [UR4+0x80], R0 ;  /* 0x00008000ff0075a7 */ /* 0x0042a60008001104 */
[----:B------:R-:W-:Y:S05]  /*2730*/  BRA.U !UP0, `(.L_x_30) ;  /* 0x00000005087c7547 */ /* 0x000fea000b800000 */
[----:B------:R-:W4:Y:S01]  /*2740*/  LDCU.64 UR12, c[0x0][0x5c0] ;  /* 0x0000b800ff0c77ac */ /* 0x000f220008000a00 */
[----:B------:R-:W4:Y:S01]  /*2750*/  LDCU.64 UR8, c[0x0][0x5f8] ;  /* 0x0000bf00ff0877ac */ /* 0x000f220008000a00 */
[----:B------:R-:W3:Y:S01]  /*2760*/  LDCU UR11, c[0x0][0x5c8] ;  /* 0x0000b900ff0b77ac */ /* 0x000ee20008000800 */
[----:B------:R-:W3:Y:S01]  /*2770*/  LDCU UR38, c[0x0][0x600] ;  /* 0x0000c000ff2677ac */ /* 0x000ee20008000800 */
[----:B------:R-:W1:Y:S01]  /*2780*/  LDCU UR23, c[0x0][0x5a8] ;  /* 0x0000b500ff1777ac */ /* 0x000e620008000800 */
[----:B------:R-:W1:Y:S01]  /*2790*/  LDCU UR22, c[0x0][0x59c] ;  /* 0x0000b380ff1677ac */ /* 0x000e620008000800 */
[----:B----4-:R-:W-:Y:S01]  /*27a0*/  UIMAD UR48, UR50, UR13, UR9 ;  /* 0x0000000d323072a4 */ /* 0x010fe2000f8e0209 */
[----:B------:R-:W4:Y:S01]  /*27b0*/  LDCU UR18, c[0x0][0x590] ;  /* 0x0000b200ff1277ac */ /* 0x000f220008000800 */
[----:B------:R-:W1:Y:S01]  /*27c0*/  LDCU UR27, c[0x0][0x594] ;  /* 0x0000b280ff1b77ac */ /* 0x000e620008000800 */
[----:B------:R-:W1:Y:S01]  /*27d0*/  LDCU UR26, c[0x0][0x598] ;  /* 0x0000b300ff1a77ac */ /* 0x000e620008000800 */
[----:B------:R-:W1:Y:S01]  /*27e0*/  LDCU UR25, c[0x0][0x5ac] ;  /* 0x0000b580ff1977ac */ /* 0x000e620008000800 */
[----:B------:R-:W1:Y:S01]  /*27f0*/  LDCU UR24, c[0x0][0x5b0] ;  /* 0x0000b600ff1877ac */ /* 0x000e620008000800 */
[----:B------:R-:W1:Y:S01]  /*2800*/  LDCU UR5, c[0x0][0x5cc] ;  /* 0x0000b980ff0577ac */ /* 0x000e620008000800 */
[----:B------:R-:W1:Y:S01]  /*2810*/  LDCU UR4, c[0x0][0x5ec] ;  /* 0x0000bd80ff0477ac */ /* 0x000e620008000800 */
[----:B------:R-:W1:Y:S01]  /*2820*/  LDCU.64 UR20, c[0x0][0x5a0] ;  /* 0x0000b400ff1477ac */ /* 0x000e620008000a00 */
[----:B------:R-:W1:Y:S01]  /*2830*/  LDCU.64 UR16, c[0x0][0x5d0] ;  /* 0x0000ba00ff1077ac */ /* 0x000e620008000a00 */
[----:B------:R-:W1:Y:S01]  /*2840*/  LDCU.64 UR6, c[0x0][0x5f0] ;  /* 0x0000be00ff0677ac */ /* 0x000e620008000a00 */
[----:B------:R-:W-:-:S02]  /*2850*/  UIMAD UR49, UR60, UR12, UR8 ;  /* 0x0000000c3c3172a4 */ /* 0x000fc4000f8e0208 */
[----:B------:R-:W-:Y:S02]  /*2860*/  UIADD3 UR50, UPT, UPT, UR66, UR19, URZ ;  /* 0x0000001342327290 */ /* 0x000fe4000fffe0ff */
[----:B------:R-:W-:Y:S02]  /*2870*/  UIADD3 UR46, UPT, UPT, UR42, 0x40, URZ ;  /* 0x000000402a2e7890 */ /* 0x000fe4000fffe0ff */
[----:B---3--:R-:W-:Y:S01]  /*2880*/  UIMAD UR38, UR55, UR11, UR38 ;  /* 0x0000000b372672a4 */ /* 0x008fe2000f8e0226 */
[----:B------:R-:W-:-:S11]  /*2890*/  UMOV UR14, UR36 ;  /* 0x00000024000e7c82 */ /* 0x000fd60008000000 */
.L_x_36:
[----:B------:R-:W-:Y:S01]  /*28a0*/  @!P3 MOV R3, 0x6000 ;  /* 0x000060000003b802 */ /* 0x000fe20000000f00 */
[----:B------:R-:W-:Y:S01]  /*28b0*/  ULEA UR11, UR14, UR33, 0x3 ;  /* 0x000000210e0b7291 */ /* 0x000fe2000f8e18ff */
[----:B--2---:R-:W-:Y:S11]  /*28c0*/  @P0 BRA `(.L_x_31) ;  /* 0x0000000000100947 */ /* 0x004ff60003800000 */
[----:B-1----:R-:W-:Y:S04]  /*28d0*/  MOV R0, UR32 ;  /* 0x0000002000007c02 */ /* 0x002fe80008000f00 */
[----:B------:R-:W-:Y:S04]  /*28e0*/  SHF.L.U32 R5, R0, 0x1f, RZ ;  /* 0x0000001f00057819 */ /* 0x000fe800000006ff */
[----:B------:R-:W1:Y:S02]  /*28f0*/  SYNCS.PHASECHK.TRANS64.TRYWAIT P0, [UR11+0x80], R5 ;  /* 0x00008005ff0075a7 */ /* 0x000e64000800110b */
[----:B-1----:R-:W-:Y:S05]  /*2900*/  @!P0 BRA `(.L_x_32) ;  /* 0x0000008c00248947 */ /* 0x002fea0003800000 */
.L_x_31:
[----:B------:R2:W-:Y:S01]  /*2910*/  @!P3 SYNCS.ARRIVE.TRANS64 RZ, [UR11], R3 ;  /* 0x00000003ffffb9a7 */ /* 0x0005e2000800000b */
[----:B------:R-:W-:Y:S04]  /*2920*/  ULOP3.LUT UR8, UR54, 0x2, URZ, 0xfc, !UPT ;  /* 0x0000000236087892 */ /* 0x000fe8000f8efcff */
[----:B------:R-:W-:Y:S09]  /*2930*/  UISETP.NE.AND UP0, UPT, UR8, 0x2, UPT ;  /* 0x000000020800788c */ /* 0x000ff2000bf05270 */
[----:B------:R-:W-:Y:S05]  /*2940*/  BRA.U UP0, `(.L_x_33) ;  /* 0x0000000100047547 */ /* 0x000fea000b800000 */
[----:B-1--4-:R-:W-:Y:S05]  /*2950*/  BPT.TRAP 0x1 ;  /* 0x000000040000795c */ /* 0x012fea0000300000 */
.L_x_33:
[----:B------:R-:W-:Y:S04]  /*2960*/  BSSY.RECONVERGENT B0, `(.L_x_34) ;  /* 0x0000003000007945 */ /* 0x000fe80003800200 */
[----:B------:R-:W-:Y:S05]  /*2970*/  @P2 BRA `(.L_x_35) ;  /* 0x0000000000042947 */ /* 0x000fea0003800000 */
[----:B-1--4-:R-:W-:Y:S05]  /*2980*/  BPT.TRAP 0x1 ;  /* 0x000000040000795c */ /* 0x012fea0000300000 */
.L_x_35:
[----:B-1--4-:R-:W-:Y:S05]  /*2990*/  BSYNC.RECONVERGENT B0 ;  /* 0x0000000000007941 */ /* 0x012fea0003800200 */
.L_x_34:
        /* <DEDUP_REMOVED lines=10> */
[----:B------:R-:W-:Y:S01]  /*2a40*/  MOV R0, UR32 ;  /* 0x0000002000007c02 */ /* 0x000fe20008000f00 */
[----:B------:R-:W-:Y:S02]  /*2a50*/  ULEA UR31, UR14, UR33, 0xc ;  /* 0x000000210e1f7291 */ /* 0x000fe4000f8e60ff */
[----:B------:R-:W-:Y:S01]  /*2a60*/  UIADD3 UR28, UP1, UPT, UR56, 0x80, URZ ;  /* 0x00000080381c7890 */ /* 0x000fe2000ff3e0ff */
[----:B--2---:R-:W-:Y:S01]  /*2a70*/  SHF.L.U32 R3, R0, 0x1f, RZ ;  /* 0x0000001f00037819 */ /* 0x004fe200000006ff */
[----:B------:R-:W-:Y:S02]  /*2a80*/  ULOP3.LUT UR41, UR11, 0xfefffff8, URZ, 0xc0, !UPT ;  /* 0xfefffff80b297892 */ /* 0x000fe4000f8ec0ff */
[----:B------:R-:W-:Y:S01]  /*2a90*/  UISETP.NE.AND UP3, UPT, UR23, 0x1, UPT ;  /* 0x000000011700788c */ /* 0x000fe2000bf65270 */
[----:B------:R1:W2:Y:S01]  /*2aa0*/  SYNCS.PHASECHK.TRANS64.TRYWAIT P0, [UR8+0x80], R3 ;  /* 0x00008003ff0075a7 */ /* 0x0002a20008001108 */
[----:B------:R-:W-:Y:S02]  /*2ab0*/  UIMAD.WIDE.U32 UR8, UR43, UR27, URZ ;  /* 0x0000001b2b0872a5 */ /* 0x000fe4000f8e00ff */
[----:B------:R-:W-:Y:S02]  /*2ac0*/  ULEA UR8, UR48, UR49, 0x5 ;  /* 0x0000003130087291 */ /* 0x000fe4000f8e28ff */
[----:B------:R-:W-:Y:S02]  /*2ad0*/  USHF.R.U32.HI UR9, URZ, UR26, UR9 ;  /* 0x0000001aff097299 */ /* 0x000fe40008011609 */
[----:B------:R-:W-:Y:S02]  /*2ae0*/  ULEA UR37, UR38, UR8, 0xa ;  /* 0x0000000826257291 */ /* 0x000fe4000f8e50ff */
[----:B------:R-:W-:Y:S02]  /*2af0*/  USEL UR9, UR43, UR9, !UP0 ;  /* 0x000000092b097287 */ /* 0x000fe4000c000000 */
[----:B------:R-:W-:Y:S02]  /*2b00*/  UIADD3.X UR29, UPT, UPT, URZ, UR57, URZ, UP1, !UPT ;  /* 0x00000039ff1d7290 */ /* 0x000fe40008ffe4ff */
[----:B------:R-:W-:Y:S02]  /*2b10*/  UIMAD.WIDE.U32 UR12, UR9, UR20, URZ ;  /* 0x00000014090c72a5 */ /* 0x000fe4000f8e00ff */
[----:B------:R-:W-:Y:S02]  /*2b20*/  UIADD3 UR40, UPT, UPT, UR30, 0x8400, URZ ;  /* 0x000084001e287890 */ /* 0x000fe4000fffe0ff */
[----:B------:R-:W-:Y:S02]  /*2b30*/  USHF.R.U32.HI UR13, URZ, UR21, UR13 ;  /* 0x00000015ff0d7299 */ /* 0x000fe4000801160d */
[----:B------:R-:W-:Y:S02]  /*2b40*/  UIADD3 UR12, UPT, UPT, -UR9, URZ, URZ ;  /* 0x000000ff090c7290 */ /* 0x000fe4000fffe1ff */
[----:B------:R-:W-:Y:S02]  /*2b50*/  USEL UR13, UR9, UR13, !UP2 ;  /* 0x0000000d090d7287 */ /* 0x000fe4000d000000 */
[----:B------:R-:W-:Y:S02]  /*2b60*/  UIADD3 UR44, UPT, UPT, UR30, 0x9400, URZ ;  /* 0x000094001e2c7890 */ /* 0x000fe4000fffe0ff */
[----:B------:R-:W-:Y:S02]  /*2b70*/  UIMAD.WIDE.U32 UR14, UR13, UR25, URZ ;  /* 0x000000190d0e72a5 */ /* 0x000fe4000f8e00ff */
[----:B------:R-:W-:Y:S02]  /*2b80*/  UIMAD UR12, UR18, UR12, UR43 ;  /* 0x0000000c120c72a4 */ /* 0x000fe4000f8e022b */
[----:B------:R-:W-:Y:S02]  /*2b90*/  UIADD3 UR34, UP0, UPT, UR56, 0x180, URZ ;  /* 0x0000018038227890 */ /* 0x000fe4000ff1e0ff */
[----:B------:R-:W-:Y:S02]  /*2ba0*/  UIADD3 UR19, UPT, UPT, UR19, 0x1, URZ ;  /* 0x0000000113137890 */ /* 0x000fe4000fffe0ff */
[----:B------:R-:W-:Y:S02]  /*2bb0*/  UIADD3.X UR35, UPT, UPT, URZ, UR57, URZ, UP0, !UPT ;  /* 0x00000039ff237290 */ /* 0x000fe400087fe4ff */
[----:B------:R-:W-:Y:S01]  /*2bc0*/  UISETP.NE.AND UP0, UPT, UR19, UR50, UPT ;  /* 0x000000321300728c */ /* 0x000fe2000bf05270 */
[----:B------:R-:W-:Y:S01]  /*2bd0*/  UMOV UR52, 0x0 ;  /* 0x0000000000347882 */ /* 0x000fe20000000000 */
[----:B------:R-:W-:Y:S01]  /*2be0*/  UMOV UR53, 0x10000000 ;  /* 0x1000000000357882 */ /* 0x000fe20000000000 */
[----:B------:R-:W-:Y:S01]  /*2bf0*/  UMOV UR45, UR41 ;  /* 0x00000029002d7c82 */ /* 0x000fe20008000000 */
[----:B------:R-:W-:Y:S01]  /*2c00*/  UTMALDG.2D.2CTA [UR40], [UR28], desc[UR52] ;  /* 0x000034281c0075b4 */ /* 0x000fe20008209000 */
[----:B------:R-:W-:Y:S01]  /*2c10*/  UMOV UR47, UR43 ;  /* 0x0000002b002f7c82 */ /* 0x000fe20008000000 */
[----:B------:R-:W-:Y:S02]  /*2c20*/  UMOV UR8, UR15 ;  /* 0x0000000f00087c82 */ /* 0x000fe40008000000 */
[----:B------:R-:W-:Y:S02]  /*2c30*/  USHF.R.U32.HI UR11, URZ, UR24, UR8 ;  /* 0x00000018ff0b7299 */ /* 0x000fe40008011608 */
[----:B------:R-:W-:Y:S02]  /*2c40*/  UIADD3 UR8, UPT, UPT, UR31, 0x28400, URZ ;  /* 0x000284001f087890 */ /* 0x000fe4000fffe0ff */
[----:B------:R-:W-:Y:S01]  /*2c50*/  USEL UR14, UR13, UR11, !UP3 ;  /* 0x0000000b0d0e7287 */ /* 0x000fe2000d800000 */
[----:B------:R-:W-:Y:S01]  /*2c60*/  UTMALDG.2D.2CTA [UR44], [UR28], desc[UR52] ;  /* 0x0000342c1c0075b4 */ /* 0x000fe20008209000 */
[----:B------:R-:W-:Y:S02]  /*2c70*/  UIADD3 UR11, UPT, UPT, -UR13, URZ, URZ ;  /* 0x000000ff0d0b7290 */ /* 0x000fe4000fffe1ff */
[----:B------:R-:W-:Y:S02]  /*2c80*/  UIADD3 UR15, UPT, UPT, -UR14, URZ, URZ ;  /* 0x000000ff0e0f7290 */ /* 0x000fe4000fffe1ff */
        /* <DEDUP_REMOVED lines=10> */
.L_x_30:
[----:B------:R-:W-:Y:S01]  /*2d30*/  SHF.L.U32 R3, R2, 0x1f, RZ ;  /* 0x0000001f02037819 */ /* 0x000fe200000006ff */
[----:B------:R-:W-:-:S03]  /*2d40*/  NOP ;  /* 0x0000000000007918 */ /* 0x000fc60000000000 */
[----:B--2---:R-:W2:Y:S02]  /*2d50*/  SYNCS.PHASECHK.TRANS64.TRYWAIT P0, [UR33+0x150], R3 ;  /* 0x00015003ff0075a7 */ /* 0x004ea40008001121 */
[----:B--2---:R-:W-:Y:S05]  /*2d60*/  @!P0 BRA `(.L_x_37) ;  /* 0x0000008800248947 */ /* 0x004fea0003800000 */
.L_x_158:
[----:B------:R-:W2:Y:S01]  /*2d70*/  LDS.128 R4, [UR33+0x190] ;  /* 0x00019021ff047984 */ /* 0x000ea20008000c00 */
[----:B------:R-:W-:Y:S02]  /*2d80*/  UIADD3 UR4, UPT, UPT, UR33, 0x158, URZ ;  /* 0x0000015821047890 */ /* 0x000fe4000fffe0ff */
[----:B------:R-:W-:Y:S01]  /*2d90*/  UISETP.GE.AND UP0, UPT, UR39, 0x1, UPT ;  /* 0x000000012700788c */ /* 0x000fe2000bf06270 */
[----:B------:R-:W-:Y:S01]  /*2da0*/  @!PT LDS RZ, [RZ] ;  /* 0x00000000fffff984 */ /* 0x000fe20000000800 */
[----:B------:R-:W-:Y:S01]  /*2db0*/  @!PT LDS RZ, [RZ] ;  /* 0x00000000fffff984 */ /* 0x000fe20000000800 */
[----:B------:R-:W-:Y:S01]  /*2dc0*/  @!PT LDS RZ, [RZ] ;  /* 0x00000000fffff984 */ /* 0x000fe20000000800 */
[----:B------:R-:W-:Y:S01]  /*2dd0*/  @!PT LDS RZ, [RZ] ;  /* 0x00000000fffff984 */ /* 0x000fe20000000800 */
[----:B------:R4:W-:Y:S06]  /*2de0*/  MEMBAR.ALL.CTA ;  /* 0x0000000000007992 */ /* 0x0009ec0000008000 */
[----:B----4-:R-:W4:Y:S01]  /*2df0*/  FENCE.VIEW.ASYNC.S ;  /* 0x00000000000073c6 */ /* 0x010f220000000000 */
[----:B------:R-:W-:-:S09]  /*2e00*/  UPRMT UR4, URZ, 0x654, UR4 ;  /* 0x00000654ff047896 */ /* 0x000fd20008000004 */
[----:B----4-:R-:W-:Y:S01]  /*2e10*/  SYNCS.ARRIVE.TRANS64.RED.A1T0 RZ, [UR4], RZ ;  /* 0x000000ffffff79a7 */ /* 0x010fe20008100404 */
[----:B--2---:R-:W-:-:S13]  /*2e20*/  LOP3.LUT P0, RZ, R6, 0x1, RZ, 0xc0, !PT ;  /* 0x0000000106ff7812 */ /* 0x004fda000780c0ff */
[----:B------:R-:W-:Y:S01]  /*2e30*/  VOTEU.ANY UP1, P0 ;  /* 0x0000000000ff7886 */ /* 0x000fe20000020100 */
[----:B------:R-:W-:-:S13]  /*2e40*/  PLOP3.LUT P0, PT, PT, PT, UP1, 0x80, 0x8 ;  /* 0x000000000008781c */ /* 0x000fda0003f0f018 */
[----:B-1----:R-:W-:Y:S02]  /*2e50*/  @P0 MOV R0, R4 ;  /* 0x0000000400000202 */ /* 0x002fe40000000f00 */
[----:B------:R-:W-:Y:S02]  /*2e60*/  @P0 LOP3.LUT R4, R5, 0xffff, RZ, 0xc0, !PT ;  /* 0x0000ffff05040812 */ /* 0x000fe400078ec0ff */
[----:B------:R-:W-:Y:S02]  /*2e70*/  @P0 R2UR UR6, R0 ;  /* 0x00000000000602ca */ /* 0x000fe400000e0000 */
[----:B------:R-:W-:-:S11]  /*2e80*/  @P0 R2UR UR5, R4 ;  /* 0x00000000040502ca */ /* 0x000fd600000e0000 */
[----:B------:R-:W-:Y:S02]  /*2e90*/  @UP1 UMOV UR59, UR6 ;  /* 0x00000006003b1c82 */ /* 0x000fe40008000000 */
[----:B------:R-:W-:Y:S01]  /*2ea0*/  @UP1 UMOV UR58, UR5 ;  /* 0x00000005003a1c82 */ /* 0x000fe20008000000 */
[----:B------:R-:W-:Y:S05]  /*2eb0*/  BRA.U !UP0, `(.L_x_38) ;  /* 0x0000000108d47547 */ /* 0x000fea000b800000 */
[----:B------:R-:W3:Y:S01]  /*2ec0*/  LDCU.128 UR16, c[0x0][0xc10] ;  /* 0x00018200ff1077ac */ /* 0x000ee20008000c00 */
[----:B------:R-:W1:Y:S01]  /*2ed0*/  LDCU UR20, c[0x0][0xc20] ;  /* 0x00018400ff1477ac */ /* 0x000e620008000800 */
[----:B------:R-:W2:Y:S01]  /*2ee0*/  LDCU UR13, c[0x0][0xc0c] ;  /* 0x00018180ff0d77ac */ /* 0x000ea20008000800 */
[----:B------:R-:W4:Y:S01]  /*2ef0*/  LDCU.64 UR14, c[0x0][0xc28] ;  /* 0x00018500ff0e77ac */ /* 0x000f220008000a00 */
[----:B------:R-:W-:Y:S02]  /*2f00*/  UISETP.NE.AND UP3, UPT, UR39, 0x1, UPT ;  /* 0x000000012700788c */ /* 0x000fe4000bf65270 */
[----:B---3--:R-:W-:Y:S02]  /*2f10*/  UIMAD.WIDE.U32 UR4, UR62, UR19, URZ ;  /* 0x000000133e0472a5 */ /* 0x008fe4000f8e00ff */
[----:B------:R-:W-:Y:S02]  /*2f20*/  UIMAD.WIDE.U32 UR6, UR63, UR16, URZ ;  /* 0x000000103f0672a5 */ /* 0x000fe4000f8e00ff */
[----:B------:R-:W-:-:S02]  /*2f30*/  UISETP.NE.AND UP0, UPT, UR18, 0x1, UPT ;  /* 0x000000011200788c */ /* 0x000fc4000bf05270 */
[----:B------:R-:W-:Y:S01]  /*2f40*/  UIMAD.WIDE.U32 UR10, UR58, UR19, URZ ;  /* 0x000000133a0a72a5 */ /* 0x000fe2000f8e00ff */
[----:B------:R-:W-:Y:S01]  /*2f50*/  UMOV UR4, UR5 ;  /* 0x0000000500047c82 */ /* 0x000fe20008000000 */
[----:B--2---:R-:W-:Y:S02]  /*2f60*/  UISETP.NE.AND UP2, UPT, UR13, 0x1, UPT ;  /* 0x000000010d00788c */ /* 0x004fe4000bf45270 */
[----:B-1----:R-:W-:Y:S02]  /*2f70*/  USHF.R.U32.HI UR5, URZ, UR20, UR4 ;  /* 0x00000014ff057299 */ /* 0x002fe40008011604 */
[----:B------:R-:W-:Y:S01]  /*2f80*/  UIMAD.WIDE.U32 UR8, UR59, UR16, URZ ;  /* 0x000000103b0872a5 */ /* 0x000fe2000f8e00ff */
[----:B------:R-:W-:Y:S01]  /*2f90*/  UMOV UR4, UR7 ;  /* 0x0000000700047c82 */ /* 0x000fe20008000000 */
[----:B------:R-:W-:Y:S02]  /*2fa0*/  USEL UR5, UR62, UR5, !UP0 ;  /* 0x000000053e057287 */ /* 0x000fe4000c000000 */
[----:B------:R-:W-:-:S02]  /*2fb0*/  USHF.R.U32.HI UR4, URZ, UR17, UR4 ;  /* 0x00000011ff047299 */ /* 0x000fc40008011604 */
[----:B----4-:R-:W-:Y:S02]  /*2fc0*/  UIMAD.WIDE.U32 UR6, UR5, UR14, URZ ;  /* 0x0000000e050672a5 */ /* 0x010fe4000f8e00ff */
[----:B------:R-:W-:Y:S01]  /*2fd0*/  USEL UR12, UR63, UR4, !UP2 ;  /* 0x000000043f0c7287 */ /* 0x000fe2000d000000 */
[----:B------:R-:W-:Y:S02]  /*2fe0*/  UMOV UR8, UR9 ;  /* 0x0000000900087c82 */ /* 0x000fe40008000000 */
[----:B------:R-:W-:Y:S01]  /*2ff0*/  UMOV UR4, UR11 ;  /* 0x0000000b00047c82 */ /* 0x000fe20008000000 */
[----:B------:R-:W-:Y:S01]  /*3000*/  UIMAD.WIDE.U32 UR10, UR12, UR14, URZ ;  /* 0x0000000e0c0a72a5 */ /* 0x000fe2000f8e00ff */
[----:B------:R-:W-:Y:S01]  /*3010*/  UMOV UR6, UR7 ;  /* 0x0000000700067c82 */ /* 0x000fe20008000000 */
[----:B------:R-:W-:Y:S02]  /*3020*/  USHF.R.U32.HI UR4, URZ, UR20, UR4 ;  /* 0x00000014ff047299 */ /* 0x000fe40008011604 */
[----:B------:R-:W-:-:S02]  /*3030*/  @UP3 USHF.R.U32.HI UR5, URZ, UR15, UR6 ;  /* 0x0000000fff053299 */ /* 0x000fc40008011606 */
[----:B------:R-:W-:Y:S01]  /*3040*/  USHF.R.U32.HI UR17, URZ, UR17, UR8 ;  /* 0x00000011ff117299 */ /* 0x000fe20008011608 */
[----:B------:R-:W-:Y:S01]  /*3050*/  UMOV UR6, UR11 ;  /* 0x0000000b00067c82 */ /* 0x000fe20008000000 */
[----:B------:R-:W-:Y:S02]  /*3060*/  USEL UR4, UR58, UR4, !UP0 ;  /* 0x000000043a047287 */ /* 0x000fe4000c000000 */
[----:B------:R-:W-:Y:S02]  /*3070*/  @UP3 USHF.R.U32.HI UR12, URZ, UR15, UR6 ;  /* 0x0000000fff0c3299 */ /* 0x000fe40008011606 */
[----:B------:R-:W-:Y:S02]  /*3080*/  UIMAD UR6, UR39, UR5, URZ ;  /* 0x00000005270672a4 */ /* 0x000fe4000f8e02ff */
[----:B------:R-:W-:Y:S02]  /*3090*/  USEL UR5, UR59, UR17, !UP2 ;  /* 0x000000113b057287 */ /* 0x000fe4000d000000 */
[----:B------:R-:W-:-:S02]  /*30a0*/  UIMAD UR8, UR39, UR12, URZ ;  /* 0x0000000c270872a4 */ /* 0x000fc4000f8e02ff */
[----:B------:R-:W-:Y:S02]  /*30b0*/  UISETP.GE.AND UP0, UPT, UR4, UR6, UPT ;  /* 0x000000060400728c */ /* 0x000fe4000bf06270 */
[----:B------:R-:W-:Y:S02]  /*30c0*/  UIMAD.WIDE.U32 UR6, UR4, UR14, URZ ;  /* 0x0000000e040672a5 */ /* 0x000fe4000f8e00ff */
[----:B------:R-:W-:Y:S02]  /*30d0*/  UISETP.GE.OR UP0, UPT, UR5, UR8, UP0 ;  /* 0x000000080500728c */ /* 0x000fe40008706670 */
[----:B------:R-:W-:Y:S02]  /*30e0*/  UIMAD.WIDE.U32 UR8, UR5, UR14, URZ ;  /* 0x0000000e050872a5 */ /* 0x000fe4000f8e00ff */
[----:B------:R-:W-:Y:S01]  /*30f0*/  UIADD3 UR10, UPT, UPT, -UR4, URZ, URZ ;  /* 0x000000ff040a7290 */ /* 0x000fe2000fffe1ff */
[----:B------:R-:W-:Y:S02]  /*3100*/  UMOV UR6, UR7 ;  /* 0x0000000700067c82 */ /* 0x000fe40008000000 */
[----:B------:R-:W-:-:S02]  /*3110*/  USHF.R.U32.HI UR6, URZ, UR15, UR6 ;  /* 0x0000000fff067299 */ /* 0x000fc40008011606 */
[----:B------:R-:W-:Y:S02]  /*3120*/  UIMAD UR10, UR18, UR10, UR58 ;  /* 0x0000000a120a72a4 */ /* 0x000fe4000f8e023a */
[----:B------:R-:W-:Y:S01]  /*3130*/  USEL UR6, UR4, UR6, !UP3 ;  /* 0x0000000604067287 */ /* 0x000fe2000d800000 */
[----:B------:R-:W-:Y:S01]  /*3140*/  @!UP0 UMOV UR7, UR9 ;  /* 0x0000000900078c82 */ /* 0x000fe20008000000 */
[----:B------:R-:W-:Y:S02]  /*3150*/  UIADD3 UR9, UPT, UPT, -UR5, URZ, URZ ;  /* 0x000000ff05097290 */ /* 0x000fe4000fffe1ff */
[----:B------:R-:W-:Y:S02]  /*3160*/  @!UP0 USHF.R.U32.HI UR7, URZ, UR15, UR7 ;  /* 0x0000000fff078299 */ /* 0x000fe40008011607 */
[----:B------:R-:W-:Y:S02]  /*3170*/  UIADD3 UR8, UPT, UPT, -UR6, URZ, URZ ;  /* 0x000000ff06087290 */ /* 0x000fe4000fffe1ff */
[----:B------:R-:W-:-:S02]  /*3180*/  @!UP0 USEL UR7, UR5, UR7, !UP3 ;  /* 0x0000000705078287 */ /* 0x000fc4000d800000 */
[----:B------:R-:W-:Y:S02]  /*3190*/  UIMAD UR8, UR39, UR8, UR4 ;  /* 0x00000008270872a4 */ /* 0x000fe4000f8e0204 */
[----:B------:R-:W-:Y:S02]  /*31a0*/  @!UP0 UIADD3 UR6, UPT, UPT, UR6, -UR7, URZ ;  /* 0x8000000706068290 */ /* 0x000fe4000fffe0ff */
[----:B------:R-:W-:Y:S02]  /*31b0*/  @!UP0 UIMAD UR7, UR8, UR12, UR7 ;  /* 0x0000000c080782a4 */ /* 0x000fe4000f8e0207 */
[----:B------:R-:W-:Y:S02]  /*31c0*/  @!UP0 UIMAD UR4, UR39, UR6, UR5 ;  /* 0x00000006270482a4 */ /* 0x000fe4000f8e0205 */
[----:B------:R-:W-:Y:S02]  /*31d0*/  UIMAD UR6, UR13, UR9, UR59 ;  /* 0x000000090d0672a4 */ /* 0x000fe4000f8e023b */
[----:B------:R-:W-:Y:S01]  /*31e0*/  UIMAD UR58, UR4, UR18, UR10 ;  /* 0x00000012043a72a4 */ /* 0x000fe2000f8e020a */
[----:B------:R-:W-:-:S02]  /*31f0*/  @!UP0 UMOV UR5, UR7 ;  /* 0x0000000700058c82 */ /* 0x000fc40008000000 */
[----:B------:R-:W-:-:S12]  /*3200*/  UIMAD UR59, UR5, UR13, UR6 ;  /* 0x0000000d053b72a4 */ /* 0x000fd8000f8e0206 */
.L_x_38:
[----:B------:R-:W1:Y:S02]  /*3210*/  LDCU UR4, c[0x0][0xc30] ;  /* 0x00018600ff0477ac */ /* 0x000e640008000800 */
[----:B-1----:R-:W-:-:S09]  /*3220*/  UISETP.NE.AND UP0, UPT, UR4, 0x1, UPT ;  /* 0x000000010400788c */ /* 0x002fd2000bf05270 */
[----:B------:R-:W-:Y:S05]  /*3230*/  BRA.U UP0, `(.L_x_39) ;  /* 0x0000000100447547 */ /* 0x000fea000b800000 */
[----:B------:R-:W1:Y:S01]  /*3240*/  LDCU.128 UR8, c[0x0][0xc10] ;  /* 0x00018200ff0877ac */ /* 0x000e620008000c00 */
[----:B------:R-:W2:Y:S01]  /*3250*/  LDCU UR12, c[0x0][0xc0c] ;  /* 0x00018180ff0c77ac */ /* 0x000ea20008000800 */
[----:B------:R-:W4:Y:S01]  /*3260*/  LDCU UR13, c[0x0][0xc20] ;  /* 0x00018400ff0d77ac */ /* 0x000f220008000800 */
[----:B-1----:R-:W-:Y:S02]  /*3270*/  UIMAD.WIDE.U32 UR6, UR59, UR8, URZ ;  /* 0x000000083b0672a5 */ /* 0x002fe4000f8e00ff */
[----:B------:R-:W-:Y:S02]  /*3280*/  UIMAD.WIDE.U32 UR4, UR58, UR11, URZ ;  /* 0x0000000b3a0472a5 */ /* 0x000fe4000f8e00ff */
[----:B--2---:R-:W-:Y:S02]  /*3290*/  UISETP.NE.AND UP2, UPT, UR12, 0x1, UPT ;  /* 0x000000010c00788c */ /* 0x004fe4000bf45270 */
[----:B------:R-:W-:Y:S01]  /*32a0*/  UISETP.NE.AND UP0, UPT, UR10, 0x1, UPT ;  /* 0x000000010a00788c */ /* 0x000fe2000bf05270 */
[----:B------:R-:W-:-:S02]  /*32b0*/  UMOV UR6, UR7 ;  /* 0x0000000700067c82 */ /* 0x000fc40008000000 */
[----:B------:R-:W-:Y:S01]  /*32c0*/  UMOV UR4, UR5 ;  /* 0x0000000500047c82 */ /* 0x000fe20008000000 */
[----:B------:R-:W-:Y:S02]  /*32d0*/  USHF.R.U32.HI UR6, URZ, UR9, UR6 ;  /* 0x00000009ff067299 */ /* 0x000fe40008011606 */
[----:B----4-:R-:W-:Y:S02]  /*32e0*/  USHF.R.U32.HI UR4, URZ, UR13, UR4 ;  /* 0x0000000dff047299 */ /* 0x010fe40008011604 */
[----:B------:R-:W-:Y:S02]  /*32f0*/  USEL UR5, UR59, UR6, !UP2 ;  /* 0x000000063b057287 */ /* 0x000fe4000d000000 */
[----:B------:R-:W-:-:S04]  /*3300*/  USEL UR4, UR58, UR4, !UP0 ;  /* 0x000000043a047287 */ /* 0x000fc8000c000000 */
[----:B------:R-:W-:Y:S02]  /*3310*/  UIADD3 UR6, UPT, UPT, UR5, -UR4, URZ ;  /* 0x8000000405067290 */ /* 0x000fe4000fffe0ff */
[----:B------:R-:W-:Y:S02]  /*3320*/  UIADD3 UR4, UPT, UPT, -UR5, UR4, URZ ;  /* 0x0000000405047290 */ /* 0x000fe4000fffe1ff */
[----:B------:R-:W-:Y:S02]  /*3330*/  UIMAD UR58, UR6, UR10, UR58 ;  /* 0x0000000a063a72a4 */ /* 0x000fe4000f8e023a */
[----:B------:R-:W-:-:S12]  /*3340*/  UIMAD UR59, UR4, UR12, UR59 ;  /* 0x0000000c043b72a4 */ /* 0x000fd8000f8e023b */
.L_x_39:
[----:B------:R-:W-:Y:S02]  /*3350*/  R2UR UR5, R92 ;  /* 0x000000005c0572ca */ /* 0x000fe400000e0000 */
[----:B------:R-:W-:Y:S02]  /*3360*/  R2UR UR4, R91 ;  /* 0x000000005b0472ca */ /* 0x000fe400000e0000 */
[----:B------:R-:W-:Y:S02]  /*3370*/  PLOP3.LUT P1, PT, PT, PT, PT, 0x80, 0x8 ;  /* 0x000000000008781c */ /* 0x000fe40003f2f070 */
[----:B------:R-:W-:-:S07]  /*3380*/  LOP3.LUT R2, R2, 0x1, RZ, 0x3c, !PT ;  /* 0x0000000102027812 */ /* 0x000fce00078e3cff */
[----:B------:R-:W-:Y:S02]  /*3390*/  UIADD3 UR28, UPT, UPT, UR59, UR5, URZ ;  /* 0x000000053b1c7290 */ /* 0x000fe4000fffe0ff */
[----:B------:R-:W-:Y:S01]  /*33a0*/  UIADD3 UR21, UPT, UPT, UR58, UR4, URZ ;  /* 0x000000043a157290 */ /* 0x000fe2000fffe0ff */
[----:B------:R-:W-:Y:S11]  /*33b0*/  BRA.U UP1, `(.L_x_40) ;  /* 0xffffffe5016c7547 */ /* 0x000ff6000b83ffff */
[----:B------:R-:W-:Y:S01]  /*33c0*/  UIADD3 UR33, UPT, UPT, UR33, 0x80, URZ ;  /* 0x0000008021217890 */ /* 0x000fe2000fffe0ff */
[----:B------:R-:W-:-:S03]  /*33d0*/  MOV R3, UR32 ;  /* 0x0000002000037c02 */ /* 0x000fc60008000f00 */
[----:B------:R-:W-:Y:S01]  /*33e0*/  ULEA UR4, UR36, UR33, 0x3 ;  /* 0x0000002124047291 */ /* 0x000fe2000f8e18ff */
[----:B------:R-:W-:-:S08]  /*33f0*/  SHF.L.U32 R3, R3, 0x1f, RZ ;  /* 0x0000001f03037819 */ /* 0x000fd000000006ff */
[----:B------:R-:W1:Y:S02]  /*3400*/  SYNCS.PHASECHK.TRANS64.TRYWAIT P0, [UR4], R3 ;  /* 0x00000003ff0075a7 */ /* 0x000e640008001104 */
[----:B-1----:R-:W-:Y:S05]  /*3410*/  @!P0 BRA `(.L_x_41) ;  /* 0x0000008000908947 */ /* 0x002fea0003800000 */
.L_x_160:
[----:B------:R-:W-:-:S04]  /*3420*/  UIADD3 UR4, UPT, UPT, UR36, 0x1, URZ ;  /* 0x0000000124047890 */ /* 0x000fc8000fffe0ff */
[----:B------:R-:W-:-:S04]  /*3430*/  UISETP.NE.AND UP0, UPT, UR4, 0x10, UPT ;  /* 0x000000100400788c */ /* 0x000fc8000bf05270 */
[----:B------:R-:W-:Y:S02]  /*3440*/  USEL UR5, URZ, 0x1, UP0 ;  /* 0x00000001ff057887 */ /* 0x000fe40008000000 */
[----:B------:R-:W-:Y:S02]  /*3450*/  USEL UR4, UR4, URZ, UP0 ;  /* 0x000000ff04047287 */ /* 0x000fe40008000000 */
[----:B------:R-:W-:Y:S02]  /*3460*/  ULOP3.LUT UR6, UR32, UR5, URZ, 0x3c, !UPT ;  /* 0x0000000520067292 */ /* 0x000fe4000f8e3cff */
[----:B------:R-:W-:-:S04]  /*3470*/  ULEA UR5, UR4, UR33, 0x3 ;  /* 0x0000002104057291 */ /* 0x000fc8000f8e18ff */
[----:B-1----:R-:W-:-:S04]  /*3480*/  MOV R3, UR6 ;  /* 0x0000000600037c02 */ /* 0x002fc80008000f00 */
[----:B------:R-:W-:-:S04]  /*3490*/  SHF.L.U32 R3, R3, 0x1f, RZ ;  /* 0x0000001f03037819 */ /* 0x000fc800000006ff */
[----:B------:R-:W1:Y:S02]  /*34a0*/  SYNCS.PHASECHK.TRANS64.TRYWAIT P0, [UR5], R3 ;  /* 0x00000003ff0075a7 */ /* 0x000e640008001105 */
[----:B-1----:R-:W-:Y:S05]  /*34b0*/  @!P0 BRA `(.L_x_42) ;  /* 0x0000008000808947 */ /* 0x002fea0003800000 */
.L_x_162:
        /* <DEDUP_REMOVED lines=10> */
.L_x_164:
        /* <DEDUP_REMOVED lines=10> */
.L_x_166:
        /* <DEDUP_REMOVED lines=10> */
.L_x_168:
        /* <DEDUP_REMOVED lines=10> */
.L_x_170:
        /* <DEDUP_REMOVED lines=10> */
.L_x_172:
        /* <DEDUP_REMOVED lines=10> */
.L_x_174:
        /* <DEDUP_REMOVED lines=10> */
.L_x_176:
        /* <DEDUP_REMOVED lines=10> */
.L_x_178:
        /* <DEDUP_REMOVED lines=10> */
.L_x_180:
        /* <DEDUP_REMOVED lines=10> */
.L_x_182:
        /* <DEDUP_REMOVED lines=10> */
.L_x_184:
        /* <DEDUP_REMOVED lines=10> */
.L_x_186:
        /* <DEDUP_REMOVED lines=10> */
.L_x_188:
[----:B------:R-:W-:-:S04]  /*3ce0*/  UIADD3 UR4, UPT, UPT, UR4, 0x1, URZ ;  /* 0x0000000104047890 */ /* 0x000fc8000fffe0ff */
[----:B------:R-:W-:-:S04]  /*3cf0*/  UISETP.NE.AND UP0, UPT, UR4, 0x10, UPT ;  /* 0x000000100400788c */ /* 0x000fc8000bf05270 */
[----:B------:R-:W-:Y:S02]  /*3d00*/  USEL UR5, URZ, 0x1, UP0 ;  /* 0x00000001ff057887 */ /* 0x000fe40008000000 */
[----:B------:R-:W-:Y:S02]  /*3d10*/  USEL UR4, UR4, URZ, UP0 ;  /* 0x000000ff04047287 */ /* 0x000fe40008000000 */
[----:B------:R-:W-:Y:S02]  /*3d20*/  ULOP3.LUT UR5, UR6, UR5, URZ, 0x3c, !UPT ;  /* 0x0000000506057292 */ /* 0x000fe4000f8e3cff */
[----:B------:R-:W-:-:S04]  /*3d30*/  ULEA UR4, UR4, UR33, 0x3 ;  /* 0x0000002104047291 */ /* 0x000fc8000f8e18ff */
[----:B------:R-:W-:Y:S02]  /*3d40*/  IMAD.U32 R2, RZ, RZ, UR5 ;  /* 0x00000005ff027e24 */ /* 0x000fe4000f8e00ff */
[----:B-1----:R-:W-:-:S03]  /*3d50*/  MOV R0, UR4 ;  /* 0x0000000400007c02 */ /* 0x002fc60008000f00 */
[----:B------:R-:W-:-:S07]  /*3d60*/  SHF.L.U32 R3, R2, 0x1f, RZ ;  /* 0x0000001f02037819 */ /* 0x000fce00000006ff */
.L_x_56:
[----:B-1----:R1:W2:Y:S02]  /*3d70*/  SYNCS.PHASECHK.TRANS64.TRYWAIT P0, [R0+URZ], R3 ;  /* 0x00000003000075a7 */ /* 0x0022a400080011ff */
[----:B--2---:R-:W-:Y:S05]  /*3d80*/  @!P0 NANOSLEEP.SYNCS 0x989680 ;  /* 0x009896800000895d */ /* 0x004fea0003900000 */
[----:B------:R-:W2:Y:S02]  /*3d90*/  @!P0 SYNCS.PHASECHK.TRANS64 P0, [R0+URZ], R3 ;  /* 0x00000003000085a7 */ /* 0x000ea400080010ff */
[----:B--23--:R-:W-:Y:S05]  /*3da0*/  @P0 EXIT ;  /* 0x000000000000094d */ /* 0x00cfea0003800000 */
[----:B------:R-:W-:Y:S05]  /*3db0*/  BRA `(.L_x_56) ;  /* 0xfffffffc00ec7947 */ /* 0x000fea000383ffff */
.L_x_22:
[----:B------:R-:W2:Y:S02]  /*3dc0*/  S2UR UR4, SR_CgaCtaId ;  /* 0x00000000000479c3 */ /* 0x000ea40000008800 */
[----:B--2---:R-:W-:-:S04]  /*3dd0*/  UISETP.NE.AND UP0, UPT, UR4, URZ, UPT ;  /* 0x000000ff0400728c */ /* 0x004fc8000bf05270 */
[----:B------:R-:W-:-:S09]  /*3de0*/  UISETP.NE.OR UP0, UPT, UR18, 0x1, UP0 ;  /* 0x000000011200788c */ /* 0x000fd20008705670 */
[----:B------:R-:W-:Y:S05]  /*3df0*/  BRA.U UP0, `(.L_x_57) ;  /* 0x0000000100b47547 */ /* 0x000fea000b800000 */
[----:B------:R-:W2:Y:S01]  /*3e00*/  S2UR UR5, SR_CgaCtaId ;  /* 0x00000000000579c3 */ /* 0x000ea20000008800 */
[----:B------:R-:W-:Y:S01]  /*3e10*/  UMOV UR4, 0x400 ;  /* 0x0000040000047882 */ /* 0x000fe20000000000 */
[----:B------:R-:W-:Y:S01]  /*3e20*/  HFMA2 R2, -RZ, RZ, 0, 5.9604644775390625e-08 ;  /* 0x00000001ff027431 */ /* 0x000fe200000001ff */
[----:B------:R-:W-:Y:S01]  /*3e30*/  ISETP.GE.U32.AND P0, PT, R3, 0x2, PT ;  /* 0x000000020300780c */ /* 0x000fe20003f06070 */
[----:B------:R-:W-:Y:S01]  /*3e40*/  IMAD.MOV.U32 R8, RZ, RZ, RZ ;  /* 0x000000ffff087224 */ /* 0x000fe200078e00ff */
[----:B--2---:R-:W-:-:S04]  /*3e50*/  ULEA UR4, UR5, UR4, 0x18 ;  /* 0x0000000405047291 */ /* 0x004fc8000f8ec0ff */
[----:B------:R-:W-:Y:S02]  /*3e60*/  UIADD3 UR5, UPT, UPT, UR4, 0x158, URZ ;  /* 0x0000015804057890 */ /* 0x000fe4000fffe0ff */
[----:B------:R-:W-:Y:S02]  /*3e70*/  UIADD3 UR8, UPT, UPT, UR4, 0x150, URZ ;  /* 0x0000015004087890 */ /* 0x000fe4000fffe0ff */
[----:B------:R-:W-:-:S12]  /*3e80*/  UPRMT UR5, URZ, 0x654, UR5 ;  /* 0x00000654ff057896 */ /* 0x000fd80008000005 */
.L_x_60:
[----:B------:R-:W-:Y:S01]  /*3e90*/  SHF.L.U32 R7, R2, 0x1f, RZ ;  /* 0x0000001f02077819 */ /* 0x000fe200000006ff */
[----:B------:R-:W-:Y:S02]  /*3ea0*/  IMAD.U32 R4, RZ, RZ, UR8 ;  /* 0x00000008ff047e24 */ /* 0x000fe4000f8e00ff */
[----:B------:R-:W-:Y:S01]  /*3eb0*/  @!P0 IMAD.MOV.U32 R5, RZ, RZ, 0x10 ;  /* 0x00000010ff058424 */ /* 0x000fe200078e00ff */
[----:B------:R-:W2:Y:S02]  /*3ec0*/  SYNCS.PHASECHK.TRANS64.TRYWAIT P1, [UR4+0x158], R7 ;  /* 0x00015807ff0075a7 */ /* 0x000ea40008021104 */
[----:B------:R-:W-:-:S04]  /*3ed0*/  PRMT R9, R3, 0x654, R4 ;  /* 0x0000065403097816 */ /* 0x000fc80000000004 */
[----:B------:R-:W-:Y:S01]  /*3ee0*/  SEL R0, R9, R0, !P0 ;  /* 0x0000000009007207 */ /* 0x000fe20004000000 */
[----:B--2---:R-:W-:Y:S06]  /*3ef0*/  @!P1 BRA `(.L_x_58) ;  /* 0x0000007c00409947 */ /* 0x004fec0003800000 */
.L_x_190:
[----:B------:R-:W-:Y:S01]  /*3f00*/  UIADD3 UR6, UPT, UPT, UR4, 0x190, URZ ;  /* 0x0000019004067890 */ /* 0x000fe2000fffe0ff */
[----:B------:R3:W-:Y:S01]  /*3f10*/  @!P0 SYNCS.ARRIVE.TRANS64.RED RZ, [R0+URZ], R5 ;  /* 0x0000000500ff89a7 */ /* 0x0007e200080004ff */
[----:B------:R-:W-:Y:S01]  /*3f20*/  UIADD3 UR7, UPT, UPT, UR4, 0x150, URZ ;  /* 0x0000015004077890 */ /* 0x000fe2000fffe0ff */
[----:B------:R-:W-:-:S08]  /*3f30*/  LOP3.LUT R2, R2, 0x1, RZ, 0x3c, !PT ;  /* 0x0000000102027812 */ /* 0x000fd000078e3cff */
[----:B------:R-:W-:Y:S06]  /*3f40*/  UGETNEXTWORKID.BROADCAST [UR6], [UR7] ;  /* 0x00000000060073ca */ /* 0x000fec0008000100 */
[----:B---3--:R-:W-:-:S04]  /*3f50*/  SHF.L.U32 R5, R8, 0x1f, RZ ;  /* 0x0000001f08057819 */ /* 0x008fc800000006ff */
[----:B------:R-:W3:Y:S02]  /*3f60*/  SYNCS.PHASECHK.TRANS64.TRYWAIT P1, [UR4+0x150], R5 ;  /* 0x00015005ff0075a7 */ /* 0x000ee40008021104 */
[----:B---3--:R-:W-:Y:S05]  /*3f70*/  @!P1 BRA `(.L_x_59) ;  /* 0x0000007c00389947 */ /* 0x008fea0003800000 */
.L_x_192:
[----:B--2---:R-:W2:Y:S01]  /*3f80*/  LDS.128 R4, [UR4+0x190] ;  /* 0x00019004ff047984 */ /* 0x004ea20008000c00 */
[----:B------:R-:W-:Y:S01]  /*3f90*/  LOP3.LUT R8, R8, 0x1, RZ, 0x3c, !PT ;  /* 0x0000000108087812 */ /* 0x000fe200078e3cff */
[----:B------:R-:W-:Y:S01]  /*3fa0*/  @!PT LDS RZ, [RZ] ;  /* 0x00000000fffff984 */ /* 0x000fe20000000800 */
[----:B------:R-:W-:Y:S01]  /*3fb0*/  @!PT LDS RZ, [RZ] ;  /* 0x00000000fffff984 */ /* 0x000fe20000000800 */
[----:B------:R-:W-:Y:S01]  /*3fc0*/  @!PT LDS RZ, [RZ] ;  /* 0x00000000fffff984 */ /* 0x000fe20000000800 */
[----:B------:R-:W-:Y:S01]  /*3fd0*/  @!PT LDS RZ, [RZ] ;  /* 0x00000000fffff984 */ /* 0x000fe20000000800 */
[----:B------:R3:W-:Y:S06]  /*3fe0*/  MEMBAR.ALL.CTA ;  /* 0x0000000000007992 */ /* 0x0007ec0000008000 */
[----:B---3--:R-:W3:Y:S02]  /*3ff0*/  FENCE.VIEW.ASYNC.S ;  /* 0x00000000000073c6 */ /* 0x008ee40000000000 */
[----:B---3--:R-:W-:Y:S01]  /*4000*/  SYNCS.ARRIVE.TRANS64.RED.A1T0 RZ, [UR5], RZ ;  /* 0x000000ffffff79a7 */ /* 0x008fe20008100405 */
[----:B--2---:R-:W-:-:S13]  /*4010*/  LOP3.LUT P1, RZ, R6, 0x1, RZ, 0xc0, !PT ;  /* 0x0000000106ff7812 */ /* 0x004fda000782c0ff */
[----:B------:R-:W-:Y:S05]  /*4020*/  @P1 BRA `(.L_x_60) ;  /* 0xfffffffc00981947 */ /* 0x000fea000383ffff */
[----:B------:R-:W-:-:S04]  /*4030*/  SHF.L.U32 R0, R2, 0x1f, RZ ;  /* 0x0000001f02007819 */ /* 0x000fc800000006ff */
[----:B------:R-:W2:Y:S02]  /*4040*/  SYNCS.PHASECHK.TRANS64 P0, [UR4+0x158], R0 ;  /* 0x00015800ff0075a7 */ /* 0x000ea40008001004 */
[----:B-12---:R-:W-:Y:S05]  /*4050*/  @P0 EXIT ;  /* 0x000000000000094d */ /* 0x006fea0003800000 */
[----:B------:R-:W-:-:S07]  /*4060*/  MOV R0, UR4 ;  /* 0x0000000400007c02 */ /* 0x000fce0008000f00 */
.L_x_61:
[----:B-1----:R-:W-:-:S04]  /*4070*/  SHF.L.U32 R3, R2, 0x1f, RZ ;  /* 0x0000001f02037819 */ /* 0x002fc800000006ff */
[----:B------:R1:W2:Y:S03]  /*4080*/  SYNCS.PHASECHK.TRANS64.TRYWAIT P0, [R0+URZ+0x158], R3 ;  /* 0x00015803000075a7 */ /* 0x0002a600080011ff */
[----:B--2---:R-:W-:Y:S05]  /*4090*/  @!P0 NANOSLEEP.SYNCS 0x989680 ;  /* 0x009896800000895d */ /* 0x004fea0003900000 */
[----:B------:R-:W2:Y:S02]  /*40a0*/  @!P0 SYNCS.PHASECHK.TRANS64 P0, [R0+URZ+0x158], R3 ;  /* 0x00015803000085a7 */ /* 0x000ea400080010ff */
[----:B--2---:R-:W-:Y:S05]  /*40b0*/  @P0 EXIT ;  /* 0x000000000000094d */ /* 0x004fea0003800000 */
[----:B------:R-:W-:Y:S05]  /*40c0*/  BRA `(.L_x_61) ;  /* 0xfffffffc00e87947 */ /* 0x000fea000383ffff */
.L_x_57:
[----:B------:R-:W-:Y:S05]  /*40d0*/  BRA.U UP4, `(.L_x_62) ;  /* 0x0000001104607547 */ /* 0x000fea000b800000 */
[----:B------:R-:W2:Y:S01]  /*40e0*/  S2UR UR4, SR_CgaCtaId ;  /* 0x00000000000479c3 */ /* 0x000ea20000008800 */
[----:B------:R-:W-:Y:S01]  /*40f0*/  UMOV UR5, 0x40 ;  /* 0x0000004000057882 */ /* 0x000fe20000000000 */
[----:B------:R-:W-:Y:S01]  /*4100*/  NOP ;  /* 0x0000000000007918 */ /* 0x000fe20000000000 */
[----:B------:R-:W-:Y:S01]  /*4110*/  UMOV UR6, 0x400 ;  /* 0x0000040000067882 */ /* 0x000fe20000000000 */
[----:B--2---:R-:W-:Y:S02]  /*4120*/  ULEA UR5, UR4, UR5, 0x18 ;  /* 0x0000000504057291 */ /* 0x004fe4000f8ec0ff */
[----:B------:R-:W-:-:S07]  /*4130*/  ULEA UR6, UR4, UR6, 0x18 ;  /* 0x0000000604067291 */ /* 0x000fce000f8ec0ff */
[----:B------:R-:W2:Y:S02]  /*4140*/  LDS.U8 R3, [UR5+0x1c] ;  /* 0x00001c05ff037984 */ /* 0x000ea40008000000 */
[----:B--2---:R-:W-:-:S13]  /*4150*/  ISETP.NE.AND P0, PT, R3, RZ, PT ;  /* 0x000000ff0300720c */ /* 0x004fda0003f05270 */
[----:B------:R-:W-:Y:S05]  /*4160*/  @P0 BRA `(.L_x_63) ;  /* 0x0000000400080947 */ /* 0x000fea0003800000 */
[----:B------:R-:W-:Y:S02]  /*4170*/  UISETP.NE.U32.AND UP1, UPT, UR33, 0x1, UPT ;  /* 0x000000012100788c */ /* 0x000fe4000bf25070 */
[----:B------:R-:W-:-:S07]  /*4180*/  UIADD3 UR7, UPT, UPT, UR5, 0x8, URZ ;  /* 0x0000000805077890 */ /* 0x000fce000fffe0ff */
[----:B------:R-:W-:Y:S05]  /*4190*/  BRA.U !UP1, `(.L_x_64) ;  /* 0x00000001099c7547 */ /* 0x000fea000b800000 */
[----:B------:R-:W-:Y:S01]  /*41a0*/  ELECT P0, URZ, PT ;  /* 0x0000000000ff782f */ /* 0x000fe20003800000 */
[----:B------:R-:W-:-:S12]  /*41b0*/  BSSY B0, `(.L_x_64) ;  /* 0x0000025000007945 */ /* 0x000fd80003800000 */
[----:B------:R-:W-:Y:S05]  /*41c0*/  @!P0 BRA `(.L_x_65) ;  /* 0x00000000008c8947 */ /* 0x000fea0003800000 */
[----:B------:R-:W-:-:S05]  /*41d0*/  UMOV UR4, 0x10 ;  /* 0x0000001000047882 */ /* 0x000fca0000000000 */
[----:B------:R-:W-:Y:S04]  /*41e0*/  DEPBAR.LE SB2, 0x36 ;  /* 0x0000ad800000791a */ /* 0x000fe80000000000 */
[----:B------:R-:W2:Y:S02]  /*41f0*/  UTCATOMSWS.2CTA.FIND_AND_SET.ALIGN UP0, UR4, UR4 ;  /* 0x00000004000475e3 */ /* 0x000ea40008200800 */
[----:B--2---:R-:W-:Y:S01]  /*4200*/  MOV R10, UR4 ;  /* 0x00000004000a7c02 */ /* 0x004fe20008000f00 */
[----:B------:R-:W-:Y:S06]  /*4210*/  BRA.U UP0, `(.L_x_66) ;  /* 0x0000000100187547 */ /* 0x000fec000b800000 */
.L_x_67:
[----:B------:R-:W-:Y:S05]  /*4220*/  NANOSLEEP 0x64 ;  /* 0x000000640000795d */ /* 0x000fea0003800000 */
[----:B------:R-:W-:-:S05]  /*4230*/  UMOV UR4, 0x10 ;  /* 0x0000001000047882 */ /* 0x000fca0000000000 */
[----:B------:R-:W-:Y:S04]  /*4240*/  DEPBAR.LE SB2, 0x36 ;  /* 0x0000ad800000791a */ /* 0x000fe80000000000 */
[----:B------:R-:W2:Y:S02]  /*4250*/  UTCATOMSWS.2CTA.FIND_AND_SET.ALIGN UP0, UR4, UR4 ;  /* 0x00000004000475e3 */ /* 0x000ea40008200800 */
[----:B--2---:R-:W-:Y:S01]  /*4260*/  MOV R10, UR4 ;  /* 0x00000004000a7c02 */ /* 0x004fe20008000f00 */
[----:B------:R-:W-:Y:S05]  /*4270*/  BRA.U !UP0, `(.L_x_67) ;  /* 0xfffffffd08e87547 */ /* 0x000fea000b83ffff */
.L_x_66:
[----:B------:R-:W2:Y:S01]  /*4280*/  LDS R6, [UR5+0x10] ;  /* 0x00001005ff067984 */ /* 0x000ea20008000800 */
[----:B------:R-:W-:Y:S01]  /*4290*/  IMAD.U32 R3, RZ, RZ, UR6 ;  /* 0x00000006ff037e24 */ /* 0x000fe2000f8e00ff */
[----:B------:R-:W-:-:S03]  /*42a0*/  MOV R4, UR32 ;  /* 0x0000002000047c02 */ /* 0x000fc60008000f00 */
[----:B------:R-:W-:Y:S01]  /*42b0*/  VIADD R3, R3, 0x1a0 ;  /* 0x000001a003037836 */ /* 0x000fe20000000000 */
[----:B--2---:R-:W-:-:S04]  /*42c0*/  SHF.L.U32 R6, R6, 0x1f, RZ ;  /* 0x0000001f06067819 */ /* 0x004fc800000006ff */
[----:B------:R-:W2:Y:S02]  /*42d0*/  SYNCS.PHASECHK.TRANS64.TRYWAIT P0, [UR5+0x8], R6 ;  /* 0x00000806ff0075a7 */ /* 0x000ea40008001105 */
[----:B--2---:R-:W-:Y:S05]  /*42e0*/  @P0 BRA `(.L_x_68) ;  /* 0x0000000000080947 */ /* 0x004fea0003800000 */
[----:B------:R-:W2:Y:S02]  /*42f0*/  SYNCS.PHASECHK.TRANS64.TRYWAIT P0, [UR5+0x8], R6 ;  /* 0x00000806ff0075a7 */ /* 0x000ea40008001105 */
[----:B--2---:R-:W-:Y:S05]  /*4300*/  @!P0 BRA `(.L_x_69) ;  /* 0x00000078006c8947 */ /* 0x004fea0003800000 */
.L_x_68:
[----:B------:R-:W-:Y:S01]  /*4310*/  PRMT R4, R4, 0x654, R3 ;  /* 0x0000065404047816 */ /* 0x000fe20000000003 */
[----:B------:R-:W-:Y:S01]  /*4320*/  HFMA2 R3, -RZ, RZ, 0, 5.9604644775390625e-08 ;  /* 0x00000001ff037431 */ /* 0x000fe200000001ff */
[----:B------:R-:W-:Y:S01]  /*4330*/  UPRMT UR4, UR32, 0x654, UR7 ;  /* 0x0000065420047896 */ /* 0x000fe20008000007 */
[----:B------:R-:W-:Y:S02]  /*4340*/  IMAD.MOV.U32 R7, RZ, RZ, 0xffff ;  /* 0x0000ffffff077424 */ /* 0x000fe400078e00ff */
[----:B--2---:R-:W-:Y:S02]  /*4350*/  IMAD.MOV.U32 R6, RZ, RZ, 0x4 ;  /* 0x00000004ff067424 */ /* 0x004fe400078e00ff */
[----:B------:R-:W-:Y:S01]  /*4360*/  IMAD.SHL.U32 R9, R10, 0x20, RZ ;  /* 0x000000200a097824 */ /* 0x000fe200078e00ff */
[----:B------:R-:W-:Y:S02]  /*4370*/  MOV R5, UR4 ;  /* 0x0000000400057c02 */ /* 0x000fe40008000f00 */
[-C--:B------:R-:W-:Y:S01]  /*4380*/  SHF.L.U32 R8, R7, R10.reuse, RZ ;  /* 0x0000000a07087219 */ /* 0x080fe200000006ff */
[----:B------:R2:W-:Y:S01]  /*4390*/  SYNCS.ARRIVE.TRANS64.RED RZ, [UR4], R6 ;  /* 0x00000006ffff79a7 */ /* 0x0005e20008000404 */
[----:B------:R-:W-:Y:S01]  /*43a0*/  SHF.L.U32 R7, R3, R10, RZ ;  /* 0x0000000a03077219 */ /* 0x000fe200000006ff */
[----:B------:R2:W-:Y:S04]  /*43b0*/  STS [UR6+0x1a0], R9 ;  /* 0x0001a009ff007988 */ /* 0x0005e80008000806 */
[----:B------:R2:W-:Y:S04]  /*43c0*/  STAS [R4.64], R10 ;  /* 0x0000000a04007dbd */ /* 0x0005e8000c0008ff */
[----:B------:R2:W-:Y:S04]  /*43d0*/  ATOMS.OR RZ, [UR5+0x14], R8 ;  /* 0x00001408ffff798c */ /* 0x0005e8000b000005 */
[----:B------:R2:W-:Y:S04]  /*43e0*/  ATOMS.OR RZ, [UR5+0x18], R7 ;  /* 0x00001807ffff798c */ /* 0x0005e8000b000005 */
[----:B------:R2:W-:Y:S02]  /*43f0*/  ATOMS.XOR RZ, [UR5+0x10], R3 ;  /* 0x00001003ffff798c */ /* 0x0005e4000b800005 */
.L_x_65:
[----:B-1----:R-:W-:Y:S05]  /*4400*/  BSYNC B0 ;  /* 0x0000000000007941 */ /* 0x002fea0003800000 */
.L_x_64:
[----:B------:R-:W-:Y:S05]  /*4410*/  BRA.U UP1, `(.L_x_70) ;  /* 0x00000001016c7547 */ /* 0x000fea000b800000 */
[----:B------:R-:W-:-:S03]  /*4420*/  UMOV UR4, 0xffffffff ;  /* 0xffffffff00047882 */ /* 0x000fc60000000000 */
[----:B------:R-:W-:Y:S05]  /*4430*/  BRA.DIV UR4, `(.L_x_71) ;  /* 0x0000007a04387947 */ /* 0x000fea000b800000 */
[----:B------:R-:W-:-:S13]  /*4440*/  ELECT P0, URZ, PT ;  /* 0x0000000000ff782f */ /* 0x000fda0003800000 */
.L_x_195:
[----:B------:R-:W-:Y:S05]  /*4450*/  @!P0 BRA `(.L_x_70) ;  /* 0x00000000005c8947 */ /* 0x000fea0003800000 */
[----:B--2---:R-:W2:Y:S02]  /*4460*/  LDS R4, [UR5+0x10] ;  /* 0x00001005ff047984 */ /* 0x004ea40008000800 */
[----:B--2---:R-:W-:-:S04]  /*4470*/  SHF.L.U32 R4, R4, 0x1f, RZ ;  /* 0x0000001f04047819 */ /* 0x004fc800000006ff */
[----:B------:R-:W2:Y:S02]  /*4480*/  SYNCS.PHASECHK.TRANS64.TRYWAIT P0, [UR5+0x8], R4 ;  /* 0x00000804ff0075a7 */ /* 0x000ea40008001105 */
[----:B--2---:R-:W-:Y:S05]  /*4490*/  @P0 BRA `(.L_x_72) ;  /* 0x0000000000080947 */ /* 0x004fea0003800000 */
[----:B------:R-:W2:Y:S02]  /*44a0*/  SYNCS.PHASECHK.TRANS64.TRYWAIT P0, [UR5+0x8], R4 ;  /* 0x00000804ff0075a7 */ /* 0x000ea40008001105 */
[----:B--2---:R-:W-:Y:S05]  /*44b0*/  @!P0 BRA `(.L_x_73) ;  /* 0x00000078003c8947 */ /* 0x004fea0003800000 */
.L_x_72:
[----:B------:R-:W3:Y:S01]  /*44c0*/  LDS R6, [UR6+0x1a0] ;  /* 0x0001a006ff067984 */ /* 0x000ee20008000800 */
[----:B--2---:R-:W-:Y:S02]  /*44d0*/  HFMA2 R3, -RZ, RZ, 0, 5.9604644775390625e-08 ;  /* 0x00000001ff037431 */ /* 0x004fe400000001ff */
[----:B------:R-:W-:Y:S01]  /*44e0*/  IMAD.MOV.U32 R4, RZ, RZ, 0xffff ;  /* 0x0000ffffff047424 */ /* 0x000fe200078e00ff */
[----:B------:R-:W-:Y:S01]  /*44f0*/  UPRMT UR4, UR32, 0x654, UR7 ;  /* 0x0000065420047896 */ /* 0x000fe20008000007 */
[----:B---3--:R-:W-:-:S03]  /*4500*/  IMAD.SHL.U32 R5, R6, 0x20, RZ ;  /* 0x0000002006057824 */ /* 0x008fc600078e00ff */
[-C--:B------:R-:W-:Y:S02]  /*4510*/  SHF.L.U32 R4, R4, R6.reuse, RZ ;  /* 0x0000000604047219 */ /* 0x080fe400000006ff */
[----:B------:R-:W-:Y:S01]  /*4520*/  SHF.L.U32 R6, R3, R6, RZ ;  /* 0x0000000603067219 */ /* 0x000fe200000006ff */
[----:B------:R3:W-:Y:S04]  /*4530*/  STS [UR6+0x1a0], R5 ;  /* 0x0001a005ff007988 */ /* 0x0007e80008000806 */
[----:B------:R3:W-:Y:S04]  /*4540*/  ATOMS.OR RZ, [UR5+0x14], R4 ;  /* 0x00001404ffff798c */ /* 0x0007e8000b000005 */
[----:B------:R3:W-:Y:S01]  /*4550*/  ATOMS.OR RZ, [UR5+0x18], R6 ;  /* 0x00001806ffff798c */ /* 0x0007e2000b000005 */
[----:B------:R-:W-:Y:S03]  /*4560*/  SYNCS.ARRIVE.TRANS64.RED.A1T0 RZ, [UR4], RZ ;  /* 0x000000ffffff79a7 */ /* 0x000fe60008100404 */
[----:B------:R3:W-:Y:S01]  /*4570*/  ATOMS.XOR RZ, [UR5+0x10], R3 ;  /* 0x00001003ffff798c */ /* 0x0007e2000b800005 */
[----:B------:R-:W-:Y:S05]  /*4580*/  BRA `(.L_x_70) ;  /* 0x0000000000107947 */ /* 0x000fea0003800000 */
.L_x_63:
[----:B------:R-:W-:Y:S02]  /*4590*/  MOV R3, 0xffffffff ;  /* 0xffffffff00037802 */ /* 0x000fe40000000f00 */
[----:B------:R-:W-:-:S03]  /*45a0*/  MOV R4, 0x45d0 ;  /* 0x000045d000047802 */ /* 0x000fc60000000f00 */
[----:B------:R2:W-:Y:S04]  /*45b0*/  STS [UR6+0x1a0], R3 ;  /* 0x0001a003ff007988 */ /* 0x0005e80008000806 */
[----:B-12--5:R-:W-:Y:S05]  /*45c0*/  CALL.REL.NOINC `($__internal_1_$__cuda_sm10x_tcgen05_guardrail_trap_phase_invalid_during_alloc) ;  /* 0x0000007c00ec7944 */ /* 0x026fea0003c00000 */
.L_x_70:
[----:B------:R-:W-:Y:S05]  /*45d0*/  WARPSYNC.ALL ;  /* 0x0000000000007948 */ /* 0x000fea0003800000 */
[----:B------:R-:W4:Y:S01]  /*45e0*/  S2UR UR18, SR_CgaCtaId ;  /* 0x00000000001279c3 */ /* 0x000f220000008800 */
[----:B------:R-:W-:Y:S01]  /*45f0*/  UMOV UR4, 0x400 ;  /* 0x0000040000047882 */ /* 0x000fe20000000000 */
[----:B------:R-:W-:-:S06]  /*4600*/  NOP ;  /* 0x0000000000007918 */ /* 0x000fcc0000000000 */
[----:B------:R-:W-:Y:S06]  /*4610*/  BAR.ARV 0x6, 0xa0 ;  /* 0x0182800000007b1d */ /* 0x000fec0000002000 */
[----:B------:R-:W1:Y:S01]  /*4620*/  LDCU UR7, c[0x0][0x394] ;  /* 0x00007280ff0777ac */ /* 0x000e620008000800 */
[----:B------:R-:W-:Y:S01]  /*4630*/  LOP3.LUT R2, R2, 0xffff, RZ, 0xc0, !PT ;  /* 0x0000ffff02027812 */ /* 0x000fe200078ec0ff */
[----:B--2---:R-:W-:Y:S01]  /*4640*/  IMAD.MOV.U32 R8, RZ, RZ, 0x1 ;  /* 0x00000001ff087424 */ /* 0x004fe200078e00ff */
[----:B------:R-:W-:Y:S01]  /*4650*/  LOP3.LUT R0, R0, 0xffff, RZ, 0xc0, !PT ;  /* 0x0000ffff00007812 */ /* 0x000fe200078ec0ff */
[----:B------:R-:W-:Y:S01]  /*4660*/  UMOV UR22, URZ ;  /* 0x000000ff00167c82 */ /* 0x000fe20008000000 */
[----:B------:R-:W-:Y:S01]  /*4670*/  R2UR UR19, R2 ;  /* 0x00000000021372ca */ /* 0x000fe200000e0000 */
[----:B------:R-:W-:Y:S01]  /*4680*/  IMAD.MOV.U32 R2, RZ, RZ, RZ ;  /* 0x000000ffff027224 */ /* 0x000fe200078e00ff */
[----:B------:R-:W-:Y:S01]  /*4690*/  R2UR UR30, R0 ;  /* 0x00000000001e72ca */ /* 0x000fe200000e0000 */
[----:B------:R-:W-:Y:S01]  /*46a0*/  IMAD.MOV.U32 R0, RZ, RZ, RZ ;  /* 0x000000ffff007224 */ /* 0x000fe200078e00ff */
[----:B------:R-:W-:-:S02]  /*46b0*/  UISETP.NE.AND UP4, UPT, UR33, URZ, UPT ;  /* 0x000000ff2100728c */ /* 0x000fc4000bf85270 */
[----:B----4-:R-:W-:Y:S01]  /*46c0*/  ULEA UR18, UR18, UR4, 0x18 ;  /* 0x0000000412127291 */ /* 0x010fe2000f8ec0ff */
[----:B------:R-:W-:Y:S01]  /*46d0*/  UMOV UR15, URZ ;  /* 0x000000ff000f7c82 */ /* 0x000fe20008000000 */
[----:B------:R-:W-:Y:S02]  /*46e0*/  UMOV UR26, 0x0 ;  /* 0x00000000001a7882 */ /* 0x000fe40000000000 */
[----:B------:R-:W-:Y:S02]  /*46f0*/  UIADD3 UR5, UPT, UPT, UR18, 0x8400, URZ ;  /* 0x0000840012057890 */ /* 0x000fe4000fffe0ff */
[----:B------:R-:W-:Y:S02]  /*4700*/  UIADD3 UR6, UPT, UPT, UR18, 0x28400, URZ ;  /* 0x0002840012067890 */ /* 0x000fe4000fffe0ff */
[----:B-1----:R-:W-:Y:S01]  /*4710*/  UIADD3 UR7, UPT, UPT, UR7, 0x1f, URZ ;  /* 0x0000001f07077890 */ /* 0x002fe2000fffe0ff */
[----:B---3--:R-:W1:Y:S01]  /*4720*/  LDS R3, [UR18+0x1a0] ;  /* 0x0001a012ff037984 */ /* 0x008e620008000800 */
[----:B------:R-:W-:-:S02]  /*4730*/  USHF.R.U32.HI UR5, URZ, 0x4, UR5 ;  /* 0x00000004ff057899 */ /* 0x000fc40008011605 */
[----:B------:R-:W-:Y:S02]  /*4740*/  USHF.R.S32.HI UR4, URZ, 0x1f, UR7 ;  /* 0x0000001fff047899 */ /* 0x000fe40008011407 */
[----:B------:R-:W-:Y:S02]  /*4750*/  UIADD3 UR29, UPT, UPT, UR18, 0x158, URZ ;  /* 0x00000158121d7890 */ /* 0x000fe4000fffe0ff */
[----:B------:R-:W-:Y:S02]  /*4760*/  ULEA.HI UR4, UR4, UR7, URZ, 0x5 ;  /* 0x0000000704047291 */ /* 0x000fe4000f8f28ff */
[----:B------:R-:W-:Y:S02]  /*4770*/  USHF.R.U32.HI UR6, URZ, 0x4, UR6 ;  /* 0x00000004ff067899 */ /* 0x000fe40008011606 */
[----:B------:R-:W-:Y:S02]  /*4780*/  USHF.R.S32.HI UR28, URZ, 0x5, UR4 ;  /* 0x00000005ff1c7899 */ /* 0x000fe40008011404 */
[----:B------:R-:W-:-:S02]  /*4790*/  ULOP3.LUT UR20, UR5, 0x3fff, URZ, 0xc0, !UPT ;  /* 0x00003fff05147892 */ /* 0x000fc4000f8ec0ff */
[----:B------:R-:W-:Y:S02]  /*47a0*/  UISETP.LT.AND UP0, UPT, UR28, 0x1, UPT ;  /* 0x000000011c00788c */ /* 0x000fe4000bf01270 */
[----:B------:R-:W-:Y:S02]  /*47b0*/  UPRMT UR29, URZ, 0x654, UR29 ;  /* 0x00000654ff1d7896 */ /* 0x000fe4000800001d */
[----:B------:R-:W-:Y:S02]  /*47c0*/  USEL UR31, UR28, 0x1, !UP0 ;  /* 0x000000011c1f7887 */ /* 0x000fe4000c000000 */
[----:B------:R-:W-:Y:S02]  /*47d0*/  ULOP3.LUT UR21, UR6, 0x3fff, URZ, 0xc0, !UPT ;  /* 0x00003fff06157892 */ /* 0x000fe4000f8ec0ff */
[----:B------:R-:W-:Y:S02]  /*47e0*/  ULOP3.LUT UR20, UR20, 0x1000000, URZ, 0xfc, !UPT ;  /* 0x0100000014147892 */ /* 0x000fe4000f8efcff */
[----:B------:R-:W-:Y:S01]  /*47f0*/  UIADD3 UR31, UPT, UPT, -UR31, URZ, URZ ;  /* 0x000000ff1f1f7290 */ /* 0x000fe2000fffe1ff */
[----:B------:R-:W-:Y:S01]  /*4800*/  UMOV UR27, 0x10218490 ;  /* 0x10218490001b7882 */ /* 0x000fe20000000000 */
[----:B------:R-:W-:Y:S01]  /*4810*/  UMOV UR24, 0x0 ;  /* 0x0000000000187882 */ /* 0x000fe20000000000 */
[----:B------:R-:W-:Y:S01]  /*4820*/  UMOV UR25, 0x10218490 ;  /* 0x1021849000197882 */ /* 0x000fe20000000000 */
[C---:B-1----:R-:W-:Y:S01]  /*4830*/  VIADD R5, R3.reuse, 0x80 ;  /* 0x0000008003057836 */ /* 0x042fe20000000000 */
[----:B------:R-:W-:-:S04]  /*4840*/  LOP3.LUT R4, R3, 0xffff, RZ, 0xc0, !PT ;  /* 0x0000ffff03047812 */ /* 0x000fc800078ec0ff */
[----:B------:R-:W-:-:S05]  /*4850*/  LOP3.LUT R5, R5, 0xffff, RZ, 0xc0, !PT ;  /* 0x0000ffff05057812 */ /* 0x000fca00078ec0ff */
[----:B------:R1:W-:Y:S02]  /*4860*/  STL.64 [R1], R4 ;  /* 0x0000000401007387 */ /* 0x0003e40000100a00 */
.L_x_82:
[----:B-1----:R-:W-:-:S04]  /*4870*/  SHF.L.U32 R5, R2, 0x1f, RZ ;  /* 0x0000001f02057819 */ /* 0x002fc800000006ff */
[----:B------:R-:W1:Y:S02]  /*4880*/  SYNCS.PHASECHK.TRANS64.TRYWAIT P0, [UR18+0x150], R5 ;  /* 0x00015005ff0075a7 */ /* 0x000e640008001112 */
[----:B-1-34-:R-:W-:Y:S05]  /*4890*/  @!P0 BRA `(.L_x_74) ;  /* 0x00000074005c8947 */ /* 0x01afea0003800000 */
.L_x_197:
[----:B-1----:R-:W1:Y:S01]  /*48a0*/  LDS.128 R4, [UR18+0x190] ;  /* 0x00019012ff047984 */ /* 0x002e620008000c00 */
[----:B------:R-:W-:Y:S01]  /*48b0*/  ULEA UR23, UR22, UR18, 0x3 ;  /* 0x0000001216177291 */ /* 0x000fe2000f8e18ff */
[----:B------:R-:W-:Y:S01]  /*48c0*/  @!PT LDS RZ, [RZ] ;  /* 0x00000000fffff984 */ /* 0x000fe20000000800 */
[----:B------:R-:W-:Y:S01]  /*48d0*/  @!PT LDS RZ, [RZ] ;  /* 0x00000000fffff984 */ /* 0x000fe20000000800 */
[----:B------:R-:W-:Y:S01]  /*48e0*/  @!PT LDS RZ, [RZ] ;  /* 0x00000000fffff984 */ /* 0x000fe20000000800 */
[----:B------:R-:W-:Y:S01]  /*48f0*/  @!PT LDS RZ, [RZ] ;  /* 0x00000000fffff984 */ /* 0x000fe20000000800 */
[----:B------:R2:W-:Y:S06]  /*4900*/  MEMBAR.ALL.CTA ;  /* 0x0000000000007992 */ /* 0x0005ec0000008000 */
[----:B--2---:R-:W2:Y:S02]  /*4910*/  FENCE.VIEW.ASYNC.S ;  /* 0x00000000000073c6 */ /* 0x004ea40000000000 */
[----:B--2---:R-:W-:Y:S01]  /*4920*/  SYNCS.ARRIVE.TRANS64.RED.A1T0 RZ, [UR29], RZ ;  /* 0x000000ffffff79a7 */ /* 0x004fe2000810041d */
[----:B-1----:R-:W-:Y:S01]  /*4930*/  LOP3.LUT P2, RZ, R6, 0x1, RZ, 0xc0, !PT ;  /* 0x0000000106ff7812 */ /* 0x002fe2000784c0ff */
[----:B------:R-:W-:-:S12]  /*4940*/  BRA.U UP4, `(.L_x_75) ;  /* 0x00000001040c7547 */ /* 0x000fd8000b800000 */
[----:B------:R-:W-:-:S04]  /*4950*/  SHF.L.U32 R5, R8, 0x1f, RZ ;  /* 0x0000001f08057819 */ /* 0x000fc800000006ff */
[----:B------:R-:W1:Y:S02]  /*4960*/  SYNCS.PHASECHK.TRANS64.TRYWAIT P0, [UR23+0x170], R5 ;  /* 0x00017005ff0075a7 */ /* 0x000e640008001117 */
[----:B-1----:R-:W-:Y:S05]  /*4970*/  @!P0 BRA `(.L_x_76) ;  /* 0x00000074003c8947 */ /* 0x002fea0003800000 */
.L_x_75:
[----:B------:R-:W-:Y:S05]  /*4980*/  BRA.U UP4, `(.L_x_77) ;  /* 0x0000000104dc7547 */ /* 0x000fea000b800000 */
[----:B------:R-:W2:Y:S02]  /*4990*/  LDCU UR4, c[0x0][0x394] ;  /* 0x00007280ff0477ac */ /* 0x000ea40008000800 */
[----:B--2---:R-:W-:-:S09]  /*49a0*/  UISETP.GE.AND UP0, UPT, UR4, 0x1, UPT ;  /* 0x000000010400788c */ /* 0x004fd2000bf06270 */
[----:B------:R-:W-:Y:S05]  /*49b0*/  BRA.U !UP0, `(.L_x_78) ;  /* 0x0000000108c47547 */ /* 0x000fea000b800000 */
[----:B------:R-:W-:Y:S01]  /*49c0*/  ULEA UR4, UR22, UR49, 0x2 ;  /* 0x0000003116047291 */ /* 0x000fe2000f8e10ff */
[----:B-1----:R-:W-:-:S08]  /*49d0*/  SHF.L.U32 R4, R0, 0x1f, RZ ;  /* 0x0000001f00047819 */ /* 0x002fd000000006ff */
[----:B------:R-:W5:Y:S01]  /*49e0*/  LDL R5, [UR4] ;  /* 0x00000004ff057983 */ /* 0x000f620008100800 */
[----:B------:R-:W-:Y:S02]  /*49f0*/  ULEA UR4, UR15, UR18, 0x3 ;  /* 0x000000120f047291 */ /* 0x000fe4000f8e18ff */
[----:B------:R-:W-:Y:S01]  /*4a00*/  UPLOP3.LUT UP2, UPT, UPT, UPT, UPT, 0x40, 0x4 ;  /* 0x000000000004789c */ /* 0x000fe20003f4e870 */
[----:B------:R-:W-:Y:S01]  /*4a10*/  UMOV UR17, UR31 ;  /* 0x0000001f00117c82 */ /* 0x000fe20008000000 */
[----:B------:R-:W-:Y:S01]  /*4a20*/  UMOV UR16, UR28 ;  /* 0x0000001c00107c82 */ /* 0x000fe20008000000 */
[----:B------:R-:W-:-:S04]  /*4a30*/  UMOV UR5, UR15 ;  /* 0x0000000f00057c82 */ /* 0x000fc80008000000 */
[----:B------:R1:W2:Y:S04]  /*4a40*/  SYNCS.PHASECHK.TRANS64.TRYWAIT P1, [UR4], R4 ;  /* 0x00000004ff0075a7 */ /* 0x0002a80008021104 */
.L_x_81:
[----:B------:R-:W-:Y:S02]  /*4a50*/  UIADD3 UR17, UPT, UPT, UR17, 0x1, URZ ;  /* 0x0000000111117890 */ /* 0x000fe4000fffe0ff */
[----:B---3--:R-:W-:Y:S02]  /*4a60*/  ULEA UR10, UR5, UR18, 0x3 ;  /* 0x00000012050a7291 */ /* 0x008fe4000f8e18ff */
[----:B------:R-:W-:Y:S01]  /*4a70*/  UISETP.NE.AND UP3, UPT, UR17, URZ, UPT ;  /* 0x000000ff1100728c */ /* 0x000fe2000bf65270 */
[----:B--2-4-:R-:W-:Y:S10]  /*4a80*/  @P1 BRA `(.L_x_79) ;  /* 0x00000000000c1947 */ /* 0x014ff40003800000 */
[----:B------:R-:W-:Y:S04]  /*4a90*/  SHF.L.U32 R7, R0, 0x1f, RZ ;  /* 0x0000001f00077819 */ /* 0x000fe800000006ff */
[----:B------:R-:W2:Y:S02]  /*4aa0*/  SYNCS.PHASECHK.TRANS64.TRYWAIT P0, [UR10], R7 ;  /* 0x00000007ff0075a7 */ /* 0x000ea4000800110a */
[----:B--2---:R-:W-:Y:S05]  /*4ab0*/  @!P0 BRA `(.L_x_80) ;  /* 0x0000007400048947 */ /* 0x004fea0003800000 */
.L_x_79:
[----:B------:R-:W-:Y:S01]  /*4ac0*/  UISETP.NE.AND UP0, UPT, UR16, 0x1, UPT ;  /* 0x000000011000788c */ /* 0x000fe2000bf05270 */
[----:B------:R-:W-:Y:S01]  /*4ad0*/  PLOP3.LUT P1, PT, PT, PT, PT, 0x80, 0x8 ;  /* 0x000000000008781c */ /* 0x000fe20003f2f070 */
[----:B------:R-:W-:Y:S02]  /*4ae0*/  UIADD3 UR4, UPT, UPT, UR5, 0x1, URZ ;  /* 0x0000000105047890 */ /* 0x000fe4000fffe0ff */
[----:B------:R-:W-:Y:S02]  /*4af0*/  ULEA UR8, UR5, UR21, 0x8 ;  /* 0x0000001505087291 */ /* 0x000fe4000f8e40ff */
[----:B------:R-:W-:Y:S01]  /*4b00*/  UISETP.NE.AND UP1, UPT, UR4, 0x10, UPT ;  /* 0x000000100400788c */ /* 0x000fe2000bf25270 */
[----:B------:R-:W-:Y:S01]  /*4b10*/  PLOP3.LUT P0, PT, PT, PT, UP0, 0x80, 0x8 ;  /* 0x000000000008781c */ /* 0x000fe20003f0f008 */
[----:B------:R-:W-:Y:S02]  /*4b20*/  UIADD3 UR12, UPT, UPT, UR8, 0x80, URZ ;  /* 0x00000080080c7890 */ /* 0x000fe4000fffe0ff */
[----:B------:R-:W-:Y:S02]  /*4b30*/  USEL UR6, URZ, 0x1, UP1 ;  /* 0x00000001ff067887 */ /* 0x000fe40008800000 */
[----:B------:R-:W-:Y:S02]  /*4b40*/  USEL UR15, UR4, URZ, UP1 ;  /* 0x000000ff040f7287 */ /* 0x000fe40008800000 */
[----:B------:R-:W-:Y:S02]  /*4b50*/  UIADD3 UR10, UPT, UPT, UR10, 0x80, URZ ;  /* 0x000000800a0a7890 */ /* 0x000fe4000fffe0ff */
[----:B------:R-:W-:Y:S01]  /*4b60*/  @UP0 ULEA UR4, UR15, UR18, 0x3 ;  /* 0x000000120f040291 */ /* 0x000fe2000f8e18ff */
[----:B------:R-:W-:Y:S01]  /*4b70*/  LOP3.LUT R0, R0, UR6, RZ, 0x3c, !PT ;  /* 0x0000000600007c12 */ /* 0x000fe2000f8e3cff */
[----:B------:R-:W-:Y:S01]  /*4b80*/  UIADD3 UR16, UPT, UPT, UR16, -0x1, URZ ;  /* 0xffffffff10107890 */ /* 0x000fe2000fffe0ff */
[----:B------:R-:W-:Y:S02]  /*4b90*/  UMOV UR9, 0x40004040 ;  /* 0x4000404000097882 */ /* 0x000fe40000000000 */
[----:B-1----:R-:W-:Y:S01]  /*4ba0*/  @P0 SHF.L.U32 R4, R0, 0x1f, RZ ;  /* 0x0000001f00040819 */ /* 0x002fe200000006ff */
[----:B------:R-:W-:Y:S01]  /*4bb0*/  UMOV UR13, 0x40004040 ;  /* 0x40004040000d7882 */ /* 0x000fe20000000000 */
[----:B------:R-:W-:Y:S02]  /*4bc0*/  UMOV UR7, 0x40004040 ;  /* 0x4000404000077882 */ /* 0x000fe40000000000 */
[----:B------:R3:W4:Y:S01]  /*4bd0*/  @P0 SYNCS.PHASECHK.TRANS64.TRYWAIT P1, [UR4], R4 ;  /* 0x00000004ff0005a7 */ /* 0x0007220008021104 */
[----:B------:R-:W-:Y:S11]  /*4be0*/  ELECT P0, URZ, PT ;  /* 0x0000000000ff782f */ /* 0x000ff60003800000 */
[----:B------:R-:W-:Y:S02]  /*4bf0*/  @!UPT UIADD3 URZ, UPT, UPT, URZ, URZ, URZ ;  /* 0x000000fffffff290 */ /* 0x000fe4000fffe0ff */
[C---:B-----5:R-:W-:Y:S01]  /*4c00*/  @P0 R2UR.BROADCAST UR14, R5.reuse ;  /* 0x00000000050e02ca */ /* 0x060fe200008e0000 */
[----:B------:R-:W-:Y:S01]  /*4c10*/  ULEA UR4, UR5, UR20, 0x9 ;  /* 0x0000001405047291 */ /* 0x000fe2000f8e48ff */
[----:B------:R-:W-:Y:S11]  /*4c20*/  ELECT P0, URZ, PT ;  /* 0x0000000000ff782f */ /* 0x000ff60003800000 */
[----:B------:R-:W-:Y:S02]  /*4c30*/  @!UPT UIADD3 URZ, UPT, UPT, URZ, URZ, URZ ;  /* 0x000000fffffff290 */ /* 0x000fe4000fffe0ff */
[----:B------:R-:W-:Y:S01]  /*4c40*/  @P0 R2UR.BROADCAST UR11, R5 ;  /* 0x00000000050b02ca */ /* 0x000fe200008e0000 */
[----:B------:R-:W-:Y:S01]  /*4c50*/  UIADD3 UR6, UPT, UPT, UR4, 0x80, URZ ;  /* 0x0000008004067890 */ /* 0x000fe2000fffe0ff */
[----:B------:R-:W-:Y:S02]  /*4c60*/  UMOV UR5, 0x40004040 ;  /* 0x4000404000057882 */ /* 0x000fe40000000000 */
[----:B------:R1:W-:Y:S01]  /*4c70*/  UTCHMMA.2CTA gdesc[UR4], gdesc[UR8], tmem[UR14], tmem[UR26], idesc[UR27], UP2 ;  /* 0x00ff1a08040075ea */ /* 0x0003e2000920000e */
[----:B------:R-:W-:Y:S08]  /*4c80*/  UPLOP3.LUT UP2, UPT, UPT, UPT, UPT, 0x80, 0x8 ;  /* 0x000000000008789c */ /* 0x000ff00003f4f070 */
[----:B------:R3:W-:Y:S01]  /*4c90*/  UTCHMMA.2CTA gdesc[UR6], gdesc[UR12], tmem[UR11], tmem[UR24], idesc[UR25], UPT ;  /* 0x00ff180c060075ea */ /* 0x0007e2000ba0000b */
[----:B------:R3:W-:Y:S01]  /*4ca0*/  UTCBAR.2CTA.MULTICAST [UR10], URZ, UR19 ;  /* 0x000000ff0a0073e9 */ /* 0x0007e20008200813 */
[----:B-1----:R-:W-:Y:S01]  /*4cb0*/  UMOV UR5, UR15 ;  /* 0x0000000f00057c82 */ /* 0x002fe20008000000 */
[----:B------:R-:W-:Y:S05]  /*4cc0*/  BRA.U UP3, `(.L_x_81) ;  /* 0xfffffffd03607547 */ /* 0x000fea000b83ffff */
.L_x_78:
[----:B------:R-:W-:-:S09]  /*4cd0*/  UIADD3 UR4, UPT, UPT, UR23, 0x160, URZ ;  /* 0x0000016017047890 */ /* 0x000fd2000fffe0ff */
[----:B------:R2:W-:Y:S01]  /*4ce0*/  UTCBAR.2CTA.MULTICAST [UR4], URZ, UR30 ;  /* 0x000000ff040073e9 */ /* 0x0005e2000820081e */
[----:B------:R-:W-:Y:S02]  /*4cf0*/  NOP ;  /* 0x0000000000007918 */ /* 0x000fe40000000000 */
.L_x_77:
[----:B--2---:R-:W-:Y:S01]  /*4d00*/  UIADD3 UR4, UPT, UPT, UR22, 0x1, URZ ;  /* 0x0000000116047890 */ /* 0x004fe2000fffe0ff */
[----:B------:R-:W-:-:S03]  /*4d10*/  LOP3.LUT R2, R2, 0x1, RZ, 0x3c, !PT ;  /* 0x0000000102027812 */ /* 0x000fc600078e3cff */
[----:B------:R-:W-:-:S04]  /*4d20*/  UISETP.NE.AND UP0, UPT, UR4, 0x2, UPT ;  /* 0x000000020400788c */ /* 0x000fc8000bf05270 */
[----:B------:R-:W-:Y:S02]  /*4d30*/  USEL UR5, URZ, 0x1, UP0 ;  /* 0x00000001ff057887 */ /* 0x000fe40008000000 */
[----:B------:R-:W-:-:S04]  /*4d40*/  USEL UR22, UR4, URZ, UP0 ;  /* 0x000000ff04167287 */ /* 0x000fc80008000000 */
[----:B------:R-:W-:Y:S01]  /*4d50*/  LOP3.LUT R8, R8, UR5, RZ, 0x3c, !PT ;  /* 0x0000000508087c12 */ /* 0x000fe2000f8e3cff */
[----:B------:R-:W-:Y:S07]  /*4d60*/  @P2 BRA `(.L_x_82) ;  /* 0xfffffff800c02947 */ /* 0x000fee000383ffff */
[----:B------:R-:W2:Y:S01]  /*4d70*/  S2UR UR8, SR_CgaCtaId ;  /* 0x00000000000879c3 */ /* 0x000ea20000008800 */
[----:B------:R-:W-:Y:S01]  /*4d80*/  ELECT P0, URZ, PT ;  /* 0x0000000000ff782f */ /* 0x000fe20003800000 */
[----:B------:R-:W-:Y:S01]  /*4d90*/  HFMA2 R0, -RZ, RZ, 0, 5.9604644775390625e-08 ;  /* 0x00000001ff007431 */ /* 0x000fe200000001ff */
[----:B------:R-:W-:-:S05]  /*4da0*/  UMOV UR4, 0x40 ;  /* 0x0000004000047882 */ /* 0x000fca0000000000 */
[----:B------:R-:W-:Y:S01]  /*4db0*/  UVIRTCOUNT.DEALLOC.SMPOOL 0x80 ;  /* 0x000000800000784c */ /* 0x000fe20000000000 */
[----:B------:R-:W-:Y:S02]  /*4dc0*/  UISETP.NE.AND UP0, UPT, UR33, URZ, UPT ;  /* 0x000000ff2100728c */ /* 0x000fe4000bf05270 */
[----:B--2---:R-:W-:-:S09]  /*4dd0*/  ULEA UR8, UR8, UR4, 0x18 ;  /* 0x0000000408087291 */ /* 0x004fd2000f8ec0ff */
[----:B------:R2:W-:Y:S01]  /*4de0*/  @P0 STS.U8 [UR8+0x1c], R0 ;  /* 0x00001c00ff000988 */ /* 0x0005e20008000008 */
[----:B------:R-:W-:Y:S05]  /*4df0*/  BRA.U UP0, `(.L_x_83) ;  /* 0x0000000100587547 */ /* 0x000fea000b800000 */
[----:B------:R-:W-:Y:S01]  /*4e00*/  UIADD3 UR5, UPT, UPT, UR18, 0x170, URZ ;  /* 0x0000017012057890 */ /* 0x000fe2000fffe0ff */
[----:B-1----:R-:W-:-:S03]  /*4e10*/  SHF.L.U32 R5, R8, 0x1f, RZ ;  /* 0x0000001f08057819 */ /* 0x002fc600000006ff */
[----:B------:R-:W-:-:S09]  /*4e20*/  ULEA UR4, UR22, UR5, 0x3 ;  /* 0x0000000516047291 */ /* 0x000fd2000f8e18ff */
[----:B------:R-:W1:Y:S02]  /*4e30*/  SYNCS.PHASECHK.TRANS64.TRYWAIT P0, [UR4], R5 ;  /* 0x00000005ff0075a7 */ /* 0x000e640008001104 */
[----:B-1----:R-:W-:Y:S05]  /*4e40*/  @!P0 BRA `(.L_x_84) ;  /* 0x0000007000388947 */ /* 0x002fea0003800000 */
.L_x_201:
[----:B------:R-:W-:-:S04]  /*4e50*/  UIADD3 UR4, UPT, UPT, UR22, 0x1, URZ ;  /* 0x0000000116047890 */ /* 0x000fc8000fffe0ff */
[----:B------:R-:W-:-:S04]  /*4e60*/  UISETP.NE.AND UP1, UPT, UR4, 0x2, UPT ;  /* 0x000000020400788c */ /* 0x000fc8000bf25270 */
[----:B---3--:R-:W-:Y:S02]  /*4e70*/  USEL UR6, URZ, 0x1, UP1 ;  /* 0x00000001ff067887 */ /* 0x008fe40008800000 */
[----:B------:R-:W-:-:S04]  /*4e80*/  USEL UR4, UR4, URZ, UP1 ;  /* 0x000000ff04047287 */ /* 0x000fc80008800000 */
[----:B------:R-:W-:Y:S01]  /*4e90*/  ULEA UR4, UR4, UR5, 0x3 ;  /* 0x0000000504047291 */ /* 0x000fe2000f8e18ff */
[----:B-1----:R-:W-:-:S04]  /*4ea0*/  LOP3.LUT R5, R8, UR6, RZ, 0x3c, !PT ;  /* 0x0000000608057c12 */ /* 0x002fc8000f8e3cff */
[----:B------:R-:W-:Y:S01]  /*4eb0*/  SHF.L.U32 R5, R5, 0x1f, RZ ;  /* 0x0000001f05057819 */ /* 0x000fe200000006ff */
[----:B--2---:R-:W-:-:S04]  /*4ec0*/  IMAD.U32 R0, RZ, RZ, UR4 ;  /* 0x00000004ff007e24 */ /* 0x004fc8000f8e00ff */
[----:B------:R1:W2:Y:S03]  /*4ed0*/  SYNCS.PHASECHK.TRANS64.TRYWAIT P0, [R0+URZ], R5 ;  /* 0x00000005000075a7 */ /* 0x0002a600080011ff */
[----:B--2---:R-:W-:Y:S05]  /*4ee0*/  @!P0 NANOSLEEP.SYNCS 0x989680 ;  /* 0x009896800000895d */ /* 0x004fea0003900000 */
[----:B------:R-:W2:Y:S02]  /*4ef0*/  @!P0 SYNCS.PHASECHK.TRANS64 P0, [R0+URZ], R5 ;  /* 0x00000005000085a7 */ /* 0x000ea400080010ff */
[----:B--2---:R-:W-:Y:S05]  /*4f00*/  @P0 BRA `(.L_x_85) ;  /* 0x0000000000200947 */ /* 0x004fea0003800000 */
.L_x_86:
[----:B--2---:R2:W3:Y:S02]  /*4f10*/  SYNCS.PHASECHK.TRANS64.TRYWAIT P0, [R0+URZ], R5 ;  /* 0x00000005000075a7 */ /* 0x0044e400080011ff */
[----:B---3--:R-:W-:Y:S05]  /*4f20*/  @!P0 NANOSLEEP.SYNCS 0x989680 ;  /* 0x009896800000895d */ /* 0x008fea0003900000 */
[----:B------:R-:W3:Y:S02]  /*4f30*/  @!P0 SYNCS.PHASECHK.TRANS64 P0, [R0+URZ], R5 ;  /* 0x00000005000085a7 */ /* 0x000ee400080010ff */
[----:B---3--:R-:W-:Y:S05]  /*4f40*/  @!P0 BRA `(.L_x_86) ;  /* 0xfffffffc00f08947 */ /* 0x008fea000383ffff */
[----:B------:R-:W-:Y:S05]  /*4f50*/  BRA `(.L_x_85) ;  /* 0x00000000000c7947 */ /* 0x000fea0003800000 */
.L_x_83:
[----:B------:R-:W-:-:S04]  /*4f60*/  UIADD3 UR4, UPT, UPT, UR18, 0x180, URZ ;  /* 0x0000018012047890 */ /* 0x000fc8000fffe0ff */
[----:B------:R-:W-:-:S09]  /*4f70*/  UPRMT UR4, UR32, 0x654, UR4 ;  /* 0x0000065420047896 */ /* 0x000fd20008000004 */
[----:B------:R-:W-:Y:S03]  /*4f80*/  SYNCS.ARRIVE.TRANS64.RED.A1T0 RZ, [UR4], RZ ;  /* 0x000000ffffff79a7 */ /* 0x000fe60008100404 */
.L_x_85:
[----:B-12---:R-:W-:Y:S01]  /*4f90*/  SHF.L.U32 R5, RZ, 0x1f, RZ ;  /* 0x0000001fff057819 */ /* 0x006fe200000006ff */
[----:B------:R-:W-:Y:S01]  /*4fa0*/  UIADD3 UR4, UPT, UPT, UR18, 0x180, URZ ;  /* 0x0000018012047890 */ /* 0x000fe2000fffe0ff */
[----:B------:R-:W-:Y:S02]  /*4fb0*/  PLOP3.LUT P0, PT, PT, PT, UP0, 0x80, 0x8 ;  /* 0x000000000008781c */ /* 0x000fe40003f0f008 */
[----:B----4-:R-:W1:Y:S02]  /*4fc0*/  SYNCS.PHASECHK.TRANS64.TRYWAIT P1, [UR18+0x180], R5 ;  /* 0x00018005ff0075a7 */ /* 0x010e640008021112 */
[----:B-1----:R-:W-:Y:S09]  /*4fd0*/  @!P1 BRA `(.L_x_87) ;  /* 0x0000006c00ec9947 */ /* 0x002ff20003800000 */
.L_x_203:
[----:B------:R-:W-:Y:S01]  /*4fe0*/  @!UP0 UPRMT UR4, UR32, 0x654, UR4 ;  /* 0x0000065420048896 */ /* 0x000fe20008000004 */
[----:B------:R-:W-:Y:S01]  /*4ff0*/  LOP3.LUT R2, R3, 0xffff, RZ, 0xc0, !PT ;  /* 0x0000ffff03027812 */ /* 0x000fe200078ec0ff */
[----:B------:R-:W-:Y:S02]  /*5000*/  IMAD.MOV.U32 R3, RZ, RZ, 0xffff ;  /* 0x0000ffffff037424 */ /* 0x000fe400078e00ff */
[----:B-1----:R-:W-:Y:S01]  /*5010*/  IMAD.MOV.U32 R5, RZ, RZ, 0x1 ;  /* 0x00000001ff057424 */ /* 0x002fe200078e00ff */
[----:B------:R-:W-:-:S04]  /*5020*/  SHF.R.U32.HI R2, RZ, 0x5, R2 ;  /* 0x00000005ff027819 */ /* 0x000fc80000011602 */
[----:B------:R-:W-:Y:S01]  /*5030*/  @!P0 SYNCS.ARRIVE.TRANS64.RED.A1T0 RZ, [UR4], RZ ;  /* 0x000000ffffff89a7 */ /* 0x000fe20008100404 */
[----:B------:R-:W-:Y:S01]  /*5040*/  NOP ;  /* 0x0000000000007918 */ /* 0x000fe20000000000 */
[----:B------:R-:W1:Y:S01]  /*5050*/  LDS R0, [UR8+0x14] ;  /* 0x00001408ff007984 */ /* 0x000e620008000800 */
[-C--:B------:R-:W-:Y:S02]  /*5060*/  SHF.L.U32 R3, R3, R2.reuse, RZ ;  /* 0x0000000203037219 */ /* 0x080fe400000006ff */
[----:B------:R-:W-:Y:S02]  /*5070*/  SHF.L.U32 R5, R5, R2, RZ ;  /* 0x0000000205057219 */ /* 0x000fe400000006ff */
[----:B-1----:R-:W-:-:S04]  /*5080*/  LOP3.LUT R0, R0, R3, RZ, 0xc0, !PT ;  /* 0x0000000300007212 */ /* 0x002fc800078ec0ff */
[----:B------:R-:W-:-:S13]  /*5090*/  ISETP.NE.AND P0, PT, R0, R3, PT ;  /* 0x000000030000720c */ /* 0x000fda0003f05270 */
[----:B------:R-:W-:Y:S05]  /*50a0*/  @P0 BRA `(.L_x_88) ;  /* 0x00000000005c0947 */ /* 0x000fea0003800000 */
[----:B------:R-:W1:Y:S02]  /*50b0*/  LDS R0, [UR8+0x18] ;  /* 0x00001808ff007984 */ /* 0x000e640008000800 */
[----:B-1----:R-:W-:-:S04]  /*50c0*/  LOP3.LUT R0, R0, R5, RZ, 0xc0, !PT ;  /* 0x0000000500007212 */ /* 0x002fc800078ec0ff */
[----:B------:R-:W-:-:S13]  /*50d0*/  ISETP.NE.AND P0, PT, R0, R5, PT ;  /* 0x000000050000720c */ /* 0x000fda0003f05270 */
[----:B------:R-:W-:Y:S05]  /*50e0*/  @P0 BRA `(.L_x_89) ;  /* 0x0000000000400947 */ /* 0x000fea0003800000 */
[----:B------:R-:W-:Y:S01]  /*50f0*/  R2UR UR4, R3 ;  /* 0x00000000030472ca */ /* 0x000fe200000e0000 */
[----:B------:R-:W1:Y:S01]  /*5100*/  S2R R2, SR_LANEID ;  /* 0x0000000000027919 */ /* 0x000e620000000000 */
[----:B------:R-:W-:-:S04]  /*5110*/  LOP3.LUT R5, RZ, R5, RZ, 0x33, !PT ;  /* 0x00000005ff057212 */ /* 0x000fc800078e33ff */
[----:B---3--:R-:W2:Y:S07]  /*5120*/  REDUX UR6, R5 ;  /* 0x00000000050673c4 */ /* 0x008eae0000000000 */
[----:B------:R-:W-:-:S03]  /*5130*/  ULOP3.LUT UR5, URZ, UR4, URZ, 0x33, !UPT ;  /* 0x00000004ff057292 */ /* 0x000fc6000f8e33ff */
[----:B------:R-:W-:Y:S02]  /*5140*/  VOTEU.ANY UR4, UPT, PT ;  /* 0x0000000000047886 */ /* 0x000fe400038e0100 */
[----:B------:R-:W-:Y:S01]  /*5150*/  UFLO.U32 UR4, UR4 ;  /* 0x00000004000472bd */ /* 0x000fe200080e0000 */
[----:B------:R-:W-:-:S04]  /*5160*/  IMAD.U32 R0, RZ, RZ, UR5 ;  /* 0x00000005ff007e24 */ /* 0x000fc8000f8e00ff */
[----:B------:R-:W3:Y:S02]  /*5170*/  REDUX UR7, R0 ;  /* 0x00000000000773c4 */ /* 0x000ee40000000000 */
[----:B------:R4:W-:Y:S01]  /*5180*/  UTCATOMSWS.AND URZ, UR5 ;  /* 0x0000000500ff79e3 */ /* 0x0009e20008000000 */
[----:B-1----:R-:W-:Y:S01]  /*5190*/  ISETP.EQ.U32.AND P0, PT, R2, UR4, PT ;  /* 0x0000000402007c0c */ /* 0x002fe2000bf02070 */
[----:B--2---:R-:W-:Y:S02]  /*51a0*/  IMAD.U32 R2, RZ, RZ, UR6 ;  /* 0x00000006ff027e24 */ /* 0x004fe4000f8e00ff */
[----:B---3--:R-:W-:-:S10]  /*51b0*/  IMAD.U32 R3, RZ, RZ, UR7 ;  /* 0x00000007ff037e24 */ /* 0x008fd4000f8e00ff */
[----:B------:R4:W-:Y:S04]  /*51c0*/  @P0 ATOMS.AND RZ, [UR8+0x14], R3 ;  /* 0x00001403ffff098c */ /* 0x0009e8000a800008 */
[----:B------:R4:W-:Y:S01]  /*51d0*/  @P0 ATOMS.AND RZ, [UR8+0x18], R2 ;  /* 0x00001802ffff098c */ /* 0x0009e2000a800008 */
[----:B------:R-:W-:Y:S05]  /*51e0*/  BRA `(.L_x_90) ;  /* 0x0000000000147947 */ /* 0x000fea0003800000 */
.L_x_89:
[----:B------:R-:W-:Y:S02]  /*51f0*/  MOV R2, 0x5210 ;  /* 0x0000521000027802 */ /* 0x000fe40000000f00 */
[----:B---3-5:R-:W-:Y:S05]  /*5200*/  CALL.REL.NOINC `($__internal_0_$__cuda_sm10x_tcgen05_guardrail_trap_col_being_dealloced_not_returned_by_alloc) ;  /* 0x0000007000d07944 */ /* 0x028fea0003c00000 */
[----:B------:R-:W-:Y:S05]  /*5210*/  BRA `(.L_x_90) ;  /* 0x0000000000087947 */ /* 0x000fea0003800000 */
.L_x_88:
[----:B------:R-:W-:Y:S02]  /*5220*/  MOV R2, 0x5240 ;  /* 0x0000524000027802 */ /* 0x000fe40000000f00 */
[----:B---3-5:R-:W-:Y:S05]  /*5230*/  CALL.REL.NOINC `($__internal_2_$__cuda_sm10x_tcgen05_guardrail_trap_unallocated_columns_being_dealloced) ;  /* 0x0000007000dc7944 */ /* 0x028fea0003c00000 */
.L_x_90:
[----:B------:R-:W-:Y:S01]  /*5240*/  NOP ;  /* 0x0000000000007918 */ /* 0x000fe20000000000 */
[----:B----4-:R-:W-:Y:S05]  /*5250*/  EXIT ;  /* 0x000000000000794d */ /* 0x010fea0003800000 */
.L_x_62:
[----:B------:R-:W2:Y:S01]  /*5260*/  LDCU UR5, c[0x0][0x384] ;  /* 0x00007080ff0577ac */ /* 0x000ea20008000800 */
[----:B------:R-:W-:Y:S02]  /*5270*/  UISETP.NE.OR UP0, UPT, UR18, 0x3, !UP3 ;  /* 0x000000031200788c */ /* 0x000fe4000df05670 */
[----:B--2---:R-:W-:-:S07]  /*5280*/  UIADD3 UR5, UPT, UPT, UR5, 0x7f, URZ ;  /* 0x0000007f05057890 */ /* 0x004fce000fffe0ff */
[----:B------:R-:W-:Y:S05]  /*5290*/  BRA.U UP0, `(.L_x_91) ;  /* 0x0000001500fc7547 */ /* 0x000fea000b800000 */
[----:B------:R-:W2:Y:S01]  /*52a0*/  LDCU UR54, c[0x0][0x388] ;  /* 0x00007100ff3677ac */ /* 0x000ea20008000800 */
[----:B------:R-:W3:Y:S01]  /*52b0*/  S2UR UR10, SR_CgaCtaId ;  /* 0x00000000000a79c3 */ /* 0x000ee20000008800 */
[----:B------:R-:W-:Y:S01]  /*52c0*/  IMAD.MOV.U32 R10, RZ, RZ, 0x1 ;  /* 0x00000001ff0a7424 */ /* 0x000fe200078e00ff */
[----:B------:R-:W-:Y:S01]  /*52d0*/  USHF.R.S32.HI UR4, URZ, 0x1f, UR5 ;  /* 0x0000001fff047899 */ /* 0x000fe20008011405 */
[----:B------:R-:W-:Y:S01]  /*52e0*/  IMAD.MOV.U32 R8, RZ, RZ, RZ ;  /* 0x000000ffff087224 */ /* 0x000fe200078e00ff */
[----:B------:R-:W4:Y:S04]  /*52f0*/  LDCU UR41, c[0x0][0x370] ;  /* 0x00006e00ff2977ac */ /* 0x000f280008000800 */
[----:B------:R-:W1:Y:S01]  /*5300*/  LDC.64 R14, c[0x0][0x348] ;  /* 0x0000d200ff0e7b82 */ /* 0x000e620000000a00 */
[----:B------:R-:W-:Y:S01]  /*5310*/  ULEA.HI UR4, UR4, UR5, URZ, 0x7 ;  /* 0x0000000504047291 */ /* 0x000fe2000f8f38ff */
[----:B------:R-:W4:Y:S03]  /*5320*/  LDCU.128 UR32, c[0x0][0xc10] ;  /* 0x00018200ff2077ac */ /* 0x000f260008000c00 */
[----:B------:R-:W-:Y:S01]  /*5330*/  USHF.R.S32.HI UR27, URZ, 0x7, UR4 ;  /* 0x00000007ff1b7899 */ /* 0x000fe20008011404 */
[----:B--2---:R-:W-:Y:S01]  /*5340*/  IMAD.U32 R0, RZ, RZ, UR54 ;  /* 0x00000036ff007e24 */ /* 0x004fe2000f8e00ff */
[----:B------:R-:W2:Y:S04]  /*5350*/  LDCU UR40, c[0x0][0x374] ;  /* 0x00006e80ff2877ac */ /* 0x000ea80008000800 */
[----:B------:R-:W-:Y:S01]  /*5360*/  IMAD.U32 R3, RZ, RZ, UR27 ;  /* 0x0000001bff037e24 */ /* 0x000fe2000f8e00ff */
[----:B------:R-:W-:Y:S01]  /*5370*/  IABS R0, R0 ;  /* 0x0000000000007213 */ /* 0x000fe20000000000 */
[----:B------:R-:W4:Y:S03]  /*5380*/  LDCU.64 UR4, c[0x0][0x988] ;  /* 0x00013100ff0477ac */ /* 0x000f260008000a00 */
[----:B------:R-:W-:Y:S01]  /*5390*/  IABS R2, R3 ;  /* 0x0000000300027213 */ /* 0x000fe20000000000 */
[----:B------:R-:W2:Y:S01]  /*53a0*/  LDCU.64 UR30, c[0x0][0x990] ;  /* 0x00013200ff1e77ac */ /* 0x000ea20008000a00 */
[----:B------:R-:W-:-:S02]  /*53b0*/  R2UR UR25, R0 ;  /* 0x00000000001972ca */ /* 0x000fc400000e0000 */
[----:B------:R-:W-:Y:S01]  /*53c0*/  R2UR UR26, R2 ;  /* 0x00000000021a72ca */ /* 0x000fe200000e0000 */
[----:B------:R-:W-:Y:S01]  /*53d0*/  UMOV UR20, 0x400 ;  /* 0x0000040000147882 */ /* 0x000fe20000000000 */
[----:B------:R-:W1:Y:S01]  /*53e0*/  LDCU UR17, c[0x0][0xc0c] ;  /* 0x00018180ff1177ac */ /* 0x000e620008000800 */
[----:B---3--:R-:W-:Y:S01]  /*53f0*/  ULEA UR20, UR10, UR20, 0x18 ;  /* 0x000000140a147291 */ /* 0x008fe2000f8ec0ff */
[----:B------:R-:W3:Y:S07]  /*5400*/  LDCU UR56, c[0x0][0xc20] ;  /* 0x00018400ff3877ac */ /* 0x000eee0008000800 */
[----:B------:R-:W2:Y:S01]  /*5410*/  I2F.RP R4, UR25 ;  /* 0x0000001900047d06 */ /* 0x000ea20008209400 */
[----:B----4-:R-:W-:Y:S01]  /*5420*/  UISETP.NE.U32.AND UP0, UPT, UR4, URZ, UPT ;  /* 0x000000ff0400728c */ /* 0x010fe2000bf05070 */
[----:B------:R-:W4:Y:S01]  /*5430*/  LDCU UR4, c[0x0][0xc30] ;  /* 0x00018600ff0477ac */ /* 0x000f220008000800 */
[----:B------:R-:W4:Y:S05]  /*5440*/  LDCU UR29, c[0x0][0x38c] ;  /* 0x00007180ff1d77ac */ /* 0x000f2a0008000800 */
[----:B------:R-:W3:Y:S01]  /*5450*/  I2F.RP R2, UR26 ;  /* 0x0000001a00027d06 */ /* 0x000ee20008209400 */
[----:B------:R-:W-:-:S02]  /*5460*/  UISETP.NE.AND.EX UP0, UPT, UR5, URZ, UPT, UP0 ;  /* 0x000000ff0500728c */ /* 0x000fc4000bf05300 */
[----:B------:R-:W-:Y:S02]  /*5470*/  UIADD3 UR48, UPT, UPT, UR20, 0x118, URZ ;  /* 0x0000011814307890 */ /* 0x000fe4000fffe0ff */
[----:B------:R-:W-:-:S03]  /*5480*/  UIADD3 UR38, UPT, UPT, UR20, 0x100, URZ ;  /* 0x0000010014267890 */ /* 0x000fc6000fffe0ff */
[----:B--2---:R-:W2:Y:S01]  /*5490*/  MUFU.RCP R0, R4 ;  /* 0x0000000400007308 */ /* 0x004ea20000001000 */
[----:B------:R-:W-:Y:S02]  /*54a0*/  UIADD3 UR37, UPT, UPT, UR20, 0x108, URZ ;  /* 0x0000010814257890 */ /* 0x000fe4000fffe0ff */
[----:B------:R-:W-:Y:S02]  /*54b0*/  UIADD3 UR36, UPT, UPT, UR20, 0x110, URZ ;  /* 0x0000011014247890 */ /* 0x000fe4000fffe0ff */
[----:B------:R-:W-:Y:S02]  /*54c0*/  UPRMT UR48, UR10, 0x654, UR48 ;  /* 0x000006540a307896 */ /* 0x000fe40008000030 */
[----:B------:R-:W-:Y:S01]  /*54d0*/  UPRMT UR52, UR10, 0x654, UR38 ;  /* 0x000006540a347896 */ /* 0x000fe20008000026 */
[----:B---3--:R-:W3:Y:S01]  /*54e0*/  MUFU.RCP R2, R2 ;  /* 0x0000000200027308 */ /* 0x008ee20000001000 */
[----:B------:R-:W-:Y:S02]  /*54f0*/  UPRMT UR51, UR10, 0x654, UR37 ;  /* 0x000006540a337896 */ /* 0x000fe40008000025 */
[----:B------:R-:W-:-:S02]  /*5500*/  UPRMT UR49, UR10, 0x654, UR36 ;  /* 0x000006540a317896 */ /* 0x000fc40008000024 */
[----:B------:R-:W-:Y:S02]  /*5510*/  UIMAD.WIDE.U32 UR12, UR41, UR32, URZ ;  /* 0x00000020290c72a5 */ /* 0x000fe4000f8e00ff */
[----:B------:R-:W-:Y:S01]  /*5520*/  UIMAD.WIDE.U32 UR14, UR40, UR35, URZ ;  /* 0x00000023280e72a5 */ /* 0x000fe2000f8e00ff */
[----:B--2---:R-:W-:Y:S01]  /*5530*/  VIADD R0, R0, 0xffffffe ;  /* 0x0ffffffe00007836 */ /* 0x004fe20000000000 */
[----:B------:R-:W-:Y:S01]  /*5540*/  UMOV UR8, URZ ;  /* 0x000000ff00087c82 */ /* 0x000fe20008000000 */
[----:B------:R-:W-:Y:S02]  /*5550*/  UP2UR UR53, UPR, URZ, 0x1 ;  /* 0x00000001ff357883 */ /* 0x000fe40008000000 */
[----:B------:R-:W-:Y:S02]  /*5560*/  UISETP.NE.AND UP0, UPT, UR39, 0x1, UPT ;  /* 0x000000012700788c */ /* 0x000fe4000bf05270 */
[----:B------:R-:W2:Y:S01]  /*5570*/  F2I.FTZ.U32.TRUNC.NTZ R0, R0 ;  /* 0x0000000000007305 */ /* 0x000ea2000021f000 */
[----:B------:R-:W-:Y:S01]  /*5580*/  UISETP.NE.U32.AND UP0, UPT, UR30, URZ, UPT ;  /* 0x000000ff1e00728c */ /* 0x000fe2000bf05070 */
[----:B---3--:R-:W-:Y:S01]  /*5590*/  VIADD R2, R2, 0xffffffe ;  /* 0x0ffffffe02027836 */ /* 0x008fe20000000000 */
[----:B------:R-:W-:-:S02]  /*55a0*/  UIADD3 UR46, UPT, UPT, UR20, 0x158, URZ ;  /* 0x00000158142e7890 */ /* 0x000fc4000fffe0ff */
[----:B------:R-:W-:Y:S02]  /*55b0*/  UISETP.GE.AND UP3, UPT, UR39, 0x1, UPT ;  /* 0x000000012700788c */ /* 0x000fe4000bf66270 */
[----:B------:R-:W-:Y:S01]  /*55c0*/  UISETP.NE.AND.EX UP5, UPT, UR31, URZ, UPT, UP0 ;  /* 0x000000ff1f00728c */ /* 0x000fe2000bfa5300 */
[----:B------:R-:W3:Y:S01]  /*55d0*/  F2I.FTZ.U32.TRUNC.NTZ R2, R2 ;  /* 0x0000000200027305 */ /* 0x000ee2000021f000 */
[----:B------:R-:W-:Y:S01]  /*55e0*/  UMOV UR45, UR13 ;  /* 0x0000000d002d7c82 */ /* 0x000fe20008000000 */
[----:B------:R-:W-:Y:S01]  /*55f0*/  UMOV UR44, UR15 ;  /* 0x0000000f002c7c82 */ /* 0x000fe20008000000 */
[----:B-1----:R-:W-:Y:S02]  /*5600*/  UISETP.NE.AND UP3, UPT, UR17, 0x1, UPT ;  /* 0x000000011100788c */ /* 0x002fe4000bf65270 */
[----:B------:R-:W-:Y:S01]  /*5610*/  UISETP.NE.AND UP0, UPT, UR34, 0x1, UPT ;  /* 0x000000012200788c */ /* 0x000fe2000bf05270 */
[----:B--2---:R-:W-:Y:S01]  /*5620*/  R2UR UR7, R0 ;  /* 0x00000000000772ca */ /* 0x004fe200000e0000 */
[----:B------:R-:W-:Y:S01]  /*5630*/  UPLOP3.LUT UP2, UPT, UPT, UPT, UPT, 0x40, 0x4 ;  /* 0x000000000004789c */ /* 0x000fe20003f4e870 */
[----:B------:R-:W-:Y:S01]  /*5640*/  IABS R0, R3 ;  /* 0x0000000300007213 */ /* 0x000fe20000000000 */
[----:B------:R-:W1:Y:S04]  /*5650*/  LDCU.64 UR18, c[0x0][0xc28] ;  /* 0x00018500ff1277ac */ /* 0x000e680008000a00 */
[----:B------:R-:W-:Y:S01]  /*5660*/  IMAD.MOV R0, RZ, RZ, -R0 ;  /* 0x000000ffff007224 */ /* 0x000fe200078e0a00 */
[----:B---3--:R-:W-:Y:S01]  /*5670*/  R2UR UR9, R2 ;  /* 0x00000000020972ca */ /* 0x008fe200000e0000 */
[----:B------:R-:W-:Y:S01]  /*5680*/  IMAD.MOV.U32 R2, RZ, RZ, 0x2000 ;  /* 0x00002000ff027424 */ /* 0x000fe200078e00ff */
[----:B------:R-:W-:-:S02]  /*5690*/  UPRMT UR46, URZ, 0x654, UR46 ;  /* 0x00000654ff2e7896 */ /* 0x000fc4000800002e */
[----:B------:R-:W-:Y:S01]  /*56a0*/  R2UR UR47, R0 ;  /* 0x00000000002f72ca */ /* 0x000fe200000e0000 */
[----:B------:R-:W-:Y:S02]  /*56b0*/  UIADD3 UR5, UPT, UPT, URZ, -UR7, URZ ;  /* 0x80000007ff057290 */ /* 0x000fe4000fffe0ff */
[----:B------:R-:W-:Y:S02]  /*56c0*/  USHF.R.U32.HI UR45, URZ, UR33, UR45 ;  /* 0x00000021ff2d7299 */ /* 0x000fe4000801162d */
[----:B------:R-:W-:Y:S02]  /*56d0*/  UIMAD UR5, UR5, UR25, URZ ;  /* 0x00000019050572a4 */ /* 0x000fe4000f8e02ff */
[----:B------:R-:W-:Y:S02]  /*56e0*/  USHF.R.U32.HI UR44, URZ, UR56, UR44 ;  /* 0x00000038ff2c7299 */ /* 0x000fe4000801162c */
[----:B------:R-:W-:Y:S02]  /*56f0*/  UIADD3 UR6, UPT, UPT, URZ, -UR9, URZ ;  /* 0x80000009ff067290 */ /* 0x000fe4000fffe0ff */
[----:B----4-:R-:W-:-:S02]  /*5700*/  UISETP.NE.AND UP4, UPT, UR4, 0x1, UPT ;  /* 0x000000010400788c */ /* 0x010fc4000bf85270 */
[----:B------:R-:W-:Y:S02]  /*5710*/  UIMAD UR10, UR6, UR26, URZ ;  /* 0x0000001a060a72a4 */ /* 0x000fe4000f8e02ff */
[----:B------:R-:W-:Y:S01]  /*5720*/  UISETP.NE.AND UP3, UPT, UR54, URZ, UPT ;  /* 0x000000ff3600728c */ /* 0x000fe2000bf65270 */
[----:B------:R-:W-:Y:S01]  /*5730*/  UMOV UR6, URZ ;  /* 0x000000ff00067c82 */ /* 0x000fe20008000000 */
[----:B------:R-:W-:Y:S02]  /*5740*/  UIMAD.WIDE.U32 UR8, UR9, UR10, UR8 ;  /* 0x0000000a090872a5 */ /* 0x000fe4000f8e0008 */
[----:B------:R-:W-:Y:S02]  /*5750*/  UIMAD.WIDE.U32 UR42, UR7, UR5, UR6 ;  /* 0x00000005072a72a5 */ /* 0x000fe4000f8e0006 */
[----:B------:R-:W-:Y:S02]  /*5760*/  UISETP.NE.AND UP0, UPT, UR29, URZ, UPT ;  /* 0x000000ff1d00728c */ /* 0x000fe4000bf05270 */
[----:B------:R-:W-:-:S03]  /*5770*/  UISETP.NE.AND UP6, UPT, UR27, URZ, UPT ;  /* 0x000000ff1b00728c */ /* 0x000fc6000bfc5270 */
[----:B------:R-:W-:Y:S01]  /*5780*/  UMOV UR42, UR43 ;  /* 0x0000002b002a7c82 */ /* 0x000fe20008000000 */
[----:B-1----:R-:W-:-:S07]  /*5790*/  UMOV UR43, UR9 ;  /* 0x00000009002b7c82 */ /* 0x002fce0008000000 */
.L_x_102:
[----:B------:R-:W-:Y:S04]  /*57a0*/  SHF.L.U32 R3, R8, 0x1f, RZ ;  /* 0x0000001f08037819 */ /* 0x000fe800000006ff */
[----:B-1----:R-:W1:Y:S02]  /*57b0*/  SYNCS.PHASECHK.TRANS64.TRYWAIT P0, [UR20+0x150], R3 ;  /* 0x00015003ff0075a7 */ /* 0x002e640008001114 */
[----:B-1----:R-:W-:Y:S05]  /*57c0*/  @!P0 BRA `(.L_x_92) ;  /* 0x0000006800088947 */ /* 0x002fea0003800000 */
.L_x_205:
[----:B------:R-:W2:Y:S01]  /*57d0*/  LDS.128 R4, [UR20+0x190] ;  /* 0x00019014ff047984 */ /* 0x000ea20008000c00 */
[----:B------:R-:W-:Y:S01]  /*57e0*/  UISETP.GE.AND UP0, UPT, UR39, 0x1, UPT ;  /* 0x000000012700788c */ /* 0x000fe2000bf06270 */
[----:B------:R-:W-:Y:S01]  /*57f0*/  @!PT LDS RZ, [RZ] ;  /* 0x00000000fffff984 */ /* 0x000fe20000000800 */
[----:B------:R-:W-:Y:S01]  /*5800*/  @!PT LDS RZ, [RZ] ;  /* 0x00000000fffff984 */ /* 0x000fe20000000800 */
[----:B------:R-:W-:Y:S01]  /*5810*/  @!PT LDS RZ, [RZ] ;  /* 0x00000000fffff984 */ /* 0x000fe20000000800 */
[----:B------:R-:W-:Y:S01]  /*5820*/  @!PT LDS RZ, [RZ] ;  /* 0x00000000fffff984 */ /* 0x000fe20000000800 */
[----:B------:R3:W-:Y:S06]  /*5830*/  MEMBAR.ALL.CTA ;  /* 0x0000000000007992 */ /* 0x0007ec0000008000 */
[----:B---3--:R-:W3:Y:S02]  /*5840*/  FENCE.VIEW.ASYNC.S ;  /* 0x00000000000073c6 */ /* 0x008ee40000000000 */
[----:B---3--:R-:W-:Y:S01]  /*5850*/  SYNCS.ARRIVE.TRANS64.RED.A1T0 RZ, [UR46], RZ ;  /* 0x000000ffffff79a7 */ /* 0x008fe2000810042e */
[----:B--2---:R-:W-:Y:S11]  /*5860*/  LOP3.LUT P0, RZ, R6, 0x1, RZ, 0xc0, !PT ;  /* 0x0000000106ff7812 */ /* 0x004ff6000780c0ff */
[----:B------:R-:W-:Y:S02]  /*5870*/  @!UPT UIADD3 URZ, UPT, UPT, URZ, URZ, URZ ;  /* 0x000000fffffff290 */ /* 0x000fe4000fffe0ff */
[----:B------:R-:W-:Y:S01]  /*5880*/  VOTEU.ANY UP3, P0 ;  /* 0x0000000000ff7886 */ /* 0x000fe20000060100 */
[----:B------:R-:W-:Y:S11]  /*5890*/  PLOP3.LUT P0, PT, PT, PT, UP3, 0x80, 0x8 ;  /* 0x000000000008781c */ /* 0x000ff60003f0f038 */
[----:B------:R-:W-:Y:S02]  /*58a0*/  @!UPT UIADD3 URZ, UPT, UPT, URZ, URZ, URZ ;  /* 0x000000fffffff290 */ /* 0x000fe4000fffe0ff */
[----:B-1----:R-:W-:Y:S02]  /*58b0*/  @P0 MOV R3, R4 ;  /* 0x0000000400030202 */ /* 0x002fe40000000f00 */
[----:B------:R-:W-:Y:S02]  /*58c0*/  @P0 LOP3.LUT R0, R5, 0xffff, RZ, 0xc0, !PT ;  /* 0x0000ffff05000812 */ /* 0x000fe400078ec0ff */
[----:B------:R-:W-:Y:S02]  /*58d0*/  @P0 R2UR UR5, R3 ;  /* 0x00000000030502ca */ /* 0x000fe400000e0000 */
[----:B------:R-:W-:Y:S11]  /*58e0*/  @P0 R2UR UR4, R0 ;  /* 0x00000000000402ca */ /* 0x000ff600000e0000 */
[----:B------:R-:W-:Y:S02]  /*58f0*/  @UP3 UMOV UR16, UR5 ;  /* 0x0000000500103c82 */ /* 0x000fe40008000000 */
[----:B------:R-:W-:Y:S01]  /*5900*/  @UP3 UMOV UR15, UR4 ;  /* 0x00000004000f3c82 */ /* 0x000fe20008000000 */
[----:B------:R-:W-:Y:S05]  /*5910*/  BRA.U !UP0, `(.L_x_93) ;  /* 0x0000000108c07547 */ /* 0x000fea000b800000 */
[----:B------:R-:W-:Y:S02]  /*5920*/  UIMAD.WIDE.U32 UR8, UR15, UR35, URZ ;  /* 0x000000230f0872a5 */ /* 0x000fe4000f8e00ff */
[----:B------:R-:W-:Y:S02]  /*5930*/  UP2UR UR14, UPR, URZ, 0x4 ;  /* 0x00000004ff0e7883 */ /* 0x000fe40008000000 */
[----:B------:R-:W-:Y:S02]  /*5940*/  UISETP.NE.AND UP2, UPT, UR34, 0x1, UPT ;  /* 0x000000012200788c */ /* 0x000fe4000bf45270 */
[----:B------:R-:W-:Y:S02]  /*5950*/  UIMAD.WIDE.U32 UR10, UR16, UR32, URZ ;  /* 0x00000020100a72a5 */ /* 0x000fe4000f8e00ff */
[----:B------:R-:W-:Y:S02]  /*5960*/  USEL UR4, UR40, UR44, !UP2 ;  /* 0x0000002c28047287 */ /* 0x000fe4000d000000 */
[----:B------:R-:W-:Y:S02]  /*5970*/  UISETP.NE.AND UP0, UPT, UR17, 0x1, UPT ;  /* 0x000000011100788c */ /* 0x000fe4000bf05270 */
[----:B------:R-:W-:Y:S02]  /*5980*/  UP2UR UR24, UPR, URZ, 0x2 ;  /* 0x00000002ff187883 */ /* 0x000fe40008000000 */
[----:B------:R-:W-:Y:S02]  /*5990*/  UISETP.NE.AND UP1, UPT, UR39, 0x1, UPT ;  /* 0x000000012700788c */ /* 0x000fe4000bf25270 */
[----:B------:R-:W-:Y:S02]  /*59a0*/  UIMAD.WIDE.U32 UR12, UR4, UR18, URZ ;  /* 0x00000012040c72a5 */ /* 0x000fe4000f8e00ff */
[----:B------:R-:W-:Y:S01]  /*59b0*/  USEL UR7, UR41, UR45, !UP0 ;  /* 0x0000002d29077287 */ /* 0x000fe2000c000000 */
[----:B------:R-:W-:Y:S02]  /*59c0*/  UMOV UR5, UR9 ;  /* 0x0000000900057c82 */ /* 0x000fe40008000000 */
[----:B------:R-:W-:Y:S02]  /*59d0*/  USHF.R.U32.HI UR6, URZ, UR56, UR5 ;  /* 0x00000038ff067299 */ /* 0x000fe40008011605 */
[----:B------:R-:W-:Y:S02]  /*59e0*/  UIMAD.WIDE.U32 UR22, UR7, UR18, URZ ;  /* 0x00000012071672a5 */ /* 0x000fe4000f8e00ff */
[----:B------:R-:W-:Y:S02]  /*59f0*/  USEL UR6, UR15, UR6, !UP2 ;  /* 0x000000060f067287 */ /* 0x000fe4000d000000 */
[----:B------:R-:W-:Y:S01]  /*5a00*/  UISETP.NE.AND UP2, UPT, UR14, URZ, UPT ;  /* 0x000000ff0e00728c */ /* 0x000fe2000bf45270 */
[----:B------:R-:W-:Y:S01]  /*5a10*/  UMOV UR5, UR11 ;  /* 0x0000000b00057c82 */ /* 0x000fe20008000000 */
[----:B------:R-:W-:Y:S02]  /*5a20*/  UIMAD.WIDE.U32 UR10, UR6, UR18, URZ ;  /* 0x00000012060a72a5 */ /* 0x000fe4000f8e00ff */
[----:B------:R-:W-:Y:S03]  /*5a30*/  USHF.R.U32.HI UR8, URZ, UR33, UR5 ;  /* 0x00000021ff087299 */ /* 0x000fe60008011605 */
[----:B------:R-:W-:Y:S02]  /*5a40*/  UMOV UR5, UR13 ;  /* 0x0000000d00057c82 */ /* 0x000fe40008000000 */
[----:B------:R-:W-:Y:S03]  /*5a50*/  @UP1 USHF.R.U32.HI UR4, URZ, UR19, UR5 ;  /* 0x00000013ff041299 */ /* 0x000fe60008011605 */
[----:B------:R-:W-:Y:S01]  /*5a60*/  UMOV UR5, UR23 ;  /* 0x0000001700057c82 */ /* 0x000fe20008000000 */
[----:B------:R-:W-:Y:S02]  /*5a70*/  UIMAD UR4, UR39, UR4, URZ ;  /* 0x00000004270472a4 */ /* 0x000fe4000f8e02ff */
[----:B------:R-:W-:Y:S02]  /*5a80*/  @UP1 USHF.R.U32.HI UR7, URZ, UR19, UR5 ;  /* 0x00000013ff071299 */ /* 0x000fe40008011605 */
[----:B------:R-:W-:Y:S02]  /*5a90*/  USEL UR5, UR16, UR8, !UP0 ;  /* 0x0000000810057287 */ /* 0x000fe4000c000000 */
[----:B------:R-:W-:Y:S02]  /*5aa0*/  UIMAD UR8, UR39, UR7, URZ ;  /* 0x00000007270872a4 */ /* 0x000fe4000f8e02ff */
[----:B------:R-:W-:Y:S03]  /*5ab0*/  UISETP.GE.AND UP0, UPT, UR6, UR4, UPT ;  /* 0x000000040600728c */ /* 0x000fe6000bf06270 */
[----:B------:R-:W-:Y:S01]  /*5ac0*/  UMOV UR4, UR11 ;  /* 0x0000000b00047c82 */ /* 0x000fe20008000000 */
[----:B------:R-:W-:Y:S02]  /*5ad0*/  UISETP.GE.OR UP0, UPT, UR5, UR8, UP0 ;  /* 0x000000080500728c */ /* 0x000fe40008706670 */
[----:B------:R-:W-:Y:S02]  /*5ae0*/  USHF.R.U32.HI UR4, URZ, UR19, UR4 ;  /* 0x00000013ff047299 */ /* 0x000fe40008011604 */
[----:B------:R-:W-:Y:S02]  /*5af0*/  UIMAD.WIDE.U32 UR8, UR5, UR18, URZ ;  /* 0x00000012050872a5 */ /* 0x000fe4000f8e00ff */
[----:B------:R-:W-:Y:S04]  /*5b00*/  USEL UR10, UR6, UR4, !UP1 ;  /* 0x00000004060a7287 */ /* 0x000fe8000c800000 */
[----:B------:R-:W-:Y:S01]  /*5b10*/  UIADD3 UR11, UPT, UPT, -UR10, URZ, URZ ;  /* 0x000000ff0a0b7290 */ /* 0x000fe2000fffe1ff */
[----:B------:R-:W-:Y:S02]  /*5b20*/  @!UP0 UMOV UR4, UR9 ;  /* 0x0000000900048c82 */ /* 0x000fe40008000000 */
[----:B------:R-:W-:Y:S02]  /*5b30*/  @!UP0 USHF.R.U32.HI UR4, URZ, UR19, UR4 ;  /* 0x00000013ff048299 */ /* 0x000fe40008011604 */
[----:B------:R-:W-:Y:S02]  /*5b40*/  UIMAD UR8, UR39, UR11, UR6 ;  /* 0x0000000b270872a4 */ /* 0x000fe4000f8e0206 */
[----:B------:R-:W-:Y:S02]  /*5b50*/  @!UP0 USEL UR4, UR5, UR4, !UP1 ;  /* 0x0000000405048287 */ /* 0x000fe4000c800000 */
[----:B------:R-:W-:Y:S02]  /*5b60*/  UISETP.NE.AND UP1, UPT, UR24, URZ, UPT ;  /* 0x000000ff1800728c */ /* 0x000fe4000bf25270 */
[----:B------:R-:W-:Y:S02]  /*5b70*/  @!UP0 UIMAD UR8, UR7, UR8, UR4 ;  /* 0x00000008070882a4 */ /* 0x000fe4000f8e0204 */
[----:B------:R-:W-:Y:S02]  /*5b80*/  @!UP0 UIADD3 UR9, UPT, UPT, UR10, -UR4, URZ ;  /* 0x800000040a098290 */ /* 0x000fe4000fffe0ff */
[----:B------:R-:W-:Y:S02]  /*5b90*/  UIADD3 UR4, UPT, UPT, -UR5, URZ, URZ ;  /* 0x000000ff05047290 */ /* 0x000fe4000fffe1ff */
[----:B------:R-:W-:Y:S02]  /*5ba0*/  UIADD3 UR7, UPT, UPT, -UR6, URZ, URZ ;  /* 0x000000ff06077290 */ /* 0x000fe4000fffe1ff */
[----:B------:R-:W-:Y:S02]  /*5bb0*/  @!UP0 UIMAD UR6, UR9, UR39, UR5 ;  /* 0x00000027090682a4 */ /* 0x000fe4000f8e0205 */
[----:B------:R-:W-:Y:S02]  /*5bc0*/  UIMAD UR16, UR17, UR4, UR16 ;  /* 0x00000004111072a4 */ /* 0x000fe4000f8e0210 */
[----:B------:R-:W-:Y:S01]  /*5bd0*/  UIMAD UR15, UR34, UR7, UR15 ;  /* 0x00000007220f72a4 */ /* 0x000fe2000f8e020f */
[----:B------:R-:W-:Y:S02]  /*5be0*/  @!UP0 UMOV UR5, UR8 ;  /* 0x0000000800058c82 */ /* 0x000fe40008000000 */
[----:B------:R-:W-:Y:S02]  /*5bf0*/  UIMAD UR16, UR5, UR17, UR16 ;  /* 0x00000011051072a4 */ /* 0x000fe4000f8e0210 */
[----:B------:R-:W-:Y:S11]  /*5c00*/  UIMAD UR15, UR6, UR34, UR15 ;  /* 0x00000022060f72a4 */ /* 0x000ff6000f8e020f */
[----:B------:R-:W-:Y:S01]  /*5c10*/  @!UPT UIADD3 URZ, UPT, UPT, URZ, URZ, URZ ;  /* 0x000000fffffff290 */ /* 0x000fe2000fffe0ff */
.L_x_93:
[----:B------:R-:W1:Y:S01]  /*5c20*/  @!UP4 LDCU.128 UR8, c[0x0][0xc10] ;  /* 0x00018200ff08c7ac */ /* 0x000e620008000c00 */
[----:B------:R-:W-:Y:S04]  /*5c30*/  MOV R0, UR21 ;  /* 0x0000001500007c02 */ /* 0x000fe80008000f00 */
[----:B------:R-:W-:Y:S01]  /*5c40*/  IABS R0, R0 ;  /* 0x0000000000007213 */ /* 0x000fe20000000000 */
[----:B------:R-:W2:Y:S01]  /*5c50*/  @!UP4 LDCU UR5, c[0x0][0xc0c] ;  /* 0x00018180ff05c7ac */ /* 0x000ea20008000800 */
[----:B-1----:R-:W-:Y:S07]  /*5c60*/  UIMAD.WIDE.U32 UR6, UR16, UR8, URZ ;  /* 0x00000008100672a5 */ /* 0x002fee000f8e00ff */
[----:B------:R-:W-:Y:S01]  /*5c70*/  @!UP4 UMOV UR4, UR7 ;  /* 0x000000070004cc82 */ /* 0x000fe20008000000 */
[----:B--2---:R-:W-:Y:S02]  /*5c80*/  @!UP4 UISETP.NE.AND UP0, UPT, UR5, 0x1, UPT ;  /* 0x000000010500c88c */ /* 0x004fe4000bf05270 */
[----:B------:R-:W-:Y:S02]  /*5c90*/  @!UP4 USHF.R.U32.HI UR4, URZ, UR9, UR4 ;  /* 0x00000009ff04c299 */ /* 0x000fe40008011604 */
[----:B------:R-:W-:Y:S02]  /*5ca0*/  UIMAD.WIDE.U32 UR6, UR15, UR11, URZ ;  /* 0x0000000b0f0672a5 */ /* 0x000fe4000f8e00ff */
[----:B------:R-:W-:Y:S02]  /*5cb0*/  @!UP4 USEL UR8, UR16, UR4, !UP0 ;  /* 0x000000041008c287 */ /* 0x000fe4000c000000 */
[----:B------:R-:W-:Y:S03]  /*5cc0*/  @!UP4 UISETP.NE.AND UP0, UPT, UR10, 0x1, UPT ;  /* 0x000000010a00c88c */ /* 0x000fe6000bf05270 */
[----:B------:R-:W-:Y:S02]  /*5cd0*/  @!UP4 UMOV UR6, UR7 ;  /* 0x000000070006cc82 */ /* 0x000fe40008000000 */
[----:B------:R-:W1:Y:S02]  /*5ce0*/  @!UP4 LDCU UR4, c[0x0][0xc20] ;  /* 0x00018400ff04c7ac */ /* 0x000e640008000800 */
[----:B-1----:R-:W-:Y:S04]  /*5cf0*/  @!UP4 USHF.R.U32.HI UR6, URZ, UR4, UR6 ;  /* 0x00000004ff06c299 */ /* 0x002fe80008011606 */
[----:B------:R-:W-:Y:S04]  /*5d00*/  @!UP4 USEL UR6, UR15, UR6, !UP0 ;  /* 0x000000060f06c287 */ /* 0x000fe8000c000000 */
[----:B------:R-:W-:Y:S02]  /*5d10*/  @!UP4 UIADD3 UR4, UPT, UPT, -UR8, UR6, URZ ;  /* 0x000000060804c290 */ /* 0x000fe4000fffe1ff */
[----:B------:R-:W-:Y:S02]  /*5d20*/  @!UP4 UIADD3 UR6, UPT, UPT, UR8, -UR6, URZ ;  /* 0x800000060806c290 */ /* 0x000fe4000fffe0ff */
[----:B------:R-:W-:Y:S02]  /*5d30*/  @!UP4 UIMAD UR16, UR4, UR5, UR16 ;  /* 0x000000050410c2a4 */ /* 0x000fe4000f8e0210 */
[----:B------:R-:W-:Y:S01]  /*5d40*/  @!UP4 UIMAD UR15, UR6, UR10, UR15 ;  /* 0x0000000a060fc2a4 */ /* 0x000fe2000f8e020f */
[----:B------:R-:W-:Y:S11]  /*5d50*/  BRA.U UP2, `(.L_x_94) ;  /* 0x0000000102107547 */ /* 0x000ff6000b800000 */
[----:B------:R-:W-:Y:S04]  /*5d60*/  MOV R3, UR55 ;  /* 0x0000003700037c02 */ /* 0x000fe80008000f00 */
[----:B------:R-:W-:Y:S04]  /*5d70*/  SHF.L.U32 R12, R3, 0x1f, RZ ;  /* 0x0000001f030c7819 */ /* 0x000fe800000006ff */
[----:B------:R-:W1:Y:S02]  /*5d80*/  SYNCS.PHASECHK.TRANS64.TRYWAIT P1, [UR20+0x148], R12 ;  /* 0x0001480cff0075a7 */ /* 0x000e640008021114 */
[----:B-1----:R-:W-:Y:S05]  /*5d90*/  @!P1 BRA `(.L_x_95) ;  /* 0x0000006000ac9947 */ /* 0x002fea0003800000 */
.L_x_94:
[----:B------:R-:W-:Y:S01]  /*5da0*/  UISETP.NE.AND UP2, UPT, UR54, URZ, UPT ;  /* 0x000000ff3600728c */ /* 0x000fe2000bf45270 */
[----:B------:R-:W-:Y:S01]  /*5db0*/  R2UR UR4, R0 ;  /* 0x00000000000472ca */ /* 0x000fe200000e0000 */
[----:B------:R-:W-:Y:S11]  /*5dc0*/  USHF.L.U32 UR11, UR28, 0x7, URZ ;  /* 0x000000071c0b7899 */ /* 0x000ff600080006ff */
[----:B------:R-:W-:Y:S01]  /*5dd0*/  @!UPT UIADD3 URZ, UPT, UPT, URZ, URZ, URZ ;  /* 0x000000fffffff290 */ /* 0x000fe2000fffe0ff */
[----:B------:R-:W-:Y:S07]  /*5de0*/  UIMAD.WIDE.U32 UR6, UR43, UR4, URZ ;  /* 0x000000042b0672a5 */ /* 0x000fee000f8e00ff */
[----:B------:R-:W-:Y:S02]  /*5df0*/  UMOV UR12, UR7 ;  /* 0x00000007000c7c82 */ /* 0x000fe40008000000 */
[----:B------:R-:W-:Y:S04]  /*5e00*/  UIMAD UR4, UR12, UR47, UR4 ;  /* 0x0000002f0c0472a4 */ /* 0x000fe8000f8e0204 */
[----:B------:R-:W-:Y:S11]  /*5e10*/  UISETP.GT.U32.AND UP0, UPT, UR26, UR4, UPT ;  /* 0x000000041a00728c */ /* 0x000ff6000bf04070 */
[----:B------:R-:W-:Y:S02]  /*5e20*/  @!UP0 UIADD3 UR4, UPT, UPT, UR4, -UR26, URZ ;  /* 0x8000001a04048290 */ /* 0x000fe4000fffe0ff */
[----:B------:R-:W-:Y:S02]  /*5e30*/  @!UP0 UIADD3 UR12, UPT, UPT, UR12, 0x1, URZ ;  /* 0x000000010c0c8890 */ /* 0x000fe4000fffe0ff */
[----:B------:R-:W-:Y:S02]  /*5e40*/  UISETP.GE.U32.AND UP0, UPT, UR4, UR26, UPT ;  /* 0x0000001a0400728c */ /* 0x000fe4000bf06070 */
[----:B------:R-:W-:Y:S09]  /*5e50*/  ULOP3.LUT UR4, UR21, UR27, URZ, 0x3c, !UPT ;  /* 0x0000001b15047292 */ /* 0x000ff2000f8e3cff */
[----:B------:R-:W-:Y:S02]  /*5e60*/  @UP0 UIADD3 UR12, UPT, UPT, UR12, 0x1, URZ ;  /* 0x000000010c0c0890 */ /* 0x000fe4000fffe0ff */
[----:B------:R-:W-:Y:S11]  /*5e70*/  UISETP.GE.AND UP0, UPT, UR4, URZ, UPT ;  /* 0x000000ff0400728c */ /* 0x000ff6000bf06270 */
[----:B------:R-:W-:Y:S02]  /*5e80*/  @!UP0 UIADD3 UR12, UPT, UPT, -UR12, URZ, URZ ;  /* 0x000000ff0c0c8290 */ /* 0x000fe4000fffe1ff */
[----:B------:R-:W-:Y:S06]  /*5e90*/  @!UP6 ULOP3.LUT UR12, URZ, UR27, URZ, 0x33, !UPT ;  /* 0x0000001bff0ce292 */ /* 0x000fec000f8e33ff */
[----:B------:R-:W-:Y:S05]  /*5ea0*/  IMAD.U32 R0, RZ, RZ, UR12 ;  /* 0x0000000cff007e24 */ /* 0x000fea000f8e00ff */
[----:B------:R-:W-:Y:S04]  /*5eb0*/  IABS R0, R0 ;  /* 0x0000000000007213 */ /* 0x000fe80000000000 */
[----:B------:R-:W-:Y:S01]  /*5ec0*/  R2UR UR4, R0 ;  /* 0x00000000000472ca */ /* 0x000fe200000e0000 */
[----:B------:R-:W-:Y:S05]  /*5ed0*/  IMAD.U32 R0, RZ, RZ, UR29 ;  /* 0x0000001dff007e24 */ /* 0x000fea000f8e00ff */
[----:B------:R-:W-:Y:S04]  /*5ee0*/  IABS R9, R0 ;  /* 0x0000000000097213 */ /* 0x000fe80000000000 */
[----:B------:R-:W2:Y:S03]  /*5ef0*/  I2F.RP R16, R9 ;  /* 0x0000000900107306 */ /* 0x000ea60000209400 */
[----:B------:R-:W-:Y:S07]  /*5f00*/  UIMAD.WIDE.U32 UR6, UR42, UR4, URZ ;  /* 0x000000042a0672a5 */ /* 0x000fee000f8e00ff */
[----:B------:R-:W-:Y:S02]  /*5f10*/  UMOV UR13, UR7 ;  /* 0x00000007000d7c82 */ /* 0x000fe40008000000 */
[----:B------:R-:W-:Y:S01]  /*5f20*/  UIADD3 UR5, UPT, UPT, -UR13, URZ, URZ ;  /* 0x000000ff0d057290 */ /* 0x000fe2000fffe1ff */
[----:B--2---:R-:W2:Y:S03]  /*5f30*/  MUFU.RCP R0, R16 ;  /* 0x0000001000007308 */ /* 0x004ea60000001000 */
[----:B------:R-:W-:Y:S04]  /*5f40*/  UIMAD UR4, UR25, UR5, UR4 ;  /* 0x00000005190472a4 */ /* 0x000fe8000f8e0204 */
[----:B------:R-:W-:Y:S11]  /*5f50*/  UISETP.GT.U32.AND UP0, UPT, UR25, UR4, UPT ;  /* 0x000000041900728c */ /* 0x000ff6000bf04070 */
[----:B------:R-:W-:Y:S01]  /*5f60*/  @!UP0 UIADD3 UR4, UPT, UPT, UR4, -UR25, URZ ;  /* 0x8000001904048290 */ /* 0x000fe2000fffe0ff */
[----:B--2---:R-:W-:Y:S01]  /*5f70*/  VIADD R11, R0, 0xffffffe ;  /* 0x0ffffffe000b7836 */ /* 0x004fe20000000000 */
[----:B------:R-:W-:Y:S02]  /*5f80*/  @!UP0 UIADD3 UR13, UPT, UPT, UR13, 0x1, URZ ;  /* 0x000000010d0d8890 */ /* 0x000fe4000fffe0ff */
[----:B------:R-:W-:Y:S01]  /*5f90*/  UISETP.GE.U32.AND UP0, UPT, UR4, UR25, UPT ;  /* 0x000000190400728c */ /* 0x000fe2000bf06070 */
[----:B------:R-:W1:Y:S01]  /*5fa0*/  F2I.FTZ.U32.TRUNC.NTZ R13, R11 ;  /* 0x0000000b000d7305 */ /* 0x000e62000021f000 */
[----:B------:R-:W-:Y:S09]  /*5fb0*/  ULOP3.LUT UR4, UR12, UR54, URZ, 0x3c, !UPT ;  /* 0x000000360c047292 */ /* 0x000ff2000f8e3cff */
[----:B------:R-:W-:Y:S02]  /*5fc0*/  @UP0 UIADD3 UR13, UPT, UPT, UR13, 0x1, URZ ;  /* 0x000000010d0d0890 */ /* 0x000fe4000fffe0ff */
[----:B------:R-:W-:Y:S01]  /*5fd0*/  UISETP.GE.AND UP0, UPT, UR4, URZ, UPT ;  /* 0x000000ff0400728c */ /* 0x000fe2000bf06270 */
[----:B-1----:R-:W-:Y:S05]  /*5fe0*/  IADD3 R12, PT, PT, RZ, -R13, RZ ;  /* 0x8000000dff0c7210 */ /* 0x002fea0007ffe0ff */
[----:B------:R-:W-:Y:S02]  /*5ff0*/  IMAD R3, R12, R9, RZ ;  /* 0x000000090c037224 */ /* 0x000fe400078e02ff */
[----:B------:R-:W-:Y:S03]  /*6000*/  IMAD.MOV.U32 R12, RZ, RZ, RZ ;  /* 0x000000ffff0c7224 */ /* 0x000fe600078e00ff */
[----:B------:R-:W-:Y:S02]  /*6010*/  @!UP0 UIADD3 UR13, UPT, UPT, -UR13, URZ, URZ ;  /* 0x000000ff0d0d8290 */ /* 0x000fe4000fffe1ff */
[----:B------:R-:W-:Y:S01]  /*6020*/  @!UP2 ULOP3.LUT UR13, URZ, UR54, URZ, 0x33, !UPT ;  /* 0x00000036ff0da292 */ /* 0x000fe2000f8e33ff */
[----:B------:R-:W-:Y:S01]  /*6030*/  IMAD.HI.U32 R13, R13, R3, R12 ;  /* 0x000000030d0d7227 */ /* 0x000fe200078e000c */
[----:B------:R-:W-:Y:S02]  /*6040*/  UISETP.NE.AND UP2, UPT, UR29, URZ, UPT ;  /* 0x000000ff1d00728c */ /* 0x000fe4000bf45270 */
[----:B------:R-:W-:Y:S02]  /*6050*/  ULOP3.LUT UR4, UR13, UR29, URZ, 0x3c, !UPT ;  /* 0x0000001d0d047292 */ /* 0x000fe4000f8e3cff */
[----:B------:R-:W-:Y:S01]  /*6060*/  UIADD3 UR5, UPT, UPT, -UR13, URZ, URZ ;  /* 0x000000ff0d057290 */ /* 0x000fe2000fffe1ff */
[----:B------:R-:W-:Y:S01]  /*6070*/  IMAD.U32 R0, RZ, RZ, UR13 ;  /* 0x0000000dff007e24 */ /* 0x000fe2000f8e00ff */
[----:B------:R-:W-:Y:S02]  /*6080*/  UISETP.GE.AND UP0, UPT, UR4, URZ, UPT ;  /* 0x000000ff0400728c */ /* 0x000fe4000bf06270 */
[----:B------:R-:W-:Y:S02]  /*6090*/  UIADD3 UR4, UPT, UPT, -UR12, URZ, URZ ;  /* 0x000000ff0c047290 */ /* 0x000fe4000fffe1ff */
[----:B------:R-:W-:Y:S01]  /*60a0*/  IABS R0, R0 ;  /* 0x0000000000007213 */ /* 0x000fe20000000000 */
[----:B------:R-:W-:Y:S02]  /*60b0*/  UIMAD UR12, UR54, UR5, UR12 ;  /* 0x00000005360c72a4 */ /* 0x000fe4000f8e020c */
[----:B------:R-:W-:Y:S02]  /*60c0*/  UIMAD UR4, UR27, UR4, UR21 ;  /* 0x000000041b0472a4 */ /* 0x000fe4000f8e0215 */
[----:B------:R-:W-:Y:S02]  /*60d0*/  IMAD.HI.U32 R13, R13, R0, RZ ;  /* 0x000000000d0d7227 */ /* 0x000fe400078e00ff */
[----:B------:R-:W-:Y:S03]  /*60e0*/  USHF.L.U32 UR4, UR4, 0x7, URZ ;  /* 0x0000000704047899 */ /* 0x000fe600080006ff */
[----:B------:R-:W-:Y:S05]  /*60f0*/  IADD3 R3, PT, PT, -R13, RZ, RZ ;  /* 0x000000ff0d037210 */ /* 0x000fea0007ffe1ff */
[C---:B------:R-:W-:Y:S05]  /*6100*/  IMAD R0, R9.reuse, R3, R0 ;  /* 0x0000000309007224 */ /* 0x040fea00078e0200 */
[----:B------:R-:W-:Y:S11]  /*6110*/  ISETP.GT.U32.AND P1, PT, R9, R0, PT ;  /* 0x000000000900720c */ /* 0x000ff60003f24070 */
[----:B------:R-:W-:Y:S02]  /*6120*/  @!UPT UIADD3 URZ, UPT, UPT, URZ, URZ, URZ ;  /* 0x000000fffffff290 */ /* 0x000fe4000fffe0ff */
[----:B------:R-:W-:Y:S02]  /*6130*/  @!P1 IMAD.IADD R0, R0, 0x1, -R9 ;  /* 0x0000000100009824 */ /* 0x000fe400078e0a09 */
[----:B------:R-:W-:Y:S01]  /*6140*/  @!P1 VIADD R13, R13, 0x1 ;  /* 0x000000010d0d9836 */ /* 0x000fe20000000000 */
[----:B------:R-:W-:Y:S02]  /*6150*/  ISETP.NE.U32.AND P1, PT, RZ, UR30, PT ;  /* 0x0000001eff007c0c */ /* 0x000fe4000bf25070 */
[----:B------:R-:W-:Y:S02]  /*6160*/  ISETP.GE.U32.AND P2, PT, R0, R9, PT ;  /* 0x000000090000720c */ /* 0x000fe40003f46070 */
[----:B------:R-:W-:Y:S02]  /*6170*/  ISETP.NE.AND.EX P1, PT, RZ, UR31, PT, P1 ;  /* 0x0000001fff007c0c */ /* 0x000fe4000bf25310 */
[----:B------:R-:W-:Y:S09]  /*6180*/  SHF.L.U32 R9, R10, 0x1f, RZ ;  /* 0x0000001f0a097819 */ /* 0x000ff200000006ff */
[----:B------:R-:W-:Y:S04]  /*6190*/  @P2 IADD3 R13, PT, PT, R13, 0x1, RZ ;  /* 0x000000010d0d2810 */ /* 0x000fe80007ffe0ff */
[----:B------:R-:W-:Y:S11]  /*61a0*/  R2UR UR14, R13 ;  /* 0x000000000d0e72ca */ /* 0x000ff600000e0000 */
[----:B------:R-:W-:Y:S02]  /*61b0*/  @!UPT UIADD3 URZ, UPT, UPT, URZ, URZ, URZ ;  /* 0x000000fffffff290 */ /* 0x000fe4000fffe0ff */
[----:B------:R-:W-:Y:S02]  /*61c0*/  @!UP0 UIADD3 UR14, UPT, UPT, -UR14, URZ, URZ ;  /* 0x000000ff0e0e8290 */ /* 0x000fe4000fffe1ff */
[----:B------:R-:W-:Y:S04]  /*61d0*/  @!UP2 ULOP3.LUT UR14, URZ, UR29, URZ, 0x33, !UPT ;  /* 0x0000001dff0ea292 */ /* 0x000fe8000f8e33ff */
[----:B------:R-:W-:Y:S04]  /*61e0*/  UIADD3 UR6, UPT, UPT, -UR14, URZ, URZ ;  /* 0x000000ff0e067290 */ /* 0x000fe8000fffe1ff */
[----:B------:R-:W-:Y:S01]  /*61f0*/  UIMAD UR13, UR29, UR6, UR13 ;  /* 0x000000061d0d72a4 */ /* 0x000fe2000f8e020d */
[----:B------:R-:W-:Y:S11]  /*6200*/  BRA.U !UP5, `(.L_x_96) ;  /* 0x000000010d387547 */ /* 0x000ff6000b800000 */
[----:B------:R-:W-:Y:S01]  /*6210*/  UISETP.NE.AND UP1, UPT, UR53, URZ, UPT ;  /* 0x000000ff3500728c */ /* 0x000fe2000bf25270 */
[----:B------:R-:W-:Y:S01]  /*6220*/  HFMA2 R0, -RZ, RZ, 0, 5.9604644775390625e-08 ;  /* 0x00000001ff007431 */ /* 0x000fe200000001ff */
[----:B------:R-:W1:Y:S01]  /*6230*/  LDCU.64 UR8, c[0x0][0x358] ;  /* 0x00006b00ff0877ac */ /* 0x000e620008000a00 */
[----:B------:R-:W-:Y:S03]  /*6240*/  IMAD.MOV.U32 R87, RZ, RZ, 0x1 ;  /* 0x00000001ff577424 */ /* 0x000fe600078e00ff */
[----:B------:R-:W-:Y:S05]  /*6250*/  PLOP3.LUT P2, PT, PT, PT, UP1, 0x80, 0x8 ;  /* 0x000000000008781c */ /* 0x000fea0003f4f018 */
[----:B------:R-:W2:Y:S01]  /*6260*/  @UP1 LDCU.64 UR6, c[0x0][0x988] ;  /* 0x00013100ff0617ac */ /* 0x000ea20008000a00 */
[----:B------:R-:W-:Y:S07]  /*6270*/  @UP1 UIMAD UR5, UR50, UR30, URZ ;  /* 0x0000001e320512a4 */ /* 0x000fee000f8e02ff */
[----:B------:R-:W-:Y:S01]  /*6280*/  @!P2 PRMT R87, R0, 0x7610, R87 ;  /* 0x000076100057a816 */ /* 0x000fe20000000057 */
[----:B--2---:R-:W-:Y:S03]  /*6290*/  @UP1 UIMAD.WIDE UR6, UR5, 0x4, UR6 ;  /* 0x00000004050618a5 */ /* 0x004fe6000f8e0206 */
[----:B------:R-:W2:Y:S03]  /*62a0*/  @!UP1 LDCU UR5, c[0x0][0x980] ;  /* 0x00013000ff0597ac */ /* 0x000ea60008000800 */
[----:B------:R-:W-:Y:S01]  /*62b0*/  IMAD.U32 R12, RZ, RZ, UR6 ;  /* 0x00000006ff0c7e24 */ /* 0x000fe2000f8e00ff */
[----:B------:R-:W-:Y:S05]  /*62c0*/  MOV R13, UR7 ;  /* 0x00000007000d7c02 */ /* 0x000fea0008000f00 */
[----:B-1---5:R1:W5:Y:S02]  /*62d0*/  @P2 LDG.E R41, desc[UR8][R12.64] ;  /* 0x000000080c292981 */ /* 0x022364000c1e1900 */
[----:B-12---:R-:W-:Y:S07]  /*62e0*/  @!P2 IMAD.U32 R41, RZ, RZ, UR5 ;  /* 0x00000005ff29ae24 */ /* 0x006fee000f8e00ff */
.L_x_96:
[----:B-----5:R-:W-:Y:S01]  /*62f0*/  @!P1 FSETP.EQ.AND P3, PT, R41, RZ, PT ;  /* 0x000000ff2900920b */ /* 0x020fe20003f62000 */
[----:B------:R-:W-:Y:S01]  /*6300*/  @!UPT UIADD3 URZ, UPT, UPT, URZ, URZ, URZ ;  /* 0x000000fffffff290 */ /* 0x000fe2000fffe0ff */
[----:B------:R-:W-:Y:S11]  /*6310*/  @!P1 BRA `(.L_x_97) ;  /* 0x0000000000149947 */ /* 0x000ff60003800000 */
[----:B------:R-:W-:Y:S02]  /*6320*/  LOP3.LUT P1, RZ, R87, 0xff, RZ, 0xc0, !PT ;  /* 0x000000ff57ff7812 */ /* 0x000fe4000782c0ff */
[----:B------:R-:W-:Y:S04]  /*6330*/  PLOP3.LUT P3, PT, PT, PT, UP1, 0x80, 0x8 ;  /* 0x000000000008781c */ /* 0x000fe80003f6f018 */
[----:B------:R-:W-:Y:S07]  /*6340*/  PLOP3.LUT P3, PT, P3, PT, PT, 0x8, 0x80 ;  /* 0x000000000080781c */ /* 0x000fee0001f6e170 */
[----:B------:R-:W-:Y:S11]  /*6350*/  @P1 FSETP.EQ.AND P3, PT, R41, RZ, PT ;  /* 0x000000ff2900120b */ /* 0x000ff60003f62000 */
[----:B------:R-:W-:Y:S02]  /*6360*/  @!UPT UIADD3 URZ, UPT, UPT, URZ, URZ, URZ ;  /* 0x000000fffffff290 */ /* 0x000fe4000fffe0ff */
.L_x_97:
[----:B------:R-:W1:Y:S01]  /*6370*/  SYNCS.PHASECHK.TRANS64.TRYWAIT P1, [UR20+0x120], R9 ;  /* 0x00012009ff0075a7 */ /* 0x000e620008021114 */
[----:B------:R-:W-:Y:S04]  /*6380*/  ELECT P2, URZ, PT ;  /* 0x0000000000ff782f */ /* 0x000fe80003840000 */
[----:B------:R-:W-:Y:S01]  /*6390*/  PLOP3.LUT P2, PT, P3, P2, PT, 0xf2, 0x2f ;  /* 0x00000000002f781c */ /* 0x000fe20001f45e72 */
[----:B------:R-:W-:Y:S01]  /*63a0*/  @!UPT UIADD3 URZ, UPT, UPT, URZ, URZ, URZ ;  /* 0x000000fffffff290 */ /* 0x000fe2000fffe0ff */
[----:B-1----:R-:W-:Y:S11]  /*63b0*/  @!P1 BRA `(.L_x_98) ;  /* 0x0000005c003c9947 */ /* 0x002ff60003800000 */
.L_x_208:
[----:B------:R-:W-:Y:S01]  /*63c0*/  @!P2 IADD3 R3, P1, PT, R14, 0x680, RZ ;  /* 0x000006800e03a810 */ /* 0x000fe20007f3e0ff */
[----:B------:R-:W-:Y:S01]  /*63d0*/  VOTEU.ALL UP0, P2 ;  /* 0x0000000000ff7886 */ /* 0x000fe20001000000 */
[----:B------:R-:W-:Y:S01]  /*63e0*/  UMOV UR22, 0x0 ;  /* 0x0000000000167882 */ /* 0x000fe20000000000 */
[----:B------:R-:W-:Y:S01]  /*63f0*/  UMOV UR23, 0x10000000 ;  /* 0x1000000000177882 */ /* 0x000fe20000000000 */
[----:B------:R-:W-:Y:S01]  /*6400*/  @!P2 R2UR UR6, R3 ;  /* 0x000000000306a2ca */ /* 0x000fe200000e0000 */
[----:B-1----:R-:W-:Y:S01]  /*6410*/  @!P2 IMAD.X R0, RZ, RZ, R15, P1 ;  /* 0x000000ffff00a224 */ /* 0x002fe200008e060f */
[----:B------:R-:W-:Y:S01]  /*6420*/  @!UP0 UIADD3 UR8, UPT, UPT, UR20, 0x200, URZ ;  /* 0x0000020014088890 */ /* 0x000fe2000fffe0ff */
[----:B------:R-:W-:Y:S03]  /*6430*/  VOTEU.ALL UP0, P2 ;  /* 0x0000000000ff7886 */ /* 0x000fe60001000000 */
[----:B------:R-:W-:Y:S01]  /*6440*/  @!P2 R2UR UR5, R0 ;  /* 0x000000000005a2ca */ /* 0x000fe200000e0000 */
[----:B------:R-:W-:Y:S01]  /*6450*/  @!P2 IMAD.MOV.U32 R0, RZ, RZ, 0x2000 ;  /* 0x00002000ff00a424 */ /* 0x000fe200078e00ff */
[----:B------:R-:W-:Y:S01]  /*6460*/  @!UP0 UMOV UR9, UR38 ;  /* 0x0000002600098c82 */ /* 0x000fe20008000000 */
[----:B------:R-:W-:Y:S04]  /*6470*/  @!UP0 UMOV UR10, UR4 ;  /* 0x00000004000a8c82 */ /* 0x000fe80008000000 */
[----:B------:R-:W-:Y:S05]  /*6480*/  IMAD.U32 R12, RZ, RZ, UR6 ;  /* 0x00000006ff0c7e24 */ /* 0x000fea000f8e00ff */
[----:B------:R-:W-:Y:S01]  /*6490*/  @!P2 R2UR UR6, R12 ;  /* 0x000000000c06a2ca */ /* 0x000fe200000e0000 */
[----:B------:R-:W-:Y:S05]  /*64a0*/  IMAD.U32 R13, RZ, RZ, UR5 ;  /* 0x00000005ff0d7e24 */ /* 0x000fea000f8e00ff */
[----:B------:R-:W-:Y:S11]  /*64b0*/  @!P2 R2UR UR7, R13 ;  /* 0x000000000d07a2ca */ /* 0x000ff600000e0000 */
[----:B------:R-:W-:Y:S02]  /*64c0*/  @!UPT UIADD3 URZ, UPT, UPT, URZ, URZ, URZ ;  /* 0x000000fffffff290 */ /* 0x000fe4000fffe0ff */
[----:B------:R1:W-:Y:S01]  /*64d0*/  @!UP0 UTMALDG.5D [UR8], [UR6], desc[UR22] ;  /* 0x00001608060085b4 */ /* 0x0003e20008021000 */
[----:B------:R1:W-:Y:S01]  /*64e0*/  @!P2 SYNCS.ARRIVE.TRANS64.RED.A0TR RZ, [UR20+0x100], R0 ;  /* 0x00010000ffffa9a7 */ /* 0x0003e20008300414 */
[----:B------:R-:W-:Y:S01]  /*64f0*/  SYNCS.ARRIVE.TRANS64.RED.A1T0 RZ, [UR52], RZ ;  /* 0x000000ffffff79a7 */ /* 0x000fe20008100434 */
[----:B------:R-:W2:Y:S02]  /*6500*/  SYNCS.PHASECHK.TRANS64.TRYWAIT P1, [UR20+0x128], R9 ;  /* 0x00012809ff0075a7 */ /* 0x000ea40008021114 */
[----:B-12---:R-:W-:Y:S05]  /*6510*/  @!P1 BRA `(.L_x_99) ;  /* 0x0000005800fc9947 */ /* 0x006fea0003800000 */
.L_x_210:
[----:B------:R-:W-:Y:S01]  /*6520*/  @!P2 IADD3 R3, P1, PT, R14, 0x680, RZ ;  /* 0x000006800e03a810 */ /* 0x000fe20007f3e0ff */
[----:B------:R-:W-:Y:S01]  /*6530*/  VOTEU.ALL UP0, P2 ;  /* 0x0000000000ff7886 */ /* 0x000fe20001000000 */
[----:B------:R-:W-:Y:S01]  /*6540*/  UMOV UR22, 0x0 ;  /* 0x0000000000167882 */ /* 0x000fe20000000000 */
[----:B------:R-:W-:Y:S01]  /*6550*/  UMOV UR23, 0x10000000 ;  /* 0x1000000000177882 */ /* 0x000fe20000000000 */
[----:B------:R-:W-:Y:S01]  /*6560*/  @!P2 R2UR UR6, R3 ;  /* 0x000000000306a2ca */ /* 0x000fe200000e0000 */
[----:B-1----:R-:W-:Y:S01]  /*6570*/  @!P2 IMAD.X R0, RZ, RZ, R15, P1 ;  /* 0x000000ffff00a224 */ /* 0x002fe200008e060f */
[----:B------:R-:W-:Y:S02]  /*6580*/  @!UP0 UIADD3 UR8, UPT, UPT, UR20, 0x2200, URZ ;  /* 0x0000220014088890 */ /* 0x000fe4000fffe0ff */
[----:B------:R-:W-:Y:S02]  /*6590*/  @!UP0 UIADD3 UR10, UPT, UPT, UR4, 0x20, URZ ;  /* 0x00000020040a8890 */ /* 0x000fe4000fffe0ff */
[----:B------:R-:W-:Y:S01]  /*65a0*/  @!P2 R2UR UR5, R0 ;  /* 0x000000000005a2ca */ /* 0x000fe200000e0000 */
[----:B------:R-:W-:Y:S01]  /*65b0*/  VOTEU.ALL UP0, P2 ;  /* 0x0000000000ff7886 */ /* 0x000fe20001000000 */
[----:B------:R-:W-:Y:S04]  /*65c0*/  @!P2 IMAD.MOV.U32 R0, RZ, RZ, 0x2000 ;  /* 0x00002000ff00a424 */ /* 0x000fe800078e00ff */
[----:B------:R-:W-:Y:S01]  /*65d0*/  @!UP0 UMOV UR9, UR37 ;  /* 0x0000002500098c82 */ /* 0x000fe20008000000 */
        /* <DEDUP_REMOVED lines=10> */
.L_x_212:
[----:B------:R-:W-:Y:S01]  /*6680*/  @!P2 IADD3 R3, P1, PT, R14, 0x680, RZ ;  /* 0x000006800e03a810 */ /* 0x000fe20007f3e0ff */
[----:B------:R-:W-:Y:S01]  /*6690*/  VOTEU.ALL UP0, P2 ;  /* 0x0000000000ff7886 */ /* 0x000fe20001000000 */
[----:B------:R-:W-:Y:S01]  /*66a0*/  UMOV UR22, 0x0 ;  /* 0x0000000000167882 */ /* 0x000fe20000000000 */
[----:B------:R-:W-:Y:S01]  /*66b0*/  UMOV UR23, 0x10000000 ;  /* 0x1000000000177882 */ /* 0x000fe20000000000 */
[----:B------:R-:W-:Y:S01]  /*66c0*/  @!P2 R2UR UR6, R3 ;  /* 0x000000000306a2ca */ /* 0x000fe200000e0000 */
[----:B-1----:R-:W-:Y:S01]  /*66d0*/  @!P2 IMAD.X R0, RZ, RZ, R15, P1 ;  /* 0x000000ffff00a224 */ /* 0x002fe200008e060f */
[----:B------:R-:W-:Y:S01]  /*66e0*/  @!UP0 UIADD3 UR8, UPT, UPT, UR20, 0x4200, URZ ;  /* 0x0000420014088890 */ /* 0x000fe2000fffe0ff */
[----:B------:R-:W-:Y:S01]  /*66f0*/  @P0 SHF.R.U32.HI R4, RZ, 0x10, R5 ;  /* 0x00000010ff040819 */ /* 0x000fe20000011605 */
[----:B------:R-:W-:Y:S02]  /*6700*/  @!UP0 UIADD3 UR10, UPT, UPT, UR4, 0x40, URZ ;  /* 0x00000040040a8890 */ /* 0x000fe4000fffe0ff */
[----:B------:R-:W-:Y:S01]  /*6710*/  @!P2 R2UR UR5, R0 ;  /* 0x000000000005a2ca */ /* 0x000fe200000e0000 */
[----:B------:R-:W-:Y:S01]  /*6720*/  VOTEU.ALL UP0, P2 ;  /* 0x0000000000ff7886 */ /* 0x000fe20001000000 */
[----:B------:R-:W-:Y:S01]  /*6730*/  @!P2 IMAD.MOV.U32 R0, RZ, RZ, 0x2000 ;  /* 0x00002000ff00a424 */ /* 0x000fe200078e00ff */
[----:B------:R-:W-:Y:S03]  /*6740*/  @P0 R2UR UR50, R4 ;  /* 0x00000000043202ca */ /* 0x000fe600000e0000 */
        /* <DEDUP_REMOVED lines=11> */
.L_x_214:
[----:B------:R-:W-:Y:S01]  /*6800*/  @!P2 IADD3 R3, P0, PT, R14, 0x680, RZ ;  /* 0x000006800e03a810 */ /* 0x000fe20007f1e0ff */
[----:B------:R-:W-:Y:S01]  /*6810*/  VOTEU.ALL UP0, P2 ;  /* 0x0000000000ff7886 */ /* 0x000fe20001000000 */
[----:B------:R-:W-:Y:S01]  /*6820*/  UMOV UR6, 0x0 ;  /* 0x0000000000067882 */ /* 0x000fe20000000000 */
[----:B------:R-:W-:Y:S01]  /*6830*/  UMOV UR7, 0x10000000 ;  /* 0x1000000000077882 */ /* 0x000fe20000000000 */
[----:B------:R-:W-:Y:S01]  /*6840*/  @!P2 R2UR UR5, R3 ;  /* 0x000000000305a2ca */ /* 0x000fe200000e0000 */
[----:B-1----:R-:W-:Y:S01]  /*6850*/  @!P2 IMAD.X R0, RZ, RZ, R15, P0 ;  /* 0x000000ffff00a224 */ /* 0x002fe200000e060f */
[----:B------:R-:W-:Y:S01]  /*6860*/  @!UP0 UIADD3 UR10, UPT, UPT, UR4, 0x60, URZ ;  /* 0x00000060040a8890 */ /* 0x000fe2000fffe0ff */
[----:B------:R-:W-:Y:S01]  /*6870*/  R2UR UR21, R91 ;  /* 0x000000005b1572ca */ /* 0x000fe200000e0000 */
[----:B------:R-:W-:Y:S01]  /*6880*/  @!UP0 UIADD3 UR8, UPT, UPT, UR20, 0x6200, URZ ;  /* 0x0000620014088890 */ /* 0x000fe2000fffe0ff */
[----:B------:R-:W-:Y:S01]  /*6890*/  R2UR UR22, R92 ;  /* 0x000000005c1672ca */ /* 0x000fe200000e0000 */
[----:B------:R-:W-:Y:S01]  /*68a0*/  @!UP0 UIADD3 UR9, UPT, UPT, UR20, 0x118, URZ ;  /* 0x0000011814098890 */ /* 0x000fe2000fffe0ff */
[----:B------:R-:W-:Y:S01]  /*68b0*/  @!P2 R2UR UR4, R0 ;  /* 0x000000000004a2ca */ /* 0x000fe200000e0000 */
[----:B------:R-:W-:Y:S01]  /*68c0*/  VOTEU.ALL UP0, P2 ;  /* 0x0000000000ff7886 */ /* 0x000fe20001000000 */
[----:B------:R-:W-:Y:S01]  /*68d0*/  LOP3.LUT R10, R10, 0x1, RZ, 0x3c, !PT ;  /* 0x000000010a0a7812 */ /* 0x000fe200078e3cff */
[----:B------:R-:W-:Y:S01]  /*68e0*/  UPLOP3.LUT UP2, UPT, UPT, UPT, UPT, 0x80, 0x8 ;  /* 0x000000000008789c */ /* 0x000fe20003f4f070 */
[----:B------:R-:W-:Y:S02]  /*68f0*/  LOP3.LUT R8, R8, 0x1, RZ, 0x3c, !PT ;  /* 0x0000000108087812 */ /* 0x000fe400078e3cff */
[----:B------:R-:W-:Y:S03]  /*6900*/  IMAD.U32 R4, RZ, RZ, UR5 ;  /* 0x00000005ff047e24 */ /* 0x000fe6000f8e00ff */
[----:B------:R-:W-:Y:S02]  /*6910*/  UIADD3 UR21, UPT, UPT, UR15, UR21, URZ ;  /* 0x000000150f157290 */ /* 0x000fe4000fffe0ff */
[----:B------:R-:W-:Y:S02]  /*6920*/  UIADD3 UR28, UPT, UPT, UR16, UR22, URZ ;  /* 0x00000016101c7290 */ /* 0x000fe4000fffe0ff */
[----:B------:R-:W-:Y:S01]  /*6930*/  IMAD.U32 R5, RZ, RZ, UR4 ;  /* 0x00000004ff057e24 */ /* 0x000fe2000f8e00ff */
[----:B------:R-:W-:Y:S04]  /*6940*/  @!P2 R2UR UR4, R4 ;  /* 0x000000000404a2ca */ /* 0x000fe800000e0000 */
[----:B------:R-:W-:Y:S11]  /*6950*/  @!P2 R2UR UR5, R5 ;  /* 0x000000000505a2ca */ /* 0x000ff600000e0000 */
[----:B------:R-:W-:Y:S02]  /*6960*/  @!UPT UIADD3 URZ, UPT, UPT, URZ, URZ, URZ ;  /* 0x000000fffffff290 */ /* 0x000fe4000fffe0ff */
[----:B------:R1:W-:Y:S01]  /*6970*/  @!UP0 UTMALDG.5D [UR8], [UR4], desc[UR6] ;  /* 0x00000608040085b4 */ /* 0x0003e20008021000 */
[----:B------:R1:W-:Y:S01]  /*6980*/  @!P2 SYNCS.ARRIVE.TRANS64.RED.A0TR RZ, [UR20+0x118], R2 ;  /* 0x00011802ffffa9a7 */ /* 0x0003e20008300414 */
[----:B------:R-:W-:Y:S01]  /*6990*/  SYNCS.ARRIVE.TRANS64.RED.A1T0 RZ, [UR48], RZ ;  /* 0x000000ffffff79a7 */ /* 0x000fe20008100430 */
[----:B------:R-:W-:Y:S05]  /*69a0*/  BRA.U UP3, `(.L_x_102) ;  /* 0xffffffed037c7547 */ /* 0x000fea000b83ffff */
[----:B------:R-:W-:-:S04]  /*69b0*/  SHF.L.U32 R3, R10, 0x1f, RZ ;  /* 0x0000001f0a037819 */ /* 0x000fc800000006ff */
[----:B------:R-:W2:Y:S02]  /*69c0*/  SYNCS.PHASECHK.TRANS64.TRYWAIT P0, [UR20+0x120], R3 ;  /* 0x00012003ff0075a7 */ /* 0x000ea40008001114 */
[----:B--2---:R-:W-:Y:S05]  /*69d0*/  @!P0 BRA `(.L_x_103) ;  /* 0x0000005800148947 */ /* 0x004fea0003800000 */
.L_x_216:
[----:B------:R-:W3:Y:S02]  /*69e0*/  SYNCS.PHASECHK.TRANS64.TRYWAIT P0, [UR20+0x128], R3 ;  /* 0x00012803ff0075a7 */ /* 0x000ee40008001114 */
[----:B---3--:R-:W-:Y:S05]  /*69f0*/  @!P0 BRA `(.L_x_104) ;  /* 0x0000005800248947 */ /* 0x008fea0003800000 */
.L_x_218:
[----:B------:R-:W3:Y:S02]  /*6a00*/  SYNCS.PHASECHK.TRANS64.TRYWAIT P0, [UR20+0x130], R3 ;  /* 0x00013003ff0075a7 */ /* 0x000ee40008001114 */
[----:B---3--:R-:W-:Y:S05]  /*6a10*/  @!P0 BRA `(.L_x_105) ;  /* 0x0000005800348947 */ /* 0x008fea0003800000 */
.L_x_220:
[----:B--2---:R-:W-:-:S07]  /*6a20*/  MOV R0, UR20 ;  /* 0x0000001400007c02 */ /* 0x004fce0008000f00 */
.L_x_106:
[----:B--2---:R-:W-:-:S04]  /*6a30*/  SHF.L.U32 R3, R10, 0x1f, RZ ;  /* 0x0000001f0a037819 */ /* 0x004fc800000006ff */
[----:B------:R2:W3:Y:S03]  /*6a40*/  SYNCS.PHASECHK.TRANS64.TRYWAIT P0, [R0+URZ+0x138], R3 ;  /* 0x00013803000075a7 */ /* 0x0004e600080011ff */
[----:B---3--:R-:W-:Y:S05]  /*6a50*/  @!P0 NANOSLEEP.SYNCS 0x989680 ;  /* 0x009896800000895d */ /* 0x008fea0003900000 */
[----:B------:R-:W3:Y:S02]  /*6a60*/  @!P0 SYNCS.PHASECHK.TRANS64 P0, [R0+URZ+0x138], R3 ;  /* 0x00013803000085a7 */ /* 0x000ee400080010ff */
[----:B-1-3--:R-:W-:Y:S05]  /*6a70*/  @P0 EXIT ;  /* 0x000000000000094d */ /* 0x00afea0003800000 */
[----:B------:R-:W-:Y:S05]  /*6a80*/  BRA `(.L_x_106) ;  /* 0xfffffffc00e87947 */ /* 0x000fea000383ffff */
.L_x_91:
[----:B------:R-:W-:-:S06]  /*6a90*/  UISETP.GE.AND UP0, UPT, UR18, 0x4, UPT ;  /* 0x000000041200788c */ /* 0x000fcc000bf06270 */
[----:B------:R-:W-:-:S13]  /*6aa0*/  PLOP3.LUT P0, PT, PT, PT, UP0, 0x80, 0x8 ;  /* 0x000000000008781c */ /* 0x000fda0003f0f008 */
[----:B-1----:R-:W-:Y:S05]  /*6ab0*/  @!P0 EXIT ;  /* 0x000000000000894d */ /* 0x002fea0003800000 */
[----:B------:R-:W1:Y:S08]  /*6ac0*/  S2UR UR4, SR_CgaCtaId ;  /* 0x00000000000479c3 */ /* 0x000e700000008800 */
[----:B------:R-:W-:Y:S01]  /*6ad0*/  BAR.SYNC.DEFER_BLOCKING 0x6, 0xa0 ;  /* 0x0182800000007b1d */ /* 0x000fe20000010000 */
[C---:B------:R-:W-:Y:S01]  /*6ae0*/  IMAD.SHL.U32 R0, R85.reuse, 0x20, RZ ;  /* 0x0000002055007824 */ /* 0x040fe200078e00ff */
[C---:B------:R-:W-:Y:S01]  /*6af0*/  LOP3.LUT R86, R85.reuse, 0x60, RZ, 0xc0, !PT ;  /* 0x0000006055567812 */ /* 0x040fe200078ec0ff */
[C---:B------:R-:W-:Y:S01]  /*6b00*/  IMAD.SHL.U32 R5, R85.reuse, 0x4, RZ ;  /* 0x0000000455057824 */ /* 0x040fe200078e00ff */
[----:B------:R-:W-:Y:S01]  /*6b10*/  USHF.R.S32.HI UR54, URZ, 0x1f, UR5 ;  /* 0x0000001fff367899 */ /* 0x000fe20008011405 */
[----:B------:R-:W-:Y:S01]  /*6b20*/  IMAD.U32 R37, R85, 0x10000, RZ ;  /* 0x0001000055257824 */ /* 0x000fe200078e00ff */
[----:B------:R-:W-:-:S02]  /*6b30*/  UMOV UR51, 0x400 ;  /* 0x0000040000337882 */ /* 0x000fc40000000000 */
[----:B------:R-:W2:Y:S01]  /*6b40*/  LDC.64 R78, c[0x0][0x9b0] ;  /* 0x00026c00ff4e7b82 */ /* 0x000ea20000000a00 */
[----:B------:R-:W3:Y:S01]  /*6b50*/  LDCU.64 UR6, c[0x0][0x990] ;  /* 0x00013200ff0677ac */ /* 0x000ee20008000a00 */
[----:B------:R-:W-:Y:S01]  /*6b60*/  LOP3.LUT R4, R0, 0xc0, RZ, 0xc0, !PT ;  /* 0x000000c000047812 */ /* 0x000fe200078ec0ff */
[----:B------:R-:W-:Y:S02]  /*6b70*/  HFMA2 R81, -RZ, RZ, 0, 0 ;  /* 0x00000000ff517431 */ /* 0x000fe400000001ff */
[----:B------:R-:W-:Y:S01]  /*6b80*/  IMAD.MOV.U32 R83, RZ, RZ, 0x1 ;  /* 0x00000001ff537424 */ /* 0x000fe200078e00ff */
[----:B------:R-:W-:Y:S01]  /*6b90*/  ULEA.HI UR54, UR54, UR5, URZ, 0x7 ;  /* 0x0000000536367291 */ /* 0x000fe2000f8f38ff */
[----:B------:R-:W-:Y:S01]  /*6ba0*/  LOP3.LUT R5, R4, 0x18, R5, 0xf8, !PT ;  /* 0x0000001804057812 */ /* 0x000fe200078ef805 */
[----:B------:R-:W-:Y:S01]  /*6bb0*/  IMAD.MOV.U32 R36, RZ, RZ, RZ ;  /* 0x000000ffff247224 */ /* 0x000fe200078e00ff */
[----:B------:R-:W4:Y:S01]  /*6bc0*/  LDC.64 R76, c[0x0][0x9a8] ;  /* 0x00026a00ff4c7b82 */ /* 0x000f220000000a00 */
[----:B------:R-:W-:Y:S01]  /*6bd0*/  IMAD.MOV.U32 R82, RZ, RZ, RZ ;  /* 0x000000ffff527224 */ /* 0x000fe200078e00ff */
[----:B------:R-:W-:Y:S01]  /*6be0*/  LOP3.LUT R5, R5, 0xf20, R0, 0xf8, !PT ;  /* 0x00000f2005057812 */ /* 0x000fe200078ef800 */
[----:B------:R-:W2:Y:S01]  /*6bf0*/  LDCU UR63, c[0x0][0x370] ;  /* 0x00006e00ff3f77ac */ /* 0x000ea20008000800 */
[----:B------:R-:W-:Y:S01]  /*6c00*/  LOP3.LUT R37, R37, 0x600000, RZ, 0xc0, !PT ;  /* 0x0060000025257812 */ /* 0x000fe200078ec0ff */
[----:B------:R-:W2:Y:S01]  /*6c10*/  LDCU UR48, c[0x0][0xc0c] ;  /* 0x00018180ff3077ac */ /* 0x000ea20008000800 */
[----:B-1----:R-:W-:Y:S01]  /*6c20*/  ULEA UR51, UR4, UR51, 0x18 ;  /* 0x0000003304337291 */ /* 0x002fe2000f8ec0ff */
[----:B---3--:R-:W-:Y:S01]  /*6c30*/  MOV R90, UR6 ;  /* 0x00000006005a7c02 */ /* 0x008fe20008000f00 */
[----:B------:R-:W-:Y:S01]  /*6c40*/  IMAD.U32 R89, RZ, RZ, UR7 ;  /* 0x00000007ff597e24 */ /* 0x000fe2000f8e00ff */
[----:B------:R-:W1:Y:S01]  /*6c50*/  LDCU UR38, c[0x0][0xc30] ;  /* 0x00018600ff2677ac */ /* 0x000e620008000800 */
[----:B------:R-:W-:-:S05]  /*6c60*/  UIADD3 UR4, UPT, UPT, UR51, 0x200, URZ ;  /* 0x0000020033047890 */ /* 0x000fca000fffe0ff */
[----:B------:R-:W3:Y:S01]  /*6c70*/  LDS R2, [UR51+0x1a0] ;  /* 0x0001a033ff027984 */ /* 0x000ee20008000800 */
[----:B------:R-:W1:Y:S01]  /*6c80*/  LDCU.64 UR60, c[0x0][0x988] ;  /* 0x00013100ff3c77ac */ /* 0x000e620008000a00 */
[----:B------:R-:W-:Y:S01]  /*6c90*/  MOV R80, UR4 ;  /* 0x0000000400507c02 */ /* 0x000fe20008000f00 */
[----:B------:R-:W1:Y:S03]  /*6ca0*/  LDCU.64 UR46, c[0x0][0xc28] ;  /* 0x00018500ff2e77ac */ /* 0x000e660008000a00 */
[----:B------:R-:W-:Y:S01]  /*6cb0*/  LEA R84, R5, R80, 0x1 ;  /* 0x0000005005547211 */ /* 0x000fe200078e08ff */
[----:B------:R-:W1:Y:S01]  /*6cc0*/  LDCU.128 UR56, c[0x0][0xc10] ;  /* 0x00018200ff3877ac */ /* 0x000e620008000c00 */
[----:B------:R-:W1:Y:S01]  /*6cd0*/  LDCU UR62, c[0x0][0x374] ;  /* 0x00006e80ff3e77ac */ /* 0x000e620008000800 */
[----:B------:R-:W-:Y:S01]  /*6ce0*/  USHF.R.S32.HI UR54, URZ, 0x7, UR54 ;  /* 0x00000007ff367899 */ /* 0x000fe20008011436 */
[----:B------:R-:W-:Y:S01]  /*6cf0*/  UMOV UR55, URZ ;  /* 0x000000ff00377c82 */ /* 0x000fe20008000000 */
[----:B------:R-:W-:Y:S01]  /*6d00*/  UMOV UR52, URZ ;  /* 0x000000ff00347c82 */ /* 0x000fe20008000000 */
[C---:B---3--:R-:W-:Y:S01]  /*6d10*/  VIADD R3, R2.reuse, 0x80 ;  /* 0x0000008002037836 */ /* 0x048fe20000000000 */
[----:B------:R-:W-:-:S04]  /*6d20*/  LOP3.LUT R2, R2, 0xffff, RZ, 0xc0, !PT ;  /* 0x0000ffff02027812 */ /* 0x000fc800078ec0ff */
[----:B------:R-:W-:-:S05]  /*6d30*/  LOP3.LUT R3, R3, 0xffff, RZ, 0xc0, !PT ;  /* 0x0000ffff03037812 */ /* 0x000fca00078ec0ff */
[----:B------:R3:W-:Y:S02]  /*6d40*/  STL.64 [R1], R2 ;  /* 0x0000000201007387 */ /* 0x0007e40000100a00 */
[C---:B---3--:R-:W-:Y:S02]  /*6d50*/  LOP3.LUT R3, R85.reuse, 0x2, RZ, 0xc0, !PT ;  /* 0x0000000255037812 */ /* 0x048fe400078ec0ff */
[----:B------:R-:W-:-:S03]  /*6d60*/  LOP3.LUT R85, R85, 0x4, RZ, 0xc0, !PT ;  /* 0x0000000455557812 */ /* 0x000fc600078ec0ff */
[--C-:B------:R-:W-:Y:S02]  /*6d70*/  IMAD R96, R3, -0x10, R84.reuse ;  /* 0xfffffff003607824 */ /* 0x100fe400078e0254 */
[----:B-12-4-:R-:W-:-:S07]  /*6d80*/  IMAD R94, R85, -0x10, R84 ;  /* 0xfffffff0555e7824 */ /* 0x016fce00078e0254 */
.L_x_150:
[----:B------:R-:W-:Y:S04]  /*6d90*/  SHF.L.U32 R3, R81, 0x1f, RZ ;  /* 0x0000001f51037819 */ /* 0x000fe800000006ff */
[----:B-1----:R-:W1:Y:S02]  /*6da0*/  SYNCS.PHASECHK.TRANS64.TRYWAIT P0, [UR51+0x150], R3 ;  /* 0x00015003ff0075a7 */ /* 0x002e640008001133 */
[----:B-1-3--:R-:W-:Y:S05]  /*6db0*/  @!P0 BRA `(.L_x_107) ;  /* 0x0000005400648947 */ /* 0x00afea0003800000 */
.L_x_222:
[----:B------:R-:W2:Y:S01]  /*6dc0*/  LDS.128 R4, [UR51+0x190] ;  /* 0x00019033ff047984 */ /* 0x000ea20008000c00 */
[----:B------:R-:W-:Y:S01]  /*6dd0*/  UISETP.GE.AND UP0, UPT, UR39, 0x1, UPT ;  /* 0x000000012700788c */ /* 0x000fe2000bf06270 */
[----:B------:R-:W-:Y:S01]  /*6de0*/  @!PT LDS RZ, [RZ] ;  /* 0x00000000fffff984 */ /* 0x000fe20000000800 */
[----:B------:R-:W-:Y:S01]  /*6df0*/  @!PT LDS RZ, [RZ] ;  /* 0x00000000fffff984 */ /* 0x000fe20000000800 */
[----:B------:R-:W-:Y:S01]  /*6e00*/  @!PT LDS RZ, [RZ] ;  /* 0x00000000fffff984 */ /* 0x000fe20000000800 */
[----:B------:R-:W-:Y:S01]  /*6e10*/  @!PT LDS RZ, [RZ] ;  /* 0x00000000fffff984 */ /* 0x000fe20000000800 */
[----:B------:R3:W-:Y:S06]  /*6e20*/  MEMBAR.ALL.CTA ;  /* 0x0000000000007992 */ /* 0x0007ec0000008000 */
[----:B---3--:R-:W3:Y:S01]  /*6e30*/  FENCE.VIEW.ASYNC.S ;  /* 0x00000000000073c6 */ /* 0x008ee20000000000 */
[----:B--2---:R-:W-:Y:S11]  /*6e40*/  LOP3.LUT P0, RZ, R6, 0x1, RZ, 0xc0, !PT ;  /* 0x0000000106ff7812 */ /* 0x004ff6000780c0ff */
[----:B------:R-:W-:Y:S02]  /*6e50*/  @!UPT UIADD3 URZ, UPT, UPT, URZ, URZ, URZ ;  /* 0x000000fffffff290 */ /* 0x000fe4000fffe0ff */
[----:B---3--:R-:W-:Y:S01]  /*6e60*/  VOTEU.ANY UP1, P0 ;  /* 0x0000000000ff7886 */ /* 0x008fe20000020100 */
[----:B------:R-:W-:Y:S01]  /*6e70*/  PLOP3.LUT P0, PT, PT, PT, UP1, 0x80, 0x8 ;  /* 0x000000000008781c */ /* 0x000fe20003f0f018 */
[----:B------:R-:W-:Y:S06]  /*6e80*/  UP2UR UR4, UPR, URZ, 0x2 ;  /* 0x00000002ff047883 */ /* 0x000fec0008000000 */
[----:B------:R-:W-:Y:S01]  /*6e90*/  IMAD.U32 R95, RZ, RZ, UR4 ;  /* 0x00000004ff5f7e24 */ /* 0x000fe2000f8e00ff */
[----:B------:R-:W-:Y:S04]  /*6ea0*/  UIADD3 UR4, UPT, UPT, UR51, 0x158, URZ ;  /* 0x0000015833047890 */ /* 0x000fe8000fffe0ff */
[----:B------:R-:W-:Y:S01]  /*6eb0*/  UPRMT UR4, URZ, 0x654, UR4 ;  /* 0x00000654ff047896 */ /* 0x000fe20008000004 */
[----:B------:R-:W-:Y:S02]  /*6ec0*/  @P0 MOV R2, R4 ;  /* 0x0000000400020202 */ /* 0x000fe40000000f00 */
[----:B-1----:R-:W-:Y:S02]  /*6ed0*/  @P0 LOP3.LUT R0, R5, 0xffff, RZ, 0xc0, !PT ;  /* 0x0000ffff05000812 */ /* 0x002fe400078ec0ff */
[----:B------:R-:W-:Y:S02]  /*6ee0*/  @P0 R2UR UR6, R2 ;  /* 0x00000000020602ca */ /* 0x000fe400000e0000 */
[----:B------:R-:W-:Y:S01]  /*6ef0*/  @P0 R2UR UR5, R0 ;  /* 0x00000000000502ca */ /* 0x000fe200000e0000 */
[----:B------:R-:W-:Y:S01]  /*6f00*/  IMAD.U32 R0, RZ, RZ, UR54 ;  /* 0x00000036ff007e24 */ /* 0x000fe2000f8e00ff */
[----:B------:R-:W-:Y:S04]  /*6f10*/  SYNCS.ARRIVE.TRANS64.RED.A1T0 RZ, [UR4], RZ ;  /* 0x000000ffffff79a7 */ /* 0x000fe80008100404 */
[----:B------:R-:W-:Y:S05]  /*6f20*/  IABS R2, R0 ;  /* 0x0000000000027213 */ /* 0x000fea0000000000 */
[----:B------:R-:W-:Y:S02]  /*6f30*/  @UP1 UMOV UR37, UR6 ;  /* 0x0000000600251c82 */ /* 0x000fe40008000000 */
[----:B------:R-:W-:Y:S01]  /*6f40*/  @UP1 UMOV UR36, UR5 ;  /* 0x0000000500241c82 */ /* 0x000fe20008000000 */
[----:B------:R-:W-:Y:S05]  /*6f50*/  BRA.U !UP0, `(.L_x_108) ;  /* 0x0000000108cc7547 */ /* 0x000fea000b800000 */
[----:B------:R-:W1:Y:S01]  /*6f60*/  LDCU UR9, c[0x0][0xc20] ;  /* 0x00018400ff0977ac */ /* 0x000e620008000800 */
[----:B------:R-:W-:Y:S02]  /*6f70*/  UIMAD.WIDE.U32 UR4, UR62, UR59, URZ ;  /* 0x0000003b3e0472a5 */ /* 0x000fe4000f8e00ff */
[----:B------:R-:W-:Y:S02]  /*6f80*/  UIMAD.WIDE.U32 UR6, UR63, UR56, URZ ;  /* 0x000000383f0672a5 */ /* 0x000fe4000f8e00ff */
[----:B------:R-:W-:Y:S02]  /*6f90*/  UIMAD.WIDE.U32 UR10, UR36, UR59, URZ ;  /* 0x0000003b240a72a5 */ /* 0x000fe4000f8e00ff */
[----:B------:R-:W-:Y:S02]  /*6fa0*/  UISETP.NE.AND UP0, UPT, UR58, 0x1, UPT ;  /* 0x000000013a00788c */ /* 0x000fe4000bf05270 */
[----:B------:R-:W-:Y:S02]  /*6fb0*/  UISETP.NE.AND UP1, UPT, UR48, 0x1, UPT ;  /* 0x000000013000788c */ /* 0x000fe4000bf25270 */
[----:B------:R-:W-:Y:S02]  /*6fc0*/  UISETP.NE.AND UP2, UPT, UR39, 0x1, UPT ;  /* 0x000000012700788c */ /* 0x000fe4000bf45270 */
[----:B------:R-:W-:Y:S01]  /*6fd0*/  UIMAD.WIDE.U32 UR12, UR37, UR56, URZ ;  /* 0x00000038250c72a5 */ /* 0x000fe2000f8e00ff */
[----:B------:R-:W-:Y:S01]  /*6fe0*/  UMOV UR4, UR5 ;  /* 0x0000000500047c82 */ /* 0x000fe20008000000 */
[----:B------:R-:W-:Y:S01]  /*6ff0*/  UMOV UR6, UR11 ;  /* 0x0000000b00067c82 */ /* 0x000fe20008000000 */
[----:B-1----:R-:W-:Y:S03]  /*7000*/  USHF.R.U32.HI UR8, URZ, UR9, UR4 ;  /* 0x00000009ff087299 */ /* 0x002fe60008011604 */
[----:B------:R-:W-:Y:S02]  /*7010*/  UMOV UR4, UR7 ;  /* 0x0000000700047c82 */ /* 0x000fe40008000000 */
[----:B------:R-:W-:Y:S02]  /*7020*/  USHF.R.U32.HI UR5, URZ, UR57, UR4 ;  /* 0x00000039ff057299 */ /* 0x000fe40008011604 */
[----:B------:R-:W-:Y:S02]  /*7030*/  USEL UR4, UR62, UR8, !UP0 ;  /* 0x000000083e047287 */ /* 0x000fe4000c000000 */
[----:B------:R-:W-:Y:S02]  /*7040*/  USHF.R.U32.HI UR8, URZ, UR9, UR6 ;  /* 0x00000009ff087299 */ /* 0x000fe40008011606 */
[----:B------:R-:W-:Y:S02]  /*7050*/  UIMAD.WIDE.U32 UR6, UR4, UR46, URZ ;  /* 0x0000002e040672a5 */ /* 0x000fe4000f8e00ff */
[----:B------:R-:W-:Y:S02]  /*7060*/  USEL UR9, UR63, UR5, !UP1 ;  /* 0x000000053f097287 */ /* 0x000fe4000c800000 */
[----:B------:R-:W-:Y:S02]  /*7070*/  USEL UR8, UR36, UR8, !UP0 ;  /* 0x0000000824087287 */ /* 0x000fe4000c000000 */
[----:B------:R-:W-:Y:S01]  /*7080*/  UIMAD.WIDE.U32 UR10, UR9, UR46, URZ ;  /* 0x0000002e090a72a5 */ /* 0x000fe2000f8e00ff */
[----:B------:R-:W-:Y:S01]  /*7090*/  UMOV UR6, UR7 ;  /* 0x0000000700067c82 */ /* 0x000fe20008000000 */
[----:B------:R-:W-:Y:S01]  /*70a0*/  UMOV UR5, UR13 ;  /* 0x0000000d00057c82 */ /* 0x000fe20008000000 */
[----:B------:R-:W-:Y:S02]  /*70b0*/  @UP2 USHF.R.U32.HI UR4, URZ, UR47, UR6 ;  /* 0x0000002fff042299 */ /* 0x000fe40008011606 */
[----:B------:R-:W-:Y:S02]  /*70c0*/  USHF.R.U32.HI UR5, URZ, UR57, UR5 ;  /* 0x00000039ff057299 */ /* 0x000fe40008011605 */
[----:B------:R-:W-:Y:S02]  /*70d0*/  UIMAD UR4, UR39, UR4, URZ ;  /* 0x00000004270472a4 */ /* 0x000fe4000f8e02ff */
[----:B------:R-:W-:Y:S02]  /*70e0*/  USEL UR5, UR37, UR5, !UP1 ;  /* 0x0000000525057287 */ /* 0x000fe4000c800000 */
[----:B------:R-:W-:Y:S01]  /*70f0*/  UISETP.GE.AND UP0, UPT, UR8, UR4, UPT ;  /* 0x000000040800728c */ /* 0x000fe2000bf06270 */
[----:B------:R-:W-:Y:S01]  /*7100*/  UMOV UR6, UR11 ;  /* 0x0000000b00067c82 */ /* 0x000fe20008000000 */
[----:B------:R-:W-:Y:S02]  /*7110*/  UIMAD.WIDE.U32 UR10, UR8, UR46, URZ ;  /* 0x0000002e080a72a5 */ /* 0x000fe4000f8e00ff */
[----:B------:R-:W-:Y:S04]  /*7120*/  @UP2 USHF.R.U32.HI UR9, URZ, UR47, UR6 ;  /* 0x0000002fff092299 */ /* 0x000fe80008011606 */
[----:B------:R-:W-:Y:S01]  /*7130*/  UIMAD UR6, UR39, UR9, URZ ;  /* 0x00000009270672a4 */ /* 0x000fe2000f8e02ff */
[----:B------:R-:W-:Y:S03]  /*7140*/  UMOV UR4, UR11 ;  /* 0x0000000b00047c82 */ /* 0x000fe60008000000 */
[----:B------:R-:W-:Y:S02]  /*7150*/  UISETP.GE.OR UP0, UPT, UR5, UR6, UP0 ;  /* 0x000000060500728c */ /* 0x000fe40008706670 */
[----:B------:R-:W-:Y:S02]  /*7160*/  USHF.R.U32.HI UR4, URZ, UR47, UR4 ;  /* 0x0000002fff047299 */ /* 0x000fe40008011604 */
[----:B------:R-:W-:Y:S02]  /*7170*/  UIMAD.WIDE.U32 UR6, UR5, UR46, URZ ;  /* 0x0000002e050672a5 */ /* 0x000fe4000f8e00ff */
[----:B------:R-:W-:Y:S02]  /*7180*/  USEL UR11, UR8, UR4, !UP2 ;  /* 0x00000004080b7287 */ /* 0x000fe4000d000000 */
[----:B------:R-:W-:Y:S02]  /*7190*/  UIADD3 UR6, UPT, UPT, -UR5, URZ, URZ ;  /* 0x000000ff05067290 */ /* 0x000fe4000fffe1ff */
[----:B------:R-:W-:Y:S02]  /*71a0*/  UIADD3 UR10, UPT, UPT, -UR11, URZ, URZ ;  /* 0x000000ff0b0a7290 */ /* 0x000fe4000fffe1ff */
[----:B------:R-:W-:Y:S02]  /*71b0*/  UIMAD UR6, UR48, UR6, UR37 ;  /* 0x00000006300672a4 */ /* 0x000fe4000f8e0225 */
[----:B------:R-:W-:Y:S01]  /*71c0*/  UIMAD UR10, UR39, UR10, UR8 ;  /* 0x0000000a270a72a4 */ /* 0x000fe2000f8e0208 */
[----:B------:R-:W-:Y:S01]  /*71d0*/  @!UP0 UMOV UR4, UR7 ;  /* 0x0000000700048c82 */ /* 0x000fe20008000000 */
[----:B------:R-:W-:Y:S02]  /*71e0*/  UIADD3 UR7, UPT, UPT, -UR8, URZ, URZ ;  /* 0x000000ff08077290 */ /* 0x000fe4000fffe1ff */
[----:B------:R-:W-:Y:S04]  /*71f0*/  @!UP0 USHF.R.U32.HI UR4, URZ, UR47, UR4 ;  /* 0x0000002fff048299 */ /* 0x000fe80008011604 */
[----:B------:R-:W-:Y:S04]  /*7200*/  @!UP0 USEL UR4, UR5, UR4, !UP2 ;  /* 0x0000000405048287 */ /* 0x000fe8000d000000 */
[----:B------:R-:W-:Y:S02]  /*7210*/  @!UP0 UIMAD UR9, UR9, UR10, UR4 ;  /* 0x0000000a090982a4 */ /* 0x000fe4000f8e0204 */
[----:B------:R-:W-:Y:S02]  /*7220*/  @!UP0 UIADD3 UR10, UPT, UPT, UR11, -UR4, URZ ;  /* 0x800000040b0a8290 */ /* 0x000fe4000fffe0ff */
[----:B------:R-:W-:Y:S02]  /*7230*/  UIMAD UR4, UR58, UR7, UR36 ;  /* 0x000000073a0472a4 */ /* 0x000fe4000f8e0224 */
[----:B------:R-:W-:Y:S03]  /*7240*/  @!UP0 UIMAD UR8, UR10, UR39, UR5 ;  /* 0x000000270a0882a4 */ /* 0x000fe6000f8e0205 */
[----:B------:R-:W-:Y:S02]  /*7250*/  @!UP0 UMOV UR5, UR9 ;  /* 0x0000000900058c82 */ /* 0x000fe40008000000 */
[----:B------:R-:W-:Y:S02]  /*7260*/  UIMAD UR37, UR5, UR48, UR6 ;  /* 0x00000030052572a4 */ /* 0x000fe4000f8e0206 */
[----:B------:R-:W-:Y:S11]  /*7270*/  UIMAD UR36, UR8, UR58, UR4 ;  /* 0x0000003a082472a4 */ /* 0x000ff6000f8e0204 */
[----:B------:R-:W-:Y:S01]  /*7280*/  @!UPT UIADD3 URZ, UPT, UPT, URZ, URZ, URZ ;  /* 0x000000fffffff290 */ /* 0x000fe2000fffe0ff */
.L_x_108:
[----:B------:R-:W1:Y:S01]  /*7290*/  LDCU UR16, c[0x0][0x388] ;  /* 0x00007100ff1077ac */ /* 0x000e620008000800 */
[----:B------:R-:W-:Y:S01]  /*72a0*/  R2UR UR6, R2 ;  /* 0x00000000020672ca */ /* 0x000fe200000e0000 */
[----:B------:R-:W-:Y:S01]  /*72b0*/  IMAD.U32 R8, RZ, RZ, UR21 ;  /* 0x00000015ff087e24 */ /* 0x000fe2000f8e00ff */
[----:B------:R-:W-:Y:S01]  /*72c0*/  LEA R2, R36, UR49, 0x2 ;  /* 0x0000003124027c11 */ /* 0x000fe2000f8e10ff */
[----:B------:R-:W2:Y:S01]  /*72d0*/  LDCU UR11, c[0x0][0x38c] ;  /* 0x00007180ff0b77ac */ /* 0x000ea20008000800 */
[----:B------:R-:W-:Y:S01]  /*72e0*/  IABS R0, R0 ;  /* 0x0000000000007213 */ /* 0x000fe20000000000 */
[----:B------:R-:W-:Y:S01]  /*72f0*/  BSSY.RECONVERGENT B6, `(.L_x_109) ;  /* 0x0000094000067945 */ /* 0x000fe20003800200 */
[----:B------:R-:W-:Y:S01]  /*7300*/  IABS R8, R8 ;  /* 0x0000000800087213 */ /* 0x000fe20000000000 */
[----:B------:R-:W-:Y:S01]  /*7310*/  USHF.L.U32 UR42, UR28, 0x7, URZ ;  /* 0x000000071c2a7899 */ /* 0x000fe200080006ff */
[----:B------:R-:W5:Y:S01]  /*7320*/  LDL R2, [R2] ;  /* 0x0000000002027983 */ /* 0x000f620000100800 */
[----:B------:R-:W-:Y:S01]  /*7330*/  IMAD.MOV R0, RZ, RZ, -R0 ;  /* 0x000000ffff007224 */ /* 0x000fe200078e0a00 */
[----:B------:R-:W-:Y:S02]  /*7340*/  R2UR UR9, R8 ;  /* 0x00000000080972ca */ /* 0x000fe400000e0000 */
[----:B------:R-:W-:Y:S01]  /*7350*/  @P0 SHF.R.U32.HI R4, RZ, 0x10, R5 ;  /* 0x00000010ff040819 */ /* 0x000fe20000011605 */
[----:B------:R-:W3:Y:S01]  /*7360*/  I2F.RP R10, UR6 ;  /* 0x00000006000a7d06 */ /* 0x000ee20008209400 */
[----:B------:R-:W-:Y:S02]  /*7370*/  R2UR UR17, R98 ;  /* 0x00000000621172ca */ /* 0x000fe400000e0000 */
[----:B------:R-:W-:Y:S02]  /*7380*/  @P0 R2UR UR17, R4 ;  /* 0x00000000041102ca */ /* 0x000fe400000e0000 */
[----:B------:R-:W-:Y:S05]  /*7390*/  LOP3.LUT P0, RZ, R80, 0x1b0, RZ, 0xc0, !PT ;  /* 0x000001b050ff7812 */ /* 0x000fea000780c0ff */
[----:B---3--:R-:W3:Y:S06]  /*73a0*/  MUFU.RCP R3, R10 ;  /* 0x0000000a00037308 */ /* 0x008eec0000001000 */
[----:B------:R-:W-:Y:S02]  /*73b0*/  IMAD.U32 R98, RZ, RZ, UR17 ;  /* 0x00000011ff627e24 */ /* 0x000fe4000f8e00ff */
[----:B---3--:R-:W-:Y:S04]  /*73c0*/  VIADD R9, R3, 0xffffffe ;  /* 0x0ffffffe03097836 */ /* 0x008fe80000000000 */
[----:B------:R-:W3:Y:S02]  /*73d0*/  F2I.FTZ.U32.TRUNC.NTZ R3, R9 ;  /* 0x0000000900037305 */ /* 0x000ee4000021f000 */
[----:B---3--:R-:W-:Y:S01]  /*73e0*/  R2UR UR5, R3 ;  /* 0x00000000030572ca */ /* 0x008fe200000e0000 */
[----:B-1----:R-:W-:Y:S05]  /*73f0*/  IMAD.U32 R3, RZ, RZ, UR16 ;  /* 0x00000010ff037e24 */ /* 0x002fea000f8e00ff */
[----:B------:R-:W-:Y:S04]  /*7400*/  IABS R3, R3 ;  /* 0x0000000300037213 */ /* 0x000fe80000000000 */
[----:B------:R-:W-:Y:S03]  /*7410*/  R2UR UR7, R3 ;  /* 0x00000000030772ca */ /* 0x000fe600000e0000 */
[----:B------:R-:W-:Y:S04]  /*7420*/  UIADD3 UR4, UPT, UPT, URZ, -UR5, URZ ;  /* 0x80000005ff047290 */ /* 0x000fe8000fffe0ff */
[----:B------:R-:W-:Y:S03]  /*7430*/  UIMAD UR8, UR4, UR6, URZ ;  /* 0x00000006040872a4 */ /* 0x000fe6000f8e02ff */
[----:B------:R-:W-:Y:S02]  /*7440*/  UMOV UR4, URZ ;  /* 0x000000ff00047c82 */ /* 0x000fe40008000000 */
[----:B------:R-:W-:Y:S01]  /*7450*/  UIMAD.WIDE.U32 UR4, UR5, UR8, UR4 ;  /* 0x00000008050472a5 */ /* 0x000fe2000f8e0004 */
[----:B------:R-:W1:Y:S01]  /*7460*/  I2F.RP R8, UR7 ;  /* 0x0000000700087d06 */ /* 0x000e620008209400 */
[----:B------:R-:W-:Y:S05]  /*7470*/  R2UR UR8, R0 ;  /* 0x00000000000872ca */ /* 0x000fea00000e0000 */
[----:B------:R-:W-:Y:S02]  /*7480*/  UMOV UR4, UR5 ;  /* 0x0000000500047c82 */ /* 0x000fe40008000000 */
[----:B------:R-:W-:Y:S02]  /*7490*/  UIMAD.WIDE.U32 UR4, UR4, UR9, URZ ;  /* 0x00000009040472a5 */ /* 0x000fe4000f8e00ff */
[----:B-1----:R-:W1:Y:S05]  /*74a0*/  MUFU.RCP R0, R8 ;  /* 0x0000000800007308 */ /* 0x002e6a0000001000 */
[----:B------:R-:W-:Y:S02]  /*74b0*/  UMOV UR43, UR5 ;  /* 0x00000005002b7c82 */ /* 0x000fe40008000000 */
[----:B------:R-:W-:Y:S04]  /*74c0*/  UIMAD UR4, UR43, UR8, UR9 ;  /* 0x000000082b0472a4 */ /* 0x000fe8000f8e0209 */
[----:B------:R-:W-:Y:S01]  /*74d0*/  UISETP.GT.U32.AND UP0, UPT, UR6, UR4, UPT ;  /* 0x000000040600728c */ /* 0x000fe2000bf04070 */
[----:B-1----:R-:W-:Y:S10]  /*74e0*/  VIADD R3, R0, 0xffffffe ;  /* 0x0ffffffe00037836 */ /* 0x002ff40000000000 */
[----:B------:R-:W-:Y:S02]  /*74f0*/  @!UP0 UIADD3 UR4, UPT, UPT, UR4, -UR6, URZ ;  /* 0x8000000604048290 */ /* 0x000fe4000fffe0ff */
[----:B------:R-:W-:Y:S01]  /*7500*/  @!UP0 UIADD3 UR43, UPT, UPT, UR43, 0x1, URZ ;  /* 0x000000012b2b8890 */ /* 0x000fe2000fffe0ff */
[----:B------:R-:W1:Y:S01]  /*7510*/  F2I.FTZ.U32.TRUNC.NTZ R0, R3 ;  /* 0x0000000300007305 */ /* 0x000e62000021f000 */
[----:B------:R-:W-:Y:S02]  /*7520*/  UISETP.GE.U32.AND UP2, UPT, UR4, UR6, UPT ;  /* 0x000000060400728c */ /* 0x000fe4000bf46070 */
[----:B------:R-:W-:Y:S02]  /*7530*/  ULOP3.LUT UR4, UR21, UR54, URZ, 0x3c, !UPT ;  /* 0x0000003615047292 */ /* 0x000fe4000f8e3cff */
[----:B------:R-:W-:Y:S02]  /*7540*/  UISETP.NE.AND UP0, UPT, UR54, URZ, UPT ;  /* 0x000000ff3600728c */ /* 0x000fe4000bf05270 */
[----:B------:R-:W-:Y:S05]  /*7550*/  UISETP.GE.AND UP1, UPT, UR4, URZ, UPT ;  /* 0x000000ff0400728c */ /* 0x000fea000bf26270 */
[----:B------:R-:W-:Y:S01]  /*7560*/  @UP2 UIADD3 UR43, UPT, UPT, UR43, 0x1, URZ ;  /* 0x000000012b2b2890 */ /* 0x000fe2000fffe0ff */
[----:B-1----:R-:W-:Y:S05]  /*7570*/  R2UR UR5, R0 ;  /* 0x00000000000572ca */ /* 0x002fea00000e0000 */
[----:B------:R-:W-:Y:S02]  /*7580*/  @!UP1 UIADD3 UR43, UPT, UPT, -UR43, URZ, URZ ;  /* 0x000000ff2b2b9290 */ /* 0x000fe4000fffe1ff */
[----:B------:R-:W-:Y:S06]  /*7590*/  @!UP0 ULOP3.LUT UR43, URZ, UR54, URZ, 0x33, !UPT ;  /* 0x00000036ff2b8292 */ /* 0x000fec000f8e33ff */
[----:B------:R-:W-:Y:S01]  /*75a0*/  IMAD.U32 R0, RZ, RZ, UR43 ;  /* 0x0000002bff007e24 */ /* 0x000fe2000f8e00ff */
[----:B------:R-:W-:Y:S04]  /*75b0*/  UIADD3 UR4, UPT, UPT, URZ, -UR5, URZ ;  /* 0x80000005ff047290 */ /* 0x000fe8000fffe0ff */
[----:B------:R-:W-:Y:S01]  /*75c0*/  IABS R0, R0 ;  /* 0x0000000000007213 */ /* 0x000fe20000000000 */
[----:B------:R-:W-:Y:S03]  /*75d0*/  UIMAD UR6, UR4, UR7, URZ ;  /* 0x00000007040672a4 */ /* 0x000fe6000f8e02ff */
[----:B------:R-:W-:Y:S01]  /*75e0*/  R2UR UR8, R0 ;  /* 0x00000000000872ca */ /* 0x000fe200000e0000 */
[----:B------:R-:W-:Y:S01]  /*75f0*/  UMOV UR4, URZ ;  /* 0x000000ff00047c82 */ /* 0x000fe20008000000 */
[----:B--2---:R-:W-:Y:S01]  /*7600*/  IMAD.U32 R0, RZ, RZ, UR11 ;  /* 0x0000000bff007e24 */ /* 0x004fe2000f8e00ff */
[----:B------:R-:W-:Y:S04]  /*7610*/  UIMAD.WIDE.U32 UR4, UR5, UR6, UR4 ;  /* 0x00000006050472a5 */ /* 0x000fe8000f8e0004 */
[----:B------:R-:W-:Y:S03]  /*7620*/  IABS R9, R0 ;  /* 0x0000000000097213 */ /* 0x000fe60000000000 */
[----:B------:R-:W-:Y:S01]  /*7630*/  UMOV UR4, UR5 ;  /* 0x0000000500047c82 */ /* 0x000fe20008000000 */
[----:B------:R-:W1:Y:S02]  /*7640*/  I2F.RP R0, R9 ;  /* 0x0000000900007306 */ /* 0x000e640000209400 */
[----:B------:R-:W-:Y:S07]  /*7650*/  UIMAD.WIDE.U32 UR4, UR4, UR8, URZ ;  /* 0x00000008040472a5 */ /* 0x000fee000f8e00ff */
[----:B------:R-:W-:Y:S02]  /*7660*/  UMOV UR44, UR5 ;  /* 0x00000005002c7c82 */ /* 0x000fe40008000000 */
[----:B------:R-:W-:Y:S04]  /*7670*/  UIADD3 UR4, UPT, UPT, -UR44, URZ, URZ ;  /* 0x000000ff2c047290 */ /* 0x000fe8000fffe1ff */
[----:B------:R-:W-:Y:S01]  /*7680*/  UIMAD UR4, UR7, UR4, UR8 ;  /* 0x00000004070472a4 */ /* 0x000fe2000f8e0208 */
[----:B-1----:R-:W1:Y:S03]  /*7690*/  MUFU.RCP R0, R0 ;  /* 0x0000000000007308 */ /* 0x002e660000001000 */
[----:B------:R-:W-:Y:S11]  /*76a0*/  UISETP.GT.U32.AND UP0, UPT, UR7, UR4, UPT ;  /* 0x000000040700728c */ /* 0x000ff6000bf04070 */
[----:B------:R-:W-:Y:S02]  /*76b0*/  @!UP0 UIADD3 UR4, UPT, UPT, UR4, -UR7, URZ ;  /* 0x8000000704048290 */ /* 0x000fe4000fffe0ff */
[----:B------:R-:W-:Y:S01]  /*76c0*/  @!UP0 UIADD3 UR44, UPT, UPT, UR44, 0x1, URZ ;  /* 0x000000012c2c8890 */ /* 0x000fe2000fffe0ff */
[----:B-1----:R-:W-:Y:S01]  /*76d0*/  VIADD R10, R0, 0xffffffe ;  /* 0x0ffffffe000a7836 */ /* 0x002fe20000000000 */
[----:B------:R-:W-:Y:S02]  /*76e0*/  UISETP.GE.U32.AND UP1, UPT, UR4, UR7, UPT ;  /* 0x000000070400728c */ /* 0x000fe4000bf26070 */
[----:B------:R-:W-:Y:S01]  /*76f0*/  ULOP3.LUT UR4, UR43, UR16, URZ, 0x3c, !UPT ;  /* 0x000000102b047292 */ /* 0x000fe2000f8e3cff */
[----:B------:R-:W1:Y:S03]  /*7700*/  F2I.FTZ.U32.TRUNC.NTZ R11, R10 ;  /* 0x0000000a000b7305 */ /* 0x000e66000021f000 */
[----:B------:R-:W-:Y:S05]  /*7710*/  UISETP.GE.AND UP0, UPT, UR4, URZ, UPT ;  /* 0x000000ff0400728c */ /* 0x000fea000bf06270 */
[----:B------:R-:W-:Y:S02]  /*7720*/  @UP1 UIADD3 UR44, UPT, UPT, UR44, 0x1, URZ ;  /* 0x000000012c2c1890 */ /* 0x000fe4000fffe0ff */
[----:B------:R-:W-:Y:S04]  /*7730*/  UISETP.NE.AND UP1, UPT, UR16, URZ, UPT ;  /* 0x000000ff1000728c */ /* 0x000fe8000bf25270 */
[----:B------:R-:W-:Y:S01]  /*7740*/  @!UP0 UIADD3 UR44, UPT, UPT, -UR44, URZ, URZ ;  /* 0x000000ff2c2c8290 */ /* 0x000fe2000fffe1ff */
[--C-:B-1----:R-:W-:Y:S02]  /*7750*/  IMAD.MOV R8, RZ, RZ, -R11.reuse ;  /* 0x000000ffff087224 */ /* 0x102fe400078e0a0b */
[----:B------:R-:W-:Y:S02]  /*7760*/  IMAD.MOV.U32 R10, RZ, RZ, RZ ;  /* 0x000000ffff0a7224 */ /* 0x000fe400078e00ff */
[----:B------:R-:W-:Y:S02]  /*7770*/  IMAD R3, R8, R9, RZ ;  /* 0x0000000908037224 */ /* 0x000fe400078e02ff */
[----:B------:R-:W-:Y:S02]  /*7780*/  @!UP1 ULOP3.LUT UR44, URZ, UR16, URZ, 0x33, !UPT ;  /* 0x00000010ff2c9292 */ /* 0x000fe4000f8e33ff */
[----:B------:R-:W-:Y:S01]  /*7790*/  UISETP.NE.AND UP1, UPT, UR38, 0x1, UPT ;  /* 0x000000012600788c */ /* 0x000fe2000bf25270 */
[----:B------:R-:W-:Y:S04]  /*77a0*/  IMAD.HI.U32 R11, R11, R3, R10 ;  /* 0x000000030b0b7227 */ /* 0x000fe800078e000a */
[----:B------:R-:W-:Y:S05]  /*77b0*/  IMAD.U32 R0, RZ, RZ, UR44 ;  /* 0x0000002cff007e24 */ /* 0x000fea000f8e00ff */
[----:B------:R-:W-:Y:S01]  /*77c0*/  IABS R0, R0 ;  /* 0x0000000000007213 */ /* 0x000fe20000000000 */
[----:B------:R-:W1:Y:S04]  /*77d0*/  @!UP1 LDCU.128 UR12, c[0x0][0xc10] ;  /* 0x00018200ff0c97ac */ /* 0x000e680008000c00 */
[----:B------:R-:W-:Y:S01]  /*77e0*/  IMAD.HI.U32 R11, R11, R0, RZ ;  /* 0x000000000b0b7227 */ /* 0x000fe200078e00ff */
[----:B------:R-:W2:Y:S03]  /*77f0*/  @!UP1 LDCU UR10, c[0x0][0xc20] ;  /* 0x00018400ff0a97ac */ /* 0x000ea60008000800 */
[----:B------:R-:W-:Y:S01]  /*7800*/  IMAD.MOV R3, RZ, RZ, -R11 ;  /* 0x000000ffff037224 */ /* 0x000fe200078e0a0b */
[----:B------:R-:W3:Y:S03]  /*7810*/  @!UP1 LDCU UR5, c[0x0][0xc0c] ;  /* 0x00018180ff0597ac */ /* 0x000ee60008000800 */
[C---:B------:R-:W-:Y:S01]  /*7820*/  IMAD R0, R9.reuse, R3, R0 ;  /* 0x0000000309007224 */ /* 0x040fe200078e0200 */
[----:B-1----:R-:W-:Y:S04]  /*7830*/  UIMAD.WIDE.U32 UR6, UR36, UR15, URZ ;  /* 0x0000000f240672a5 */ /* 0x002fe8000f8e00ff */
[----:B------:R-:W-:Y:S01]  /*7840*/  ISETP.GT.U32.AND P1, PT, R9, R0, PT ;  /* 0x000000000900720c */ /* 0x000fe20003f24070 */
[----:B------:R-:W-:Y:S02]  /*7850*/  UIMAD.WIDE.U32 UR8, UR37, UR12, URZ ;  /* 0x0000000c250872a5 */ /* 0x000fe4000f8e00ff */
[----:B------:R-:W-:Y:S02]  /*7860*/  @!UP1 UISETP.NE.AND UP0, UPT, UR14, 0x1, UPT ;  /* 0x000000010e00988c */ /* 0x000fe4000bf05270 */
[----:B------:R-:W-:Y:S01]  /*7870*/  ULOP3.LUT UR8, UR44, UR11, URZ, 0x3c, !UPT ;  /* 0x0000000b2c087292 */ /* 0x000fe2000f8e3cff */
[----:B------:R-:W-:Y:S02]  /*7880*/  @!UP1 UMOV UR6, UR7 ;  /* 0x0000000700069c82 */ /* 0x000fe40008000000 */
[----:B------:R-:W-:Y:S01]  /*7890*/  @!UP1 UMOV UR4, UR9 ;  /* 0x0000000900049c82 */ /* 0x000fe20008000000 */
[----:B--2---:R-:W-:Y:S02]  /*78a0*/  @!UP1 USHF.R.U32.HI UR6, URZ, UR10, UR6 ;  /* 0x0000000aff069299 */ /* 0x004fe40008011606 */
[----:B---3--:R-:W-:Y:S02]  /*78b0*/  @!UP1 UISETP.NE.AND UP2, UPT, UR5, 0x1, UPT ;  /* 0x000000010500988c */ /* 0x008fe4000bf45270 */
[----:B------:R-:W-:Y:S01]  /*78c0*/  @!UP1 USHF.R.U32.HI UR4, URZ, UR13, UR4 ;  /* 0x0000000dff049299 */ /* 0x000fe20008011604 */
[----:B------:R-:W-:Y:S01]  /*78d0*/  @!P1 IMAD.IADD R0, R0, 0x1, -R9 ;  /* 0x0000000100009824 */ /* 0x000fe200078e0a09 */
[----:B------:R-:W-:Y:S01]  /*78e0*/  @!UP1 USEL UR6, UR36, UR6, !UP0 ;  /* 0x0000000624069287 */ /* 0x000fe2000c000000 */
[----:B------:R-:W-:Y:S01]  /*78f0*/  @!P1 VIADD R11, R11, 0x1 ;  /* 0x000000010b0b9836 */ /* 0x000fe20000000000 */
[----:B------:R-:W-:Y:S02]  /*7900*/  @!UP1 USEL UR7, UR37, UR4, !UP2 ;  /* 0x0000000425079287 */ /* 0x000fe4000d000000 */
[----:B------:R-:W-:Y:S01]  /*7910*/  UISETP.GE.AND UP0, UPT, UR8, URZ, UPT ;  /* 0x000000ff0800728c */ /* 0x000fe2000bf06270 */
[----:B------:R-:W-:Y:S01]  /*7920*/  ISETP.GE.U32.AND P2, PT, R0, R9, PT ;  /* 0x000000090000720c */ /* 0x000fe20003f46070 */
[----:B------:R-:W-:Y:S02]  /*7930*/  UISETP.NE.AND UP2, UPT, UR11, URZ, UPT ;  /* 0x000000ff0b00728c */ /* 0x000fe4000bf45270 */
[----:B------:R-:W-:Y:S02]  /*7940*/  @!UP1 UIADD3 UR4, UPT, UPT, -UR7, UR6, URZ ;  /* 0x0000000607049290 */ /* 0x000fe4000fffe1ff */
[----:B------:R-:W-:Y:S02]  /*7950*/  @!UP1 UIADD3 UR6, UPT, UPT, UR7, -UR6, URZ ;  /* 0x8000000607069290 */ /* 0x000fe4000fffe0ff */
[----:B------:R-:W-:Y:S02]  /*7960*/  UIADD3 UR7, UPT, UPT, -UR43, URZ, URZ ;  /* 0x000000ff2b077290 */ /* 0x000fe4000fffe1ff */
[----:B------:R-:W-:Y:S02]  /*7970*/  @!UP1 UIMAD UR37, UR4, UR5, UR37 ;  /* 0x00000005042592a4 */ /* 0x000fe4000f8e0225 */
[----:B------:R-:W-:Y:S02]  /*7980*/  UIMAD UR4, UR54, UR7, UR21 ;  /* 0x00000007360472a4 */ /* 0x000fe4000f8e0215 */
[----:B------:R-:W-:Y:S01]  /*7990*/  @!UP1 UIMAD UR36, UR6, UR14, UR36 ;  /* 0x0000000e062492a4 */ /* 0x000fe2000f8e0224 */
[----:B------:R-:W-:Y:S01]  /*79a0*/  @P2 VIADD R11, R11, 0x1 ;  /* 0x000000010b0b2836 */ /* 0x000fe20000000000 */
[----:B------:R-:W-:Y:S02]  /*79b0*/  USHF.L.U32 UR53, UR4, 0x7, URZ ;  /* 0x0000000704357899 */ /* 0x000fe400080006ff */
[----:B------:R-:W-:Y:S02]  /*79c0*/  UIADD3 UR4, UPT, UPT, -UR44, URZ, URZ ;  /* 0x000000ff2c047290 */ /* 0x000fe4000fffe1ff */
[----:B------:R-:W-:Y:S02]  /*79d0*/  R2UR UR45, R11 ;  /* 0x000000000b2d72ca */ /* 0x000fe400000e0000 */
[----:B------:R-:W-:Y:S11]  /*79e0*/  UIMAD UR43, UR16, UR4, UR43 ;  /* 0x00000004102b72a4 */ /* 0x000ff6000f8e022b */
[----:B------:R-:W-:Y:S02]  /*79f0*/  @!UP0 UIADD3 UR45, UPT, UPT, -UR45, URZ, URZ ;  /* 0x000000ff2d2d8290 */ /* 0x000fe4000fffe1ff */
[----:B------:R-:W-:Y:S04]  /*7a00*/  @!UP2 ULOP3.LUT UR45, URZ, UR11, URZ, 0x33, !UPT ;  /* 0x0000000bff2da292 */ /* 0x000fe8000f8e33ff */
[----:B------:R-:W-:Y:S04]  /*7a10*/  UIADD3 UR5, UPT, UPT, -UR45, URZ, URZ ;  /* 0x000000ff2d057290 */ /* 0x000fe8000fffe1ff */
[----:B------:R-:W-:Y:S01]  /*7a20*/  UIMAD UR44, UR11, UR5, UR44 ;  /* 0x000000050b2c72a4 */ /* 0x000fe2000f8e022c */
[----:B------:R-:W-:Y:S11]  /*7a30*/  @!P0 BRA `(.L_x_110) ;  /* 0x00000000007c8947 */ /* 0x000ff60003800000 */
[----:B------:R-:W1:Y:S01]  /*7a40*/  LDCU.64 UR8, c[0x4][0x80] ;  /* 0x01001000ff0877ac */ /* 0x000e620008000a00 */
[----:B------:R-:W-:Y:S01]  /*7a50*/  MOV R16, 0x0 ;  /* 0x0000000000107802 */ /* 0x000fe20000000f00 */
[----:B------:R-:W-:Y:S02]  /*7a60*/  HFMA2 R12, -RZ, RZ, 0, 5.9604644775390625e-08 ;  /* 0x00000001ff0c7431 */ /* 0x000fe400000001ff */
[----:B------:R-:W-:Y:S01]  /*7a70*/  IMAD.MOV.U32 R8, RZ, RZ, 0x70 ;  /* 0x00000070ff087424 */ /* 0x000fe200078e00ff */
[----:B------:R2:W3:Y:S01]  /*7a80*/  LDC.64 R14, c[0x4][R16] ;  /* 0x01000000100e7b82 */ /* 0x0004e20000000a00 */
[----:B------:R-:W4:Y:S01]  /*7a90*/  LDCU.64 UR6, c[0x4][0x88] ;  /* 0x01001100ff0677ac */ /* 0x000f220008000a00 */
[----:B------:R-:W-:Y:S01]  /*7aa0*/  IMAD.MOV.U32 R13, RZ, RZ, RZ ;  /* 0x000000ffff0d7224 */ /* 0x000fe200078e00ff */
[----:B------:R-:W2:Y:S01]  /*7ab0*/  LDCU.64 UR4, c[0x4][0x8] ;  /* 0x01000100ff0477ac */ /* 0x000ea20008000a00 */
[----:B-1----:R-:W-:Y:S01]  /*7ac0*/  MOV R5, UR9 ;  /* 0x0000000900057c02 */ /* 0x002fe20008000f00 */
[----:B------:R-:W-:Y:S01]  /*7ad0*/  IMAD.U32 R4, RZ, RZ, UR8 ;  /* 0x00000008ff047e24 */ /* 0x000fe2000f8e00ff */
[----:B----4-:R-:W-:Y:S01]  /*7ae0*/  MOV R7, UR7 ;  /* 0x0000000700077c02 */ /* 0x010fe20008000f00 */
[----:B------:R-:W-:Y:S01]  /*7af0*/  IMAD.U32 R6, RZ, RZ, UR6 ;  /* 0x00000006ff067e24 */ /* 0x000fe2000f8e00ff */
[----:B--2---:R-:W-:Y:S01]  /*7b00*/  MOV R11, UR5 ;  /* 0x00000005000b7c02 */ /* 0x004fe20008000f00 */
[----:B------:R-:W-:Y:S02]  /*7b10*/  IMAD.U32 R10, RZ, RZ, UR4 ;  /* 0x00000004ff0a7e24 */ /* 0x000fe4000f8e00ff */
[----:B------:R-:W-:Y:S07]  /*7b20*/  LEPC R20, `(.L_x_111) ;  /* 0x000000001014794e */ /* 0x000fee0000000000 */
[----:B---3-5:R-:W-:Y:S05]  /*7b30*/  CALL.ABS.NOINC R14 ;  /* 0x000000000e007343 */ /* 0x028fea0003c00000 */
.L_x_111:
[----:B------:R-:W1:Y:S01]  /*7b40*/  LDCU.64 UR8, c[0x4][0x80] ;  /* 0x01001000ff0877ac */ /* 0x000e620008000a00 */
[----:B------:R-:W2:Y:S01]  /*7b50*/  LDC.64 R16, c[0x4][R16] ;  /* 0x0100000010107b82 */ /* 0x000ea20000000a00 */
[----:B------:R-:W-:Y:S02]  /*7b60*/  HFMA2 R12, -RZ, RZ, 0, 5.9604644775390625e-08 ;  /* 0x00000001ff0c7431 */ /* 0x000fe400000001ff */
[----:B------:R-:W-:Y:S02]  /*7b70*/  IMAD.MOV.U32 R8, RZ, RZ, 0x70 ;  /* 0x00000070ff087424 */ /* 0x000fe400078e00ff */
[----:B------:R-:W-:Y:S01]  /*7b80*/  IMAD.MOV.U32 R13, RZ, RZ, RZ ;  /* 0x000000ffff0d7224 */ /* 0x000fe200078e00ff */
[----:B------:R-:W3:Y:S01]  /*7b90*/  LDCU.64 UR6, c[0x4][0x88] ;  /* 0x01001100ff0677ac */ /* 0x000ee20008000a00 */
[----:B------:R-:W4:Y:S01]  /*7ba0*/  LDCU.64 UR4, c[0x4][0x8] ;  /* 0x01000100ff0477ac */ /* 0x000f220008000a00 */
[----:B-1----:R-:W-:Y:S02]  /*7bb0*/  MOV R4, UR8 ;  /* 0x0000000800047c02 */ /* 0x002fe40008000f00 */
[----:B------:R-:W-:Y:S02]  /*7bc0*/  MOV R5, UR9 ;  /* 0x0000000900057c02 */ /* 0x000fe40008000f00 */
[----:B---3--:R-:W-:Y:S01]  /*7bd0*/  MOV R7, UR7 ;  /* 0x0000000700077c02 */ /* 0x008fe20008000f00 */
[----:B------:R-:W-:Y:S01]  /*7be0*/  IMAD.U32 R6, RZ, RZ, UR6 ;  /* 0x00000006ff067e24 */ /* 0x000fe2000f8e00ff */
[----:B----4-:R-:W-:Y:S01]  /*7bf0*/  MOV R11, UR5 ;  /* 0x00000005000b7c02 */ /* 0x010fe20008000f00 */
[----:B------:R-:W-:Y:S02]  /*7c00*/  IMAD.U32 R10, RZ, RZ, UR4 ;  /* 0x00000004ff0a7e24 */ /* 0x000fe4000f8e00ff */
[----:B------:R-:W-:Y:S07]  /*7c10*/  LEPC R20, `(.L_x_110) ;  /* 0x000000001014794e */ /* 0x000fee0000000000 */
[----:B--2---:R-:W-:Y:S05]  /*7c20*/  CALL.ABS.NOINC R16 ;  /* 0x0000000010007343 */ /* 0x004fea0003c00000 */
.L_x_110:
[----:B------:R-:W-:Y:S05]  /*7c30*/  BSYNC.RECONVERGENT B6 ;  /* 0x0000000000067941 */ /* 0x000fea0003800200 */
.L_x_109:
[----:B------:R-:W-:Y:S02]  /*7c40*/  R2UR UR6, R93 ;  /* 0x000000005d0672ca */ /* 0x000fe400000e0000 */
[----:B------:R-:W-:Y:S02]  /*7c50*/  R2UR UR5, R90 ;  /* 0x000000005a0572ca */ /* 0x000fe400000e0000 */
[----:B------:R-:W-:Y:S02]  /*7c60*/  R2UR UR4, R89 ;  /* 0x00000000590472ca */ /* 0x000fe400000e0000 */
[----:B------:R-:W-:Y:S02]  /*7c70*/  ISETP.NE.U32.AND P4, PT, R78, RZ, PT ;  /* 0x000000ff4e00720c */ /* 0x000fe40003f85070 */
[----:B------:R-:W-:Y:S02]  /*7c80*/  ISETP.NE.U32.AND P2, PT, RZ, UR60, PT ;  /* 0x0000003cff007c0c */ /* 0x000fe4000bf45070 */
[----:B------:R-:W-:Y:S02]  /*7c90*/  ISETP.NE.AND.EX P4, PT, R79, RZ, PT, P4 ;  /* 0x000000ff4f00720c */ /* 0x000fe40003f85340 */
[----:B------:R-:W-:Y:S01]  /*7ca0*/  ISETP.NE.AND.EX P2, PT, RZ, UR61, PT, P2 ;  /* 0x0000003dff007c0c */ /* 0x000fe2000bf45320 */
[----:B------:R-:W-:Y:S02]  /*7cb0*/  UISETP.NE.AND UP2, UPT, UR6, URZ, UPT ;  /* 0x000000ff0600728c */ /* 0x000fe4000bf45270 */
[----:B------:R-:W-:Y:S04]  /*7cc0*/  UISETP.NE.U32.AND UP0, UPT, UR5, URZ, UPT ;  /* 0x000000ff0500728c */ /* 0x000fe8000bf05070 */
[----:B------:R-:W-:Y:S01]  /*7cd0*/  UISETP.NE.AND.EX UP1, UPT, UR4, URZ, UPT, UP0 ;  /* 0x000000ff0400728c */ /* 0x000fe2000bf25300 */
[----:B------:R-:W-:Y:S01]  /*7ce0*/  PLOP3.LUT P1, PT, PT, PT, UP2, 0x80, 0x8 ;  /* 0x000000000008781c */ /* 0x000fe20003f2f028 */
[----:B------:R-:W-:Y:S03]  /*7cf0*/  UPLOP3.LUT UP0, UPT, UPT, UPT, UPT, 0x40, 0x4 ;  /* 0x000000000004789c */ /* 0x000fe60003f0e870 */
[----:B------:R-:W-:Y:S06]  /*7d00*/  @UP2 UPLOP3.LUT UP0, UPT, UPT, UPT, UP1, 0x80, 0x8 ;  /* 0x000000000008289c */ /* 0x000fec0003f0f010 */
[----:B------:R-:W-:Y:S01]  /*7d10*/  PLOP3.LUT P0, PT, PT, PT, UP0, 0x80, 0x8 ;  /* 0x000000000008781c */ /* 0x000fe20003f0f008 */
[----:B------:R-:W-:Y:S01]  /*7d20*/  @!UPT UIADD3 URZ, UPT, UPT, URZ, URZ, URZ ;  /* 0x000000fffffff290 */ /* 0x000fe2000fffe0ff */
[----:B------:R-:W-:Y:S11]  /*7d30*/  BRA.U !UP1, `(.L_x_112) ;  /* 0x0000000109407547 */ /* 0x000ff6000b800000 */
[----:B------:R-:W-:Y:S01]  /*7d40*/  UISETP.NE.U32.AND UP0, UPT, UR60, URZ, UPT ;  /* 0x000000ff3c00728c */ /* 0x000fe2000bf05070 */
[----:B------:R-:W-:Y:S01]  /*7d50*/  R2UR UR6, R90 ;  /* 0x000000005a0672ca */ /* 0x000fe200000e0000 */
[----:B------:R-:W1:Y:S01]  /*7d60*/  LDCU.64 UR8, c[0x0][0x358] ;  /* 0x00006b00ff0877ac */ /* 0x000e620008000a00 */
[----:B------:R-:W-:Y:S02]  /*7d70*/  HFMA2 R87, -RZ, RZ, 0, 5.9604644775390625e-08 ;  /* 0x00000001ff577431 */ /* 0x000fe400000001ff */
[----:B------:R-:W-:Y:S01]  /*7d80*/  IMAD.MOV.U32 R0, RZ, RZ, 0x1 ;  /* 0x00000001ff007424 */ /* 0x000fe200078e00ff */
[----:B------:R-:W-:Y:S06]  /*7d90*/  UISETP.NE.AND.EX UP0, UPT, UR61, URZ, UPT, UP0 ;  /* 0x000000ff3d00728c */ /* 0x000fec000bf05300 */
[----:B------:R-:W-:Y:S05]  /*7da0*/  PLOP3.LUT P3, PT, PT, PT, UP0, 0x80, 0x8 ;  /* 0x000000000008781c */ /* 0x000fea0003f6f008 */
[----:B------:R-:W2:Y:S01]  /*7db0*/  @UP0 LDCU.64 UR4, c[0x0][0x988] ;  /* 0x00013100ff0407ac */ /* 0x000ea20008000a00 */
[----:B------:R-:W-:Y:S07]  /*7dc0*/  @UP0 UIMAD UR6, UR50, UR6, URZ ;  /* 0x00000006320602a4 */ /* 0x000fee000f8e02ff */
[----:B------:R-:W-:Y:S01]  /*7dd0*/  @!P3 PRMT R87, R0, 0x7610, R87 ;  /* 0x000076100057b816 */ /* 0x000fe20000000057 */
[----:B--2---:R-:W-:Y:S06]  /*7de0*/  @UP0 UIMAD.WIDE UR4, UR6, 0x4, UR4 ;  /* 0x00000004060408a5 */ /* 0x004fec000f8e0204 */
[----:B------:R-:W-:Y:S02]  /*7df0*/  IMAD.U32 R4, RZ, RZ, UR4 ;  /* 0x00000004ff047e24 */ /* 0x000fe4000f8e00ff */
[----:B------:R-:W-:Y:S03]  /*7e00*/  IMAD.U32 R5, RZ, RZ, UR5 ;  /* 0x00000005ff057e24 */ /* 0x000fe6000f8e00ff */
[----:B------:R-:W2:Y:S02]  /*7e10*/  @!UP0 LDCU UR4, c[0x0][0x980] ;  /* 0x00013000ff0487ac */ /* 0x000ea40008000800 */
[----:B-1---5:R1:W5:Y:S02]  /*7e20*/  @P3 LDG.E R41, desc[UR8][R4.64] ;  /* 0x0000000804293981 */ /* 0x022364000c1e1900 */
[----:B-12---:R-:W-:Y:S02]  /*7e30*/  @!P3 MOV R41, UR4 ;  /* 0x000000040029bc02 */ /* 0x006fe40008000f00 */
.L_x_112:
[----:B------:R-:W-:Y:S05]  /*7e40*/  @!P4 BRA `(.L_x_113) ;  /* 0x000000000024c947 */ /* 0x000fea0003800000 */
[----:B------:R-:W-:Y:S01]  /*7e50*/  ISETP.NE.U32.AND P3, PT, R76, RZ, PT ;  /* 0x000000ff4c00720c */ /* 0x000fe20003f65070 */
[----:B------:R-:W1:Y:S03]  /*7e60*/  LDCU.64 UR4, c[0x0][0x358] ;  /* 0x00006b00ff0477ac */ /* 0x000e660008000a00 */
[----:B------:R-:W-:Y:S11]  /*7e70*/  ISETP.NE.AND.EX P3, PT, R77, RZ, PT, P3 ;  /* 0x000000ff4d00720c */ /* 0x000ff60003f65330 */
[----:B------:R-:W-:Y:S02]  /*7e80*/  @!UPT UIADD3 URZ, UPT, UPT, URZ, URZ, URZ ;  /* 0x000000fffffff290 */ /* 0x000fe4000fffe0ff */
[----:B------:R-:W2:Y:S01]  /*7e90*/  @P3 LDC.64 R4, c[0x0][0x9a8] ;  /* 0x00026a00ff043b82 */ /* 0x000ea20000000a00 */
[----:B------:R-:W-:Y:S04]  /*7ea0*/  @P3 IMAD R0, R78, UR50, RZ ;  /* 0x000000324e003c24 */ /* 0x000fe8000f8e02ff */
[----:B--2---:R-:W-:Y:S05]  /*7eb0*/  @P3 IMAD.WIDE R4, R0, 0x4, R4 ;  /* 0x0000000400043825 */ /* 0x004fea00078e0204 */
[----:B-1---5:R1:W5:Y:S02]  /*7ec0*/  @P3 LDG.E R38, desc[UR4][R4.64] ;  /* 0x0000000404263981 */ /* 0x022364000c1e1900 */
[----:B-1----:R-:W2:Y:S02]  /*7ed0*/  @!P3 LDC R38, c[0x0][0x9a0] ;  /* 0x00026800ff26bb82 */ /* 0x002ea40000000800 */
.L_x_113:
[----:B-----5:R-:W-:Y:S01]  /*7ee0*/  FSETP.NEU.AND P3, PT, R41, RZ, PT ;  /* 0x000000ff2900720b */ /* 0x020fe20003f6d000 */
[----:B------:R-:W-:Y:S01]  /*7ef0*/  BSSY B1, `(.L_x_114) ;  /* 0x0000039000017945 */ /* 0x000fe20003800000 */
[----:B------:R-:W-:Y:S01]  /*7f00*/  SEL R5, RZ, 0xffffffff, P2 ;  /* 0xffffffffff057807 */ /* 0x000fe20001000000 */
[----:B------:R-:W-:Y:S01]  /*7f10*/  IMAD.MOV.U32 R46, RZ, RZ, 0x1 ;  /* 0x00000001ff2e7424 */ /* 0x000fe200078e00ff */
[----:B------:R-:W-:Y:S01]  /*7f20*/  @P1 LOP3.LUT P2, RZ, R87, 0xff, RZ, 0xc0, !PT ;  /* 0x000000ff57ff1812 */ /* 0x000fe2000784c0ff */
[----:B------:R-:W-:Y:S01]  /*7f30*/  IMAD.IADD R39, R37, 0x1, R2 ;  /* 0x0000000125277824 */ /* 0x000fe200078e0202 */
[----:B------:R-:W-:Y:S01]  /*7f40*/  @P1 SEL R0, RZ, 0xffffffff, P3 ;  /* 0xffffffffff001807 */ /* 0x000fe20001800000 */
[----:B------:R-:W-:Y:S01]  /*7f50*/  IMAD R101, R85, -0x10, R96 ;  /* 0xfffffff055657824 */ /* 0x000fe200078e0260 */
[----:B------:R-:W-:Y:S01]  /*7f60*/  LOP3.LUT R83, R83, 0x1, RZ, 0x3c, !PT ;  /* 0x0000000153537812 */ /* 0x000fe200078e3cff */
[----:B------:R-:W-:Y:S01]  /*7f70*/  IMAD.MOV.U32 R47, RZ, RZ, RZ ;  /* 0x000000ffff2f7224 */ /* 0x000fe200078e00ff */
[----:B------:R-:W-:Y:S02]  /*7f80*/  @P0 SEL R0, R5, R0, !P2 ;  /* 0x0000000005000207 */ /* 0x000fe40005000000 */
[----:B------:R-:W-:Y:S02]  /*7f90*/  CS2R R74, SRZ ;  /* 0x00000000004a7805 */ /* 0x000fe4000001ff00 */
[----:B------:R-:W-:Y:S02]  /*7fa0*/  LEA R100, R36, UR51, 0x3 ;  /* 0x0000003324647c11 */ /* 0x000fe4000f8e18ff */
[----:B------:R-:W-:Y:S02]  /*7fb0*/  CS2R R72, SRZ ;  /* 0x0000000000487805 */ /* 0x000fe4000001ff00 */
[----:B------:R-:W-:Y:S02]  /*7fc0*/  @P1 LOP3.LUT R0, R0, 0x1, RZ, 0xc0, !PT ;  /* 0x0000000100001812 */ /* 0x000fe400078ec0ff */
[----:B------:R-:W-:Y:S02]  /*7fd0*/  CS2R R66, SRZ ;  /* 0x0000000000427805 */ /* 0x000fe4000001ff00 */
[----:B------:R-:W-:Y:S02]  /*7fe0*/  SHF.L.U32 R3, R82, 0x1f, RZ ;  /* 0x0000001f52037819 */ /* 0x000fe400000006ff */
[----:B------:R-:W-:Y:S02]  /*7ff0*/  CS2R R64, SRZ ;  /* 0x0000000000407805 */ /* 0x000fe4000001ff00 */
[----:B------:R-:W-:Y:S02]  /*8000*/  ISETP.NE.U32.OR P5, PT, R0, 0x1, !P1 ;  /* 0x000000010000780c */ /* 0x000fe40004fa5470 */
[----:B------:R-:W-:Y:S02]  /*8010*/  CS2R R58, SRZ ;  /* 0x00000000003a7805 */ /* 0x000fe4000001ff00 */
[----:B------:R-:W-:Y:S02]  /*8020*/  PLOP3.LUT P2, PT, PT, PT, UP1, 0x80, 0x8 ;  /* 0x000000000008781c */ /* 0x000fe40003f4f018 */
[----:B------:R-:W-:Y:S02]  /*8030*/  CS2R R56, SRZ ;  /* 0x0000000000387805 */ /* 0x000fe4000001ff00 */
[----:B------:R-:W-:Y:S02]  /*8040*/  LOP3.LUT P4, R97, R87, 0xff, RZ, 0xc0, !PT ;  /* 0x000000ff57617812 */ /* 0x000fe4000788c0ff */
[----:B------:R-:W-:Y:S02]  /*8050*/  CS2R R50, SRZ ;  /* 0x0000000000327805 */ /* 0x000fe4000001ff00 */
[----:B------:R-:W-:Y:S02]  /*8060*/  SEL R0, RZ, 0xffffffff, P3 ;  /* 0xffffffffff007807 */ /* 0x000fe40001800000 */
[----:B------:R-:W-:Y:S02]  /*8070*/  CS2R R48, SRZ ;  /* 0x0000000000307805 */ /* 0x000fe4000001ff00 */
[----:B------:R-:W-:Y:S02]  /*8080*/  P2R R99, PR, RZ, 0x20 ;  /* 0x00000020ff637803 */ /* 0x000fe40000000000 */
[----:B------:R-:W-:Y:S02]  /*8090*/  @P5 SHF.L.U32 R4, R83, 0x1f, RZ ;  /* 0x0000001f53045819 */ /* 0x000fe400000006ff */
[----:B------:R-:W-:Y:S02]  /*80a0*/  @P2 SEL R0, R5, R0, !P4 ;  /* 0x0000000005002207 */ /* 0x000fe40006000000 */
[----:B------:R-:W1:Y:S02]  /*80b0*/  @P5 SYNCS.PHASECHK.TRANS64.TRYWAIT P1, [UR51+0x100], R4 ;  /* 0x00010004ff0055a7 */ /* 0x000e640008021133 */
[----:B------:R-:W-:Y:S04]  /*80c0*/  LOP3.LUT R0, R0, 0x1, RZ, 0xc0, !PT ;  /* 0x0000000100007812 */ /* 0x000fe800078ec0ff */
[----:B------:R-:W-:Y:S04]  /*80d0*/  ISETP.NE.U32.AND P2, PT, R0, 0x1, PT ;  /* 0x000000010000780c */ /* 0x000fe80003f45070 */
[----:B------:R-:W-:Y:S01]  /*80e0*/  P2R R60, PR, RZ, 0x4 ;  /* 0x00000004ff3c7803 */ /* 0x000fe20000000000 */
[----:B------:R3:W4:Y:S01]  /*80f0*/  SYNCS.PHASECHK.TRANS64.TRYWAIT P0, [R100+URZ+0x160], R3 ;  /* 0x00016003640075a7 */ /* 0x00072200080011ff */
[----:B-1----:R-:W-:Y:S01]  /*8100*/  @P5 SEL R46, RZ, 0x1, !P1 ;  /* 0x00000001ff2e5807 */ /* 0x002fe20004800000 */
[----:B---3--:R-:W-:Y:S06]  /*8110*/  @!P5 BRA `(.L_x_115) ;  /* 0x000000000058d947 */ /* 0x008fec0003800000 */
[----:B------:R-:W-:Y:S01]  /*8120*/  IMAD.MOV.U32 R75, RZ, RZ, RZ ;  /* 0x000000ffff4b7224 */ /* 0x000fe200078e00ff */
[----:B------:R-:W-:Y:S01]  /*8130*/  ISETP.NE.AND P1, PT, R46, RZ, PT ;  /* 0x000000ff2e00720c */ /* 0x000fe20003f25270 */
[----:B------:R-:W-:Y:S01]  /*8140*/  BSSY B0, `(.L_x_116) ;  /* 0x000000c000007945 */ /* 0x000fe20003800000 */
[----:B------:R-:W-:Y:S02]  /*8150*/  CS2R R50, SRZ ;  /* 0x0000000000327805 */ /* 0x000fe4000001ff00 */
[----:B------:R-:W-:Y:S02]  /*8160*/  CS2R R48, SRZ ;  /* 0x0000000000307805 */ /* 0x000fe4000001ff00 */
[----:B------:R-:W-:Y:S02]  /*8170*/  CS2R R58, SRZ ;  /* 0x00000000003a7805 */ /* 0x000fe4000001ff00 */
[----:B------:R-:W-:Y:S02]  /*8180*/  CS2R R56, SRZ ;  /* 0x0000000000387805 */ /* 0x000fe4000001ff00 */
[----:B------:R-:W-:Y:S02]  /*8190*/  CS2R R66, SRZ ;  /* 0x0000000000427805 */ /* 0x000fe4000001ff00 */
[----:B------:R-:W-:Y:S02]  /*81a0*/  CS2R R64, SRZ ;  /* 0x0000000000407805 */ /* 0x000fe4000001ff00 */
[----:B------:R-:W-:Y:S01]  /*81b0*/  CS2R R72, SRZ ;  /* 0x0000000000487805 */ /* 0x000fe2000001ff00 */
[----:B------:R-:W-:Y:S06]  /*81c0*/  @P1 BRA `(.L_x_117) ;  /* 0x00000000000c1947 */ /* 0x000fec0003800000 */
[----:B------:R-:W-:Y:S04]  /*81d0*/  SHF.L.U32 R5, R83, 0x1f, RZ ;  /* 0x0000001f53057819 */ /* 0x000fe800000006ff */
[----:B------:R-:W1:Y:S02]  /*81e0*/  SYNCS.PHASECHK.TRANS64.TRYWAIT P1, [UR51+0x100], R5 ;  /* 0x00010005ff0075a7 */ /* 0x000e640008021133 */
[----:B-1----:R-:W-:Y:S05]  /*81f0*/  @!P1 BRA `(.L_x_118) ;  /* 0x00000040006c9947 */ /* 0x002fea0003800000 */
.L_x_117:
[----:B------:R-:W-:Y:S05]  /*8200*/  BSYNC B0 ;  /* 0x0000000000007941 */ /* 0x000fea0003800000 */
.L_x_116:
[----:B------:R-:W-:Y:S01]  /*8210*/  ISETP.NE.AND P1, PT, R60, RZ, PT ;  /* 0x000000ff3c00720c */ /* 0x000fe20003f25270 */
[----:B------:R-:W-:Y:S11]  /*8220*/  HFMA2 R47, -RZ, RZ, 0, 5.9604644775390625e-08 ;  /* 0x00000001ff2f7431 */ /* 0x000ff600000001ff */
[----:B------:R-:W-:Y:S01]  /*8230*/  @!UPT UIADD3 URZ, UPT, UPT, URZ, URZ, URZ ;  /* 0x000000fffffff290 */ /* 0x000fe2000fffe0ff */
[----:B------:R3:W1:Y:S04]  /*8240*/  @P1 LDS.128 R48, [R84] ;  /* 0x0000000054301984 */ /* 0x0006680000000c00 */
[----:B------:R3:W1:Y:S04]  /*8250*/  @P1 LDS.128 R56, [R96+0x10] ;  /* 0x0000100060381984 */ /* 0x0006680000000c00 */
[----:B------:R3:W1:Y:S04]  /*8260*/  @P1 LDS.128 R64, [R94+0x20] ;  /* 0x000020005e401984 */ /* 0x0006680000000c00 */
[----:B------:R3:W1:Y:S02]  /*8270*/  @P1 LDS.128 R72, [R101+0x30] ;  /* 0x0000300065481984 */ /* 0x0006640000000c00 */
.L_x_115:
[----:B------:R-:W-:Y:S05]  /*8280*/  BSYNC B1 ;  /* 0x0000000000017941 */ /* 0x000fea0003800000 */
.L_x_114:
[----:B-1----:R-:W-:Y:S04]  /*8290*/  SHF.R.U32.HI R5, RZ, 0x15, R39 ;  /* 0x00000015ff057819 */ /* 0x002fe80000011627 */
[----:B------:R-:W-:Y:S01]  /*82a0*/  LOP3.LUT P1, RZ, R5, 0x3, R88, 0x48, !PT ;  /* 0x0000000305ff7812 */ /* 0x000fe20007824858 */
[----:B------:R-:W-:Y:S01]  /*82b0*/  @!UPT UIADD3 URZ, UPT, UPT, URZ, URZ, URZ ;  /* 0x000000fffffff290 */ /* 0x000fe2000fffe0ff */
[----:B----4-:R-:W-:Y:S11]  /*82c0*/  @P0 BRA `(.L_x_119) ;  /* 0x0000000000080947 */ /* 0x010ff60003800000 */
[----:B------:R-:W1:Y:S02]  /*82d0*/  SYNCS.PHASECHK.TRANS64.TRYWAIT P0, [R100+URZ+0x160], R3 ;  /* 0x00016003640075a7 */ /* 0x000e6400080011ff */
[----:B-1----:R-:W-:Y:S05]  /*82e0*/  @!P0 BRA `(.L_x_120) ;  /* 0x0000004000488947 */ /* 0x002fea0003800000 */
.L_x_119:
[----:B------:R-:W-:Y:S05]  /*82f0*/  @!P1 BRA `(.L_x_121) ;  /* 0x0000000000409947 */ /* 0x000fea0003800000 */
[----:B------:R-:W4:Y:S01]  /*8300*/  LDCU.64 UR8, c[0x4][0x70] ;  /* 0x01000e00ff0877ac */ /* 0x000f220008000a00 */
[----:B-1----:R-:W-:Y:S01]  /*8310*/  MOV R3, 0x0 ;  /* 0x0000000000037802 */ /* 0x002fe20000000f00 */
[----:B------:R-:W-:Y:S02]  /*8320*/  HFMA2 R12, -RZ, RZ, 0, 5.9604644775390625e-08 ;  /* 0x00000001ff0c7431 */ /* 0x000fe400000001ff */
[----:B------:R-:W-:Y:S02]  /*8330*/  IMAD.MOV.U32 R8, RZ, RZ, 0x192 ;  /* 0x00000192ff087424 */ /* 0x000fe400078e00ff */
[----:B------:R-:W-:Y:S01]  /*8340*/  IMAD.MOV.U32 R13, RZ, RZ, RZ ;  /* 0x000000ffff0d7224 */ /* 0x000fe200078e00ff */
[----:B------:R-:W1:Y:S01]  /*8350*/  LDCU.64 UR6, c[0x4][0x78] ;  /* 0x01000f00ff0677ac */ /* 0x000e620008000a00 */
[----:B------:R-:W2:Y:S01]  /*8360*/  LDC.64 R2, c[0x4][R3] ;  /* 0x0100000003027b82 */ /* 0x000ea20000000a00 */
[----:B------:R-:W5:Y:S01]  /*8370*/  LDCU.64 UR4, c[0x4][0x10] ;  /* 0x01000200ff0477ac */ /* 0x000f620008000a00 */
[----:B----4-:R-:W-:Y:S01]  /*8380*/  MOV R5, UR9 ;  /* 0x0000000900057c02 */ /* 0x010fe20008000f00 */
[----:B------:R-:W-:Y:S01]  /*8390*/  IMAD.U32 R4, RZ, RZ, UR8 ;  /* 0x00000008ff047e24 */ /* 0x000fe2000f8e00ff */
[----:B-1----:R-:W-:Y:S01]  /*83a0*/  MOV R7, UR7 ;  /* 0x0000000700077c02 */ /* 0x002fe20008000f00 */
[----:B------:R-:W-:Y:S01]  /*83b0*/  IMAD.U32 R6, RZ, RZ, UR6 ;  /* 0x00000006ff067e24 */ /* 0x000fe2000f8e00ff */
[----:B-----5:R-:W-:Y:S01]  /*83c0*/  MOV R11, UR5 ;  /* 0x00000005000b7c02 */ /* 0x020fe20008000f00 */
[----:B------:R-:W-:Y:S02]  /*83d0*/  IMAD.U32 R10, RZ, RZ, UR4 ;  /* 0x00000004ff0a7e24 */ /* 0x000fe4000f8e00ff */
[----:B------:R-:W-:Y:S07]  /*83e0*/  LEPC R20, `(.L_x_121) ;  /* 0x000000001014794e */ /* 0x000fee0000000000 */
[----:B--23--:R-:W-:Y:S05]  /*83f0*/  CALL.ABS.NOINC R2 ;  /* 0x0000000002007343 */ /* 0x00cfea0003c00000 */
.L_x_121:
[C---:B------:R-:W-:Y:S01]  /*8400*/  SHF.L.U32 R40, R48.reuse, 0x10, RZ ;  /* 0x0000001030287819 */ /* 0x040fe200000006ff */
[----:B------:R-:W-:Y:S05]  /*8410*/  WARPSYNC.ALL ;  /* 0x0000000000007948 */ /* 0x000fea0003800000 */
[----:B------:R-:W-:Y:S01]  /*8420*/  R2UR UR4, R39 ;  /* 0x00000000270472ca */ /* 0x000fe200000e0000 */
[----:B------:R-:W-:Y:S01]  /*8430*/  BSSY.RECONVERGENT B0, `(.L_x_122) ;  /* 0x0000088000007945 */ /* 0x000fe20003800200 */
[----:B------:R-:W-:Y:S02]  /*8440*/  LOP3.LUT R43, R48, 0xffff0000, RZ, 0xc0, !PT ;  /* 0xffff0000302b7812 */ /* 0x000fe400078ec0ff */
[----:B------:R-:W-:Y:S02]  /*8450*/  LOP3.LUT R42, R49, 0xffff0000, RZ, 0xc0, !PT ;  /* 0xffff0000312a7812 */ /* 0x000fe400078ec0ff */
[----:B------:R-:W-:Y:S02]  /*8460*/  SHF.L.U32 R45, R51, 0x10, RZ ;  /* 0x00000010332d7819 */ /* 0x000fe400000006ff */
[----:B------:R-:W-:Y:S02]  /*8470*/  LOP3.LUT R44, R75, 0xffff0000, RZ, 0xc0, !PT ;  /* 0xffff00004b2c7812 */ /* 0x000fe400078ec0ff */
[----:B------:R-:W-:Y:S03]  /*8480*/  ISETP.NE.AND P0, PT, R86, RZ, PT ;  /* 0x000000ff5600720c */ /* 0x000fe60003f05270 */
[----:B------:R-:W2:Y:S02]  /*8490*/  LDTM.x32 R4, tmem[UR4] ;  /* 0x00000004000479ee */ /* 0x000ea400082c0000 */
[C---:B--2---:R-:W-:Y:S01]  /*84a0*/  FMUL R0, R38.reuse, R4 ;  /* 0x0000000426007220 */ /* 0x044fe20000400000 */
[C---:B------:R-:W-:Y:S01]  /*84b0*/  FMUL R2, R38.reuse, R5 ;  /* 0x0000000526027220 */ /* 0x040fe20000400000 */
[C---:B-1----:R-:W-:Y:S01]  /*84c0*/  FMUL R3, R38.reuse, R6 ;  /* 0x0000000626037220 */ /* 0x042fe20000400000 */
[----:B------:R-:W-:Y:S01]  /*84d0*/  FMUL R7, R38, R7 ;  /* 0x0000000726077220 */ /* 0x000fe20000400000 */
[----:B------:R-:W-:Y:S01]  /*84e0*/  FFMA R0, R41, R40, R0 ;  /* 0x0000002829007223 */ /* 0x000fe20000000000 */
[----:B------:R-:W-:Y:S01]  /*84f0*/  SHF.L.U32 R40, R49, 0x10, RZ ;  /* 0x0000001031287819 */ /* 0x000fe200000006ff */
[C---:B------:R-:W-:Y:S01]  /*8500*/  FFMA R2, R41.reuse, R43, R2 ;  /* 0x0000002b29027223 */ /* 0x040fe20000000002 */
[----:B------:R-:W-:Y:S01]  /*8510*/  SHF.L.U32 R43, R50, 0x10, RZ ;  /* 0x00000010322b7819 */ /* 0x000fe200000006ff */
[C---:B------:R-:W-:Y:S01]  /*8520*/  FMUL R4, R38.reuse, R8 ;  /* 0x0000000826047220 */ /* 0x040fe20000400000 */
[----:B------:R-:W-:Y:S01]  /*8530*/  FMUL R5, R38, R9 ;  /* 0x0000000926057220 */ /* 0x000fe20000400000 */
[C---:B------:R-:W-:Y:S01]  /*8540*/  FFMA R3, R41.reuse, R40, R3 ;  /* 0x0000002829037223 */ /* 0x040fe20000000003 */
[----:B------:R-:W-:Y:S01]  /*8550*/  LOP3.LUT R40, R50, 0xffff0000, RZ, 0xc0, !PT ;  /* 0xffff000032287812 */ /* 0x000fe200078ec0ff */
[----:B------:R-:W-:Y:S01]  /*8560*/  FFMA R7, R41, R42, R7 ;  /* 0x0000002a29077223 */ /* 0x000fe20000000007 */
[----:B------:R-:W-:Y:S01]  /*8570*/  LOP3.LUT R42, R51, 0xffff0000, RZ, 0xc0, !PT ;  /* 0xffff0000332a7812 */ /* 0x000fe200078ec0ff */
[----:B------:R-:W-:Y:S01]  /*8580*/  FMUL R6, R38, R10 ;  /* 0x0000000a26067220 */ /* 0x000fe20000400000 */
[----:B------:R-:W-:Y:S01]  /*8590*/  F2FP.BF16.F32.PACK_AB R52, R2, R0 ;  /* 0x000000000234723e */ /* 0x000fe200000010ff */
[----:B------:R-:W-:Y:S01]  /*85a0*/  FMUL R11, R38, R11 ;  /* 0x0000000b260b7220 */ /* 0x000fe20000400000 */
[----:B------:R-:W-:Y:S01]  /*85b0*/  F2FP.BF16.F32.PACK_AB R53, R7, R3 ;  /* 0x000000030735723e */ /* 0x000fe200000010ff */
[----:B------:R-:W-:Y:S01]  /*85c0*/  FFMA R4, R41, R43, R4 ;  /* 0x0000002b29047223 */ /* 0x000fe20000000004 */
[----:B------:R-:W-:Y:S01]  /*85d0*/  SHF.L.U32 R43, R57, 0x10, RZ ;  /* 0x00000010392b7819 */ /* 0x000fe200000006ff */
[C---:B------:R-:W-:Y:S01]  /*85e0*/  FFMA R5, R41.reuse, R40, R5 ;  /* 0x0000002829057223 */ /* 0x040fe20000000005 */
[C---:B------:R-:W-:Y:S01]  /*85f0*/  SHF.L.U32 R40, R56.reuse, 0x10, RZ ;  /* 0x0000001038287819 */ /* 0x040fe200000006ff */
[----:B------:R-:W-:Y:S01]  /*8600*/  FFMA R6, R41, R45, R6 ;  /* 0x0000002d29067223 */ /* 0x000fe20000000006 */
[----:B------:R-:W-:Y:S01]  /*8610*/  SHF.L.U32 R45, R59, 0x10, RZ ;  /* 0x000000103b2d7819 */ /* 0x000fe200000006ff */
[----:B------:R-:W-:Y:S01]  /*8620*/  FFMA R11, R41, R42, R11 ;  /* 0x0000002a290b7223 */ /* 0x000fe2000000000b */
[----:B------:R-:W-:Y:S01]  /*8630*/  LOP3.LUT R42, R56, 0xffff0000, RZ, 0xc0, !PT ;  /* 0xffff0000382a7812 */ /* 0x000fe200078ec0ff */
[C---:B------:R-:W-:Y:S01]  /*8640*/  FMUL R8, R38.reuse, R12 ;  /* 0x0000000c26087220 */ /* 0x040fe20000400000 */
[----:B------:R-:W-:Y:S01]  /*8650*/  F2FP.BF16.F32.PACK_AB R54, R5, R4 ;  /* 0x000000040536723e */ /* 0x000fe200000010ff */
[C---:B------:R-:W-:Y:S01]  /*8660*/  FMUL R9, R38.reuse, R13 ;  /* 0x0000000d26097220 */ /* 0x040fe20000400000 */
[----:B------:R-:W-:Y:S01]  /*8670*/  F2FP.BF16.F32.PACK_AB R55, R11, R6 ;  /* 0x000000060b37723e */ /* 0x000fe200000010ff */
[----:B------:R-:W-:Y:S01]  /*8680*/  FMUL R10, R38, R14 ;  /* 0x0000000e260a7220 */ /* 0x000fe20000400000 */
[----:B------:R-:W-:Y:S01]  /*8690*/  FFMA R8, R41, R40, R8 ;  /* 0x0000002829087223 */ /* 0x000fe20000000008 */
[----:B------:R-:W-:Y:S01]  /*86a0*/  LOP3.LUT R40, R57, 0xffff0000, RZ, 0xc0, !PT ;  /* 0xffff000039287812 */ /* 0x000fe200078ec0ff */
[C---:B------:R-:W-:Y:S01]  /*86b0*/  FFMA R9, R41.reuse, R42, R9 ;  /* 0x0000002a29097223 */ /* 0x040fe20000000009 */
[----:B------:R-:W-:Y:S01]  /*86c0*/  LOP3.LUT R42, R58, 0xffff0000, RZ, 0xc0, !PT ;  /* 0xffff00003a2a7812 */ /* 0x000fe200078ec0ff */
[----:B------:R-:W-:Y:S01]  /*86d0*/  FMUL R15, R38, R15 ;  /* 0x0000000f260f7220 */ /* 0x000fe20000400000 */
[----:B------:R-:W-:Y:S01]  /*86e0*/  FFMA R10, R41, R43, R10 ;  /* 0x0000002b290a7223 */ /* 0x000fe2000000000a */
[----:B------:R-:W-:Y:S01]  /*86f0*/  SHF.L.U32 R43, R58, 0x10, RZ ;  /* 0x000000103a2b7819 */ /* 0x000fe200000006ff */
[C---:B------:R-:W-:Y:S01]  /*8700*/  FMUL R12, R38.reuse, R16 ;  /* 0x00000010260c7220 */ /* 0x040fe20000400000 */
[----:B------:R-:W-:Y:S01]  /*8710*/  F2FP.BF16.F32.PACK_AB R68, R9, R8 ;  /* 0x000000080944723e */ /* 0x000fe200000010ff */
[----:B------:R-:W-:Y:S01]  /*8720*/  FFMA R15, R41, R40, R15 ;  /* 0x00000028290f7223 */ /* 0x000fe2000000000f */
[----:B------:R-:W-:Y:S01]  /*8730*/  LOP3.LUT R40, R59, 0xffff0000, RZ, 0xc0, !PT ;  /* 0xffff00003b287812 */ /* 0x000fe200078ec0ff */
[C---:B------:R-:W-:Y:S01]  /*8740*/  FMUL R13, R38.reuse, R17 ;  /* 0x00000011260d7220 */ /* 0x040fe20000400000 */
[C---:B------:R-:W-:Y:S01]  /*8750*/  FMUL R14, R38.reuse, R18 ;  /* 0x00000012260e7220 */ /* 0x040fe20000400000 */
[----:B------:R-:W-:Y:S01]  /*8760*/  FMUL R19, R38, R19 ;  /* 0x0000001326137220 */ /* 0x000fe20000400000 */
[----:B------:R-:W-:Y:S01]  /*8770*/  F2FP.BF16.F32.PACK_AB R69, R15, R10 ;  /* 0x0000000a0f45723e */ /* 0x000fe200000010ff */
[C---:B------:R-:W-:Y:S01]  /*8780*/  FFMA R12, R41.reuse, R43, R12 ;  /* 0x0000002b290c7223 */ /* 0x040fe2000000000c */
[C---:B------:R-:W-:Y:S01]  /*8790*/  SHF.L.U32 R43, R64.reuse, 0x10, RZ ;  /* 0x00000010402b7819 */ /* 0x040fe200000006ff */
[----:B------:R-:W-:Y:S01]  /*87a0*/  FFMA R13, R41, R42, R13 ;  /* 0x0000002a290d7223 */ /* 0x000fe2000000000d */
[----:B------:R-:W-:Y:S01]  /*87b0*/  LOP3.LUT R42, R65, 0xffff0000, RZ, 0xc0, !PT ;  /* 0xffff0000412a7812 */ /* 0x000fe200078ec0ff */
[----:B------:R-:W-:Y:S01]  /*87c0*/  FFMA R14, R41, R45, R14 ;  /* 0x0000002d290e7223 */ /* 0x000fe2000000000e */
[----:B------:R-:W-:Y:S01]  /*87d0*/  SHF.L.U32 R45, R65, 0x10, RZ ;  /* 0x00000010412d7819 */ /* 0x000fe200000006ff */
[----:B------:R1:W-:Y:S01]  /*87e0*/  STS.128 [R84], R52 ;  /* 0x0000003454007388 */ /* 0x0003e20000000c00 */
[----:B------:R-:W-:Y:S01]  /*87f0*/  F2FP.BF16.F32.PACK_AB R70, R13, R12 ;  /* 0x0000000c0d46723e */ /* 0x000fe200000010ff */
[----:B------:R-:W-:Y:S01]  /*8800*/  FFMA R19, R41, R40, R19 ;  /* 0x0000002829137223 */ /* 0x000fe20000000013 */
[----:B------:R-:W-:Y:S01]  /*8810*/  LOP3.LUT R40, R64, 0xffff0000, RZ, 0xc0, !PT ;  /* 0xffff000040287812 */ /* 0x000fe200078ec0ff */
[C---:B------:R-:W-:Y:S01]  /*8820*/  FMUL R16, R38.reuse, R20 ;  /* 0x0000001426107220 */ /* 0x040fe20000400000 */
[C---:B------:R-:W-:Y:S01]  /*8830*/  FMUL R17, R38.reuse, R21 ;  /* 0x0000001526117220 */ /* 0x040fe20000400000 */
[C---:B------:R-:W-:Y:S01]  /*8840*/  FMUL R18, R38.reuse, R22 ;  /* 0x0000001626127220 */ /* 0x040fe20000400000 */
[----:B------:R-:W-:Y:S01]  /*8850*/  F2FP.BF16.F32.PACK_AB R71, R19, R14 ;  /* 0x0000000e1347723e */ /* 0x000fe200000010ff */
[----:B------:R-:W-:Y:S01]  /*8860*/  FMUL R23, R38, R23 ;  /* 0x0000001726177220 */ /* 0x000fe20000400000 */
[----:B------:R-:W-:Y:S01]  /*8870*/  FFMA R16, R41, R43, R16 ;  /* 0x0000002b29107223 */ /* 0x000fe20000000010 */
[----:B------:R-:W-:Y:S01]  /*8880*/  SHF.L.U32 R43, R67, 0x10, RZ ;  /* 0x00000010432b7819 */ /* 0x000fe200000006ff */
[C---:B------:R-:W-:Y:S01]  /*8890*/  FFMA R17, R41.reuse, R40, R17 ;  /* 0x0000002829117223 */ /* 0x040fe20000000011 */
[----:B------:R1:W-:Y:S01]  /*88a0*/  STS.128 [R96+0x10], R68 ;  /* 0x0000104460007388 */ /* 0x0003e20000000c00 */
        /* <DEDUP_REMOVED lines=8> */
[C---:B------:R-:W-:Y:S01]  /*8930*/  FMUL R22, R38.reuse, R26 ;  /* 0x0000001a26167220 */ /* 0x040fe20000400000 */
[----:B------:R-:W-:Y:S01]  /*8940*/  FFMA R20, R41, R40, R20 ;  /* 0x0000002829147223 */ /* 0x000fe20000000014 */
[----:B------:R-:W-:Y:S01]  /*8950*/  LOP3.LUT R40, R67, 0xffff0000, RZ, 0xc0, !PT ;  /* 0xffff000043287812 */ /* 0x000fe200078ec0ff */
[C---:B------:R-:W-:Y:S01]  /*8960*/  FFMA R21, R41.reuse, R42, R21 ;  /* 0x0000002a29157223 */ /* 0x040fe20000000015 */
[C---:B------:R-:W-:Y:S01]  /*8970*/  FFMA R22, R41.reuse, R43, R22 ;  /* 0x0000002b29167223 */ /* 0x040fe20000000016 */
[----:B------:R-:W-:Y:S01]  /*8980*/  FMUL R27, R38, R27 ;  /* 0x0000001b261b7220 */ /* 0x000fe20000400000 */
[----:B------:R-:W-:Y:S01]  /*8990*/  SHF.L.U32 R43, R72, 0x10, RZ ;  /* 0x00000010482b7819 */ /* 0x000fe200000006ff */
[----:B------:R-:W-:Y:S01]  /*89a0*/  FMUL R24, R38, R28 ;  /* 0x0000001c26187220 */ /* 0x000fe20000400000 */
[----:B------:R-:W-:Y:S01]  /*89b0*/  LOP3.LUT R42, R72, 0xffff0000, RZ, 0xc0, !PT ;  /* 0xffff0000482a7812 */ /* 0x000fe200078ec0ff */
[C---:B------:R-:W-:Y:S01]  /*89c0*/  FMUL R25, R38.reuse, R29 ;  /* 0x0000001d26197220 */ /* 0x040fe20000400000 */
[C---:B------:R-:W-:Y:S01]  /*89d0*/  FMUL R26, R38.reuse, R30 ;  /* 0x0000001e261a7220 */ /* 0x040fe20000400000 */
[C---:B------:R-:W-:Y:S01]  /*89e0*/  FFMA R27, R41.reuse, R40, R27 ;  /* 0x00000028291b7223 */ /* 0x040fe2000000001b */
[----:B------:R-:W-:Y:S01]  /*89f0*/  FFMA R24, R41, R43, R24 ;  /* 0x0000002b29187223 */ /* 0x000fe20000000018 */
[----:B------:R-:W-:Y:S01]  /*8a00*/  LOP3.LUT R40, R73, 0xffff0000, RZ, 0xc0, !PT ;  /* 0xffff000049287812 */ /* 0x000fe200078ec0ff */
[C---:B------:R-:W-:Y:S01]  /*8a10*/  FFMA R25, R41.reuse, R42, R25 ;  /* 0x0000002a29197223 */ /* 0x040fe20000000019 */
[----:B------:R-:W-:Y:S01]  /*8a20*/  FMUL R31, R38, R31 ;  /* 0x0000001f261f7220 */ /* 0x000fe20000400000 */
[----:B------:R-:W-:Y:S01]  /*8a30*/  SHF.L.U32 R43, R74, 0x10, RZ ;  /* 0x000000104a2b7819 */ /* 0x000fe200000006ff */
[----:B------:R-:W-:Y:S01]  /*8a40*/  FFMA R26, R41, R45, R26 ;  /* 0x0000002d291a7223 */ /* 0x000fe2000000001a */
[----:B------:R-:W-:Y:S01]  /*8a50*/  FMUL R28, R38, R32 ;  /* 0x00000020261c7220 */ /* 0x000fe20000400000 */
[----:B------:R-:W-:Y:S01]  /*8a60*/  LOP3.LUT R42, R74, 0xffff0000, RZ, 0xc0, !PT ;  /* 0xffff00004a2a7812 */ /* 0x000fe200078ec0ff */
[C---:B------:R-:W-:Y:S01]  /*8a70*/  FMUL R29, R38.reuse, R33 ;  /* 0x00000021261d7220 */ /* 0x040fe20000400000 */
[----:B------:R-:W-:Y:S01]  /*8a80*/  SHF.L.U32 R45, R75, 0x10, RZ ;  /* 0x000000104b2d7819 */ /* 0x000fe200000006ff */
[C---:B------:R-:W-:Y:S01]  /*8a90*/  FMUL R30, R38.reuse, R34 ;  /* 0x00000022261e7220 */ /* 0x040fe20000400000 */
[----:B------:R-:W-:Y:S01]  /*8aa0*/  FFMA R31, R41, R40, R31 ;  /* 0x00000028291f7223 */ /* 0x000fe2000000001f */
[----:B------:R-:W-:Y:S01]  /*8ab0*/  FMUL R35, R38, R35 ;  /* 0x0000002326237220 */ /* 0x000fe20000400000 */
[----:B------:R-:W-:Y:S01]  /*8ac0*/  F2FP.BF16.F32.PACK_AB R105, R23, R18 ;  /* 0x000000121769723e */ /* 0x000fe200000010ff */
[----:B------:R-:W-:Y:S01]  /*8ad0*/  FFMA R28, R41, R43, R28 ;  /* 0x0000002b291c7223 */ /* 0x000fe2000000001c */
[----:B------:R-:W-:Y:S01]  /*8ae0*/  F2FP.BF16.F32.PACK_AB R106, R21, R20 ;  /* 0x00000014156a723e */ /* 0x000fe200000010ff */
[----:B------:R-:W-:Y:S01]  /*8af0*/  FFMA R29, R41, R42, R29 ;  /* 0x0000002a291d7223 */ /* 0x000fe2000000001d */
[----:B------:R-:W-:Y:S01]  /*8b00*/  F2FP.BF16.F32.PACK_AB R107, R27, R22 ;  /* 0x000000161b6b723e */ /* 0x000fe200000010ff */
[C---:B------:R-:W-:Y:S01]  /*8b10*/  FFMA R30, R41.reuse, R45, R30 ;  /* 0x0000002d291e7223 */ /* 0x040fe2000000001e */
[----:B------:R-:W-:Y:S01]  /*8b20*/  FFMA R35, R41, R44, R35 ;  /* 0x0000002c29237223 */ /* 0x000fe20000000023 */
[----:B------:R-:W-:Y:S02]  /*8b30*/  F2FP.BF16.F32.PACK_AB R108, R25, R24 ;  /* 0x00000018196c723e */ /* 0x000fe400000010ff */
[----:B------:R1:W-:Y:S01]  /*8b40*/  STS.128 [R94+0x20], R104 ;  /* 0x000020685e007388 */ /* 0x0003e20000000c00 */
[----:B------:R-:W-:Y:S02]  /*8b50*/  F2FP.BF16.F32.PACK_AB R109, R31, R26 ;  /* 0x0000001a1f6d723e */ /* 0x000fe400000010ff */
[----:B------:R-:W-:Y:S02]  /*8b60*/  F2FP.BF16.F32.PACK_AB R110, R29, R28 ;  /* 0x0000001c1d6e723e */ /* 0x000fe400000010ff */
[----:B------:R-:W-:Y:S05]  /*8b70*/  F2FP.BF16.F32.PACK_AB R111, R35, R30 ;  /* 0x0000001e236f723e */ /* 0x000fea00000010ff */
[----:B------:R1:W-:Y:S01]  /*8b80*/  STS.128 [R101+0x30], R108 ;  /* 0x0000306c65007388 */ /* 0x0003e20000000c00 */
[----:B------:R-:W-:Y:S01]  /*8b90*/  @!PT LDS RZ, [RZ] ;  /* 0x00000000fffff984 */ /* 0x000fe20000000800 */
[----:B------:R-:W-:Y:S01]  /*8ba0*/  @!PT LDS RZ, [RZ] ;  /* 0x00000000fffff984 */ /* 0x000fe20000000800 */
[----:B------:R-:W-:Y:S01]  /*8bb0*/  @!PT LDS RZ, [RZ] ;  /* 0x00000000fffff984 */ /* 0x000fe20000000800 */
[----:B------:R-:W-:Y:S01]  /*8bc0*/  @!PT LDS RZ, [RZ] ;  /* 0x00000000fffff984 */ /* 0x000fe20000000800 */
[----:B------:R2:W-:Y:S07]  /*8bd0*/  MEMBAR.ALL.CTA ;  /* 0x0000000000007992 */ /* 0x0005ee0000008000 */
[----:B--2---:R-:W2:Y:S02]  /*8be0*/  FENCE.VIEW.ASYNC.S ;  /* 0x00000000000073c6 */ /* 0x004ea40000000000 */
[----:B--2---:R-:W-:Y:S06]  /*8bf0*/  BAR.SYNC.DEFER_BLOCKING 0x1, 0x80 ;  /* 0x0042000000007b1d */ /* 0x004fec0000010000 */
[----:B------:R-:W-:Y:S05]  /*8c00*/  @P0 BRA `(.L_x_123) ;  /* 0x0000000000280947 */ /* 0x000fea0003800000 */
[----:B------:R-:W2:Y:S01]  /*8c10*/  LDCU.64 UR6, c[0x0][0x348] ;  /* 0x00006900ff0677ac */ /* 0x000ea20008000a00 */
[----:B------:R-:W-:Y:S01]  /*8c20*/  UIADD3 UR4, UPT, UPT, UR51, 0x200, URZ ;  /* 0x0000020033047890 */ /* 0x000fe2000fffe0ff */
[----:B------:R-:W-:Y:S05]  /*8c30*/  UMOV UR41, UR53 ;  /* 0x0000003500297c82 */ /* 0x000fea0008000000 */
[----:B------:R-:W-:Y:S04]  /*8c40*/  MOV R80, UR4 ;  /* 0x0000000400507c02 */ /* 0x000fe80008000f00 */
[----:B------:R-:W-:Y:S01]  /*8c50*/  R2UR UR40, R80 ;  /* 0x00000000502872ca */ /* 0x000fe200000e0000 */
[----:B--2---:R-:W-:Y:S04]  /*8c60*/  UIADD3 UR4, UP0, UPT, UR6, 0x780, URZ ;  /* 0x0000078006047890 */ /* 0x004fe8000ff1e0ff */
[----:B------:R-:W-:Y:S09]  /*8c70*/  UIADD3.X UR5, UPT, UPT, URZ, UR7, URZ, UP0, !UPT ;  /* 0x00000007ff057290 */ /* 0x000ff200087fe4ff */
[----:B------:R2:W-:Y:S01]  /*8c80*/  UTMASTG.5D [UR40], [UR4] ;  /* 0x00000028040073b5 */ /* 0x0005e20008020000 */
[----:B------:R0:W-:Y:S01]  /*8c90*/  UTMACMDFLUSH ;  /* 0x00000000000079b7 */ /* 0x0001e20000000000 */
[----:B--2---:R-:W-:Y:S04]  /*8ca0*/  DEPBAR.LE SB0, 0x1 ;  /* 0x000080400000791a */ /* 0x004fe80000000000 */
.L_x_123:
[----:B------:R-:W-:Y:S05]  /*8cb0*/  BSYNC.RECONVERGENT B0 ;  /* 0x0000000000007941 */ /* 0x000fea0003800200 */
.L_x_122:
[----:B------:R-:W-:Y:S01]  /*8cc0*/  BAR.SYNC.DEFER_BLOCKING 0x1, 0x80 ;  /* 0x0042000000007b1d */ /* 0x000fe20000010000 */
[----:B------:R-:W-:Y:S01]  /*8cd0*/  ISETP.NE.AND P1, PT, R99, RZ, PT ;  /* 0x000000ff6300720c */ /* 0x000fe20003f25270 */
[----:B------:R-:W-:Y:S01]  /*8ce0*/  UISETP.NE.AND UP0, UPT, UR55, URZ, UPT ;  /* 0x000000ff3700728c */ /* 0x000fe2000bf05270 */
[----:B------:R-:W-:Y:S11]  /*8cf0*/  LEA R3, R47, UR51, 0x3 ;  /* 0x000000332f037c11 */ /* 0x000ff6000f8e18ff */
[----:B------:R-:W-:Y:S01]  /*8d00*/  @P1 SHF.L.U32 R4, R83, 0x1f, RZ ;  /* 0x0000001f53041819 */ /* 0x000fe200000006ff */
[----:B------:R-:W-:Y:S06]  /*8d10*/  BRA.U !UP0, `(.L_x_124) ;  /* 0x0000000108247547 */ /* 0x000fec000b800000 */
[----:B------:R-:W2:Y:S01]  /*8d20*/  S2R R0, SR_CgaCtaId ;  /* 0x0000000000007919 */ /* 0x000ea20000008800 */
[----:B------:R-:W-:Y:S01]  /*8d30*/  IMAD.U32 R2, RZ, RZ, UR52 ;  /* 0x00000034ff027e24 */ /* 0x000fe2000f8e00ff */
[----:B------:R-:W-:Y:S04]  /*8d40*/  UIADD3 UR4, UPT, UPT, UR52, 0x1, URZ ;  /* 0x0000000134047890 */ /* 0x000fe8000fffe0ff */
[----:B------:R-:W-:Y:S01]  /*8d50*/  @P1 LEA R2, R2, UR51, 0x3 ;  /* 0x0000003302021c11 */ /* 0x000fe2000f8e18ff */
[----:B------:R-:W-:Y:S04]  /*8d60*/  UISETP.NE.AND UP0, UPT, UR4, 0x4, UPT ;  /* 0x000000040400788c */ /* 0x000fe8000bf05270 */
[----:B------:R-:W-:Y:S01]  /*8d70*/  @P1 VIADD R5, R2, 0x120 ;  /* 0x0000012002051836 */ /* 0x000fe20000000000 */
[----:B------:R-:W-:Y:S04]  /*8d80*/  USEL UR52, UR4, URZ, UP0 ;  /* 0x000000ff04347287 */ /* 0x000fe80008000000 */
[----:B--2---:R-:W-:Y:S04]  /*8d90*/  @P1 PRMT R0, R0, 0x654, R5 ;  /* 0x0000065400001816 */ /* 0x004fe80000000005 */
[----:B------:R2:W-:Y:S04]  /*8da0*/  @P1 SYNCS.ARRIVE.TRANS64.RED.A1T0 RZ, [R0+URZ], RZ ;  /* 0x000000ff00ff19a7 */ /* 0x0005e800081004ff */
.L_x_124:
[----:B------:R-:W4:Y:S01]  /*8db0*/  @P1 SYNCS.PHASECHK.TRANS64.TRYWAIT P0, [R3+URZ+0x100], R4 ;  /* 0x00010004030015a7 */ /* 0x000f2200080011ff */
[----:B------:R-:W-:Y:S01]  /*8dc0*/  BSSY B1, `(.L_x_125) ;  /* 0x0000016000017945 */ /* 0x000fe20003800000 */
[----:B----4-:R-:W-:Y:S03]  /*8dd0*/  @P1 SEL R46, RZ, 0x1, !P0 ;  /* 0x00000001ff2e1807 */ /* 0x010fe60004000000 */
[----:B------:R-:W-:Y:S05]  /*8de0*/  @!P1 BRA `(.L_x_126) ;  /* 0x00000000004c9947 */ /* 0x000fea0003800000 */
[----:B------:R-:W-:Y:S01]  /*8df0*/  ISETP.NE.AND P0, PT, R46, RZ, PT ;  /* 0x000000ff2e00720c */ /* 0x000fe20003f05270 */
[----:B------:R-:W-:Y:S01]  /*8e00*/  BSSY B0, `(.L_x_127) ;  /* 0x000000b000007945 */ /* 0x000fe20003800000 */
[----:B------:R-:W-:Y:S11]  /*8e10*/  ISETP.NE.AND P1, PT, R60, RZ, PT ;  /* 0x000000ff3c00720c */ /* 0x000ff60003f25270 */
[----:B------:R-:W-:Y:S02]  /*8e20*/  @!UPT UIADD3 URZ, UPT, UPT, URZ, URZ, URZ ;  /* 0x000000fffffff290 */ /* 0x000fe4000fffe0ff */
[C---:B------:R-:W-:Y:S01]  /*8e30*/  @P1 IMAD R6, R47.reuse, 0x2000, R84 ;  /* 0x000020002f061824 */ /* 0x040fe200078e0254 */
[C---:B------:R-:W-:Y:S01]  /*8e40*/  @P1 LEA R4, R47.reuse, R94, 0xd ;  /* 0x0000005e2f041211 */ /* 0x040fe200078e68ff */
[C---:B------:R-:W-:Y:S02]  /*8e50*/  @P1 IMAD R5, R47.reuse, 0x2000, R96 ;  /* 0x000020002f051824 */ /* 0x040fe400078e0260 */
[----:B------:R-:W-:Y:S01]  /*8e60*/  @P1 IMAD R2, R47, 0x2000, R101 ;  /* 0x000020002f021824 */ /* 0x000fe200078e0265 */
[----:B------:R-:W-:Y:S06]  /*8e70*/  @P0 BRA `(.L_x_128) ;  /* 0x00000000000c0947 */ /* 0x000fec0003800000 */
[----:B--2---:R-:W-:Y:S04]  /*8e80*/  SHF.L.U32 R0, R83, 0x1f, RZ ;  /* 0x0000001f53007819 */ /* 0x004fe800000006ff */
[----:B------:R-:W2:Y:S02]  /*8e90*/  SYNCS.PHASECHK.TRANS64.TRYWAIT P0, [R3+URZ+0x100], R0 ;  /* 0x00010000030075a7 */ /* 0x000ea400080011ff */
[----:B--2---:R-:W-:Y:S05]  /*8ea0*/  @!P0 BRA `(.L_x_129) ;  /* 0x00000034006c8947 */ /* 0x004fea0003800000 */
.L_x_128:
[----:B------:R-:W-:Y:S05]  /*8eb0*/  BSYNC B0 ;  /* 0x0000000000007941 */ /* 0x000fea0003800000 */
.L_x_127:
[----:B------:R-:W-:Y:S02]  /*8ec0*/  ISETP.NE.AND P0, PT, R60, RZ, PT ;  /* 0x000000ff3c00720c */ /* 0x000fe40003f05270 */
[----:B------:R-:W-:Y:S11]  /*8ed0*/  IADD3 R47, PT, PT, R47, 0x1, RZ ;  /* 0x000000012f2f7810 */ /* 0x000ff60007ffe0ff */
[----:B------:R4:W1:Y:S04]  /*8ee0*/  @P0 LDS.128 R48, [R6] ;  /* 0x0000000006300984 */ /* 0x0008680000000c00 */
[----:B------:R4:W1:Y:S04]  /*8ef0*/  @P0 LDS.128 R56, [R5+0x10] ;  /* 0x0000100005380984 */ /* 0x0008680000000c00 */
[----:B------:R4:W1:Y:S04]  /*8f00*/  @P0 LDS.128 R64, [R4+0x20] ;  /* 0x0000200004400984 */ /* 0x0008680000000c00 */
[----:B------:R4:W1:Y:S02]  /*8f10*/  @P0 LDS.128 R72, [R2+0x30] ;  /* 0x0000300002480984 */ /* 0x0008640000000c00 */
.L_x_126:
[----:B------:R-:W-:Y:S05]  /*8f20*/  BSYNC B1 ;  /* 0x0000000000017941 */ /* 0x000fea0003800000 */
.L_x_125:
[----:B--2---:R-:W-:Y:S05]  /*8f30*/  VIADD R3, R39, 0x20 ;  /* 0x0000002027037836 */ /* 0x004fea0000000000 */
[----:B------:R-:W-:Y:S04]  /*8f40*/  SHF.R.U32.HI R3, RZ, 0x15, R3 ;  /* 0x00000015ff037819 */ /* 0x000fe80000011603 */
[----:B------:R-:W-:Y:S11]  /*8f50*/  LOP3.LUT P0, RZ, R3, 0x3, R88, 0x48, !PT ;  /* 0x0000000303ff7812 */ /* 0x000ff60007804858 */
[----:B------:R-:W-:Y:S02]  /*8f60*/  @!UPT UIADD3 URZ, UPT, UPT, URZ, URZ, URZ ;  /* 0x000000fffffff290 */ /* 0x000fe4000fffe0ff */
[----:B------:R-:W-:Y:S05]  /*8f70*/  @!P0 BRA `(.L_x_130) ;  /* 0x0000000000408947 */ /* 0x000fea0003800000 */
[----:B------:R-:W2:Y:S01]  /*8f80*/  LDCU.64 UR8, c[0x4][0x70] ;  /* 0x01000e00ff0877ac */ /* 0x000ea20008000a00 */
[----:B------:R-:W-:Y:S01]  /*8f90*/  MOV R3, 0x0 ;  /* 0x0000000000037802 */ /* 0x000fe20000000f00 */
[----:B------:R-:W-:Y:S02]  /*8fa0*/  HFMA2 R12, -RZ, RZ, 0, 5.9604644775390625e-08 ;  /* 0x00000001ff0c7431 */ /* 0x000fe400000001ff */
[----:B------:R-:W-:Y:S02]  /*8fb0*/  IMAD.MOV.U32 R8, RZ, RZ, 0x192 ;  /* 0x00000192ff087424 */ /* 0x000fe400078e00ff */
[----:B------:R-:W-:Y:S01]  /*8fc0*/  IMAD.MOV.U32 R13, RZ, RZ, RZ ;  /* 0x000000ffff0d7224 */ /* 0x000fe200078e00ff */
[----:B------:R-:W5:Y:S01]  /*8fd0*/  LDCU.64 UR6, c[0x4][0x78] ;  /* 0x01000f00ff0677ac */ /* 0x000f620008000a00 */
[----:B----4-:R-:W4:Y:S01]  /*8fe0*/  LDC.64 R2, c[0x4][R3] ;  /* 0x0100000003027b82 */ /* 0x010f220000000a00 */
[----:B------:R-:W3:Y:S01]  /*8ff0*/  LDCU.64 UR4, c[0x4][0x10] ;  /* 0x01000200ff0477ac */ /* 0x000ee20008000a00 */
[----:B--2---:R-:W-:Y:S01]  /*9000*/  MOV R5, UR9 ;  /* 0x0000000900057c02 */ /* 0x004fe20008000f00 */
[----:B------:R-:W-:Y:S01]  /*9010*/  IMAD.U32 R4, RZ, RZ, UR8 ;  /* 0x00000008ff047e24 */ /* 0x000fe2000f8e00ff */
[----:B-----5:R-:W-:Y:S01]  /*9020*/  MOV R7, UR7 ;  /* 0x0000000700077c02 */ /* 0x020fe20008000f00 */
[----:B------:R-:W-:Y:S01]  /*9030*/  IMAD.U32 R6, RZ, RZ, UR6 ;  /* 0x00000006ff067e24 */ /* 0x000fe2000f8e00ff */
[----:B---3--:R-:W-:Y:S01]  /*9040*/  MOV R11, UR5 ;  /* 0x00000005000b7c02 */ /* 0x008fe20008000f00 */
[----:B------:R-:W-:Y:S02]  /*9050*/  IMAD.U32 R10, RZ, RZ, UR4 ;  /* 0x00000004ff0a7e24 */ /* 0x000fe4000f8e00ff */
[----:B------:R-:W-:Y:S07]  /*9060*/  LEPC R20, `(.L_x_130) ;  /* 0x000000001014794e */ /* 0x000fee0000000000 */
[----:B-1--4-:R-:W-:Y:S05]  /*9070*/  CALL.ABS.NOINC R2 ;  /* 0x0000000002007343 */ /* 0x012fea0003c00000 */
.L_x_130:
[C---:B-1----:R-:W-:Y:S01]  /*9080*/  SHF.L.U32 R40, R48.reuse, 0x10, RZ ;  /* 0x0000001030287819 */ /* 0x042fe200000006ff */
[----:B------:R-:W-:Y:S05]  /*9090*/  WARPSYNC.ALL ;  /* 0x0000000000007948 */ /* 0x000fea0003800000 */
[----:B------:R-:W-:Y:S01]  /*90a0*/  R2UR UR4, R39 ;  /* 0x00000000270472ca */ /* 0x000fe200000e0000 */
[----:B------:R-:W1:Y:S01]  /*90b0*/  S2R R102, SR_CgaCtaId ;  /* 0x0000000000667919 */ /* 0x000e620000008800 */
[----:B------:R-:W-:Y:S01]  /*90c0*/  LOP3.LUT R43, R48, 0xffff0000, RZ, 0xc0, !PT ;  /* 0xffff0000302b7812 */ /* 0x000fe200078ec0ff */
[----:B------:R-:W-:Y:S01]  /*90d0*/  BSSY.RECONVERGENT B0, `(.L_x_131) ;  /* 0x000008c000007945 */ /* 0x000fe20003800200 */
[----:B------:R-:W-:Y:S02]  /*90e0*/  LOP3.LUT R42, R49, 0xffff0000, RZ, 0xc0, !PT ;  /* 0xffff0000312a7812 */ /* 0x000fe400078ec0ff */
[----:B------:R-:W-:Y:S02]  /*90f0*/  LOP3.LUT R44, R50, 0xffff0000, RZ, 0xc0, !PT ;  /* 0xffff0000322c7812 */ /* 0x000fe400078ec0ff */
[----:B------:R-:W-:Y:S02]  /*9100*/  SHF.L.U32 R45, R59, 0x10, RZ ;  /* 0x000000103b2d7819 */ /* 0x000fe400000006ff */
[----:B------:R-:W-:Y:S02]  /*9110*/  ISETP.NE.AND P6, PT, R99, RZ, PT ;  /* 0x000000ff6300720c */ /* 0x000fe40003fc5270 */
[----:B------:R-:W-:Y:S01]  /*9120*/  ISETP.NE.AND P0, PT, R86, RZ, PT ;  /* 0x000000ff5600720c */ /* 0x000fe20003f05270 */
[----:B----4-:R-:W2:Y:S01]  /*9130*/  LDTM.x32 R4, tmem[UR4+0x20] ;  /* 0x00002004000479ee */ /* 0x010ea200082c0000 */
[----:B------:R-:W-:Y:S02]  /*9140*/  MOV R61, UR52 ;  /* 0x00000034003d7c02 */ /* 0x000fe40008000f00 */
[----:B------:R-:W-:Y:S07]  /*9150*/  LEA R62, R47, UR51, 0x3 ;  /* 0x000000332f3e7c11 */ /* 0x000fee000f8e18ff */
[----:B------:R-:W-:Y:S02]  /*9160*/  @P6 LEA R61, R61, UR51, 0x3 ;  /* 0x000000333d3d6c11 */ /* 0x000fe4000f8e18ff */
[----:B------:R-:W-:Y:S02]  /*9170*/  @P6 SHF.L.U32 R63, R83, 0x1f, RZ ;  /* 0x0000001f533f6819 */ /* 0x000fe400000006ff */
[----:B------:R-:W-:Y:S04]  /*9180*/  @P6 IADD3 R61, PT, PT, R61, 0x120, RZ ;  /* 0x000001203d3d6810 */ /* 0x000fe80007ffe0ff */
[----:B-1----:R-:W-:Y:S01]  /*9190*/  @P6 PRMT R61, R102, 0x654, R61 ;  /* 0x00000654663d6816 */ /* 0x002fe2000000003d */
[C---:B--2---:R-:W-:Y:S01]  /*91a0*/  FMUL R0, R38.reuse, R4 ;  /* 0x0000000426007220 */ /* 0x044fe20000400000 */
[C---:B------:R-:W-:Y:S01]  /*91b0*/  FMUL R2, R38.reuse, R5 ;  /* 0x0000000526027220 */ /* 0x040fe20000400000 */
[C---:B------:R-:W-:Y:S01]  /*91c0*/  FMUL R3, R38.reuse, R6 ;  /* 0x0000000626037220 */ /* 0x040fe20000400000 */
[C---:B------:R-:W-:Y:S01]  /*91d0*/  FMUL R7, R38.reuse, R7 ;  /* 0x0000000726077220 */ /* 0x040fe20000400000 */
[----:B------:R-:W-:Y:S01]  /*91e0*/  FFMA R0, R41, R40, R0 ;  /* 0x0000002829007223 */ /* 0x000fe20000000000 */
[----:B------:R-:W-:Y:S01]  /*91f0*/  SHF.L.U32 R40, R49, 0x10, RZ ;  /* 0x0000001031287819 */ /* 0x000fe200000006ff */
[----:B------:R-:W-:Y:S01]  /*9200*/  FFMA R2, R41, R43, R2 ;  /* 0x0000002b29027223 */ /* 0x000fe20000000002 */
[----:B------:R-:W-:Y:S01]  /*9210*/  SHF.L.U32 R43, R51, 0x10, RZ ;  /* 0x00000010332b7819 */ /* 0x000fe200000006ff */
[C---:B------:R-:W-:Y:S01]  /*9220*/  FMUL R4, R38.reuse, R8 ;  /* 0x0000000826047220 */ /* 0x040fe20000400000 */
[----:B------:R-:W-:Y:S01]  /*9230*/  FMUL R5, R38, R9 ;  /* 0x0000000926057220 */ /* 0x000fe20000400000 */
[C---:B------:R-:W-:Y:S01]  /*9240*/  FFMA R3, R41.reuse, R40, R3 ;  /* 0x0000002829037223 */ /* 0x040fe20000000003 */
[----:B------:R-:W-:Y:S01]  /*9250*/  SHF.L.U32 R40, R50, 0x10, RZ ;  /* 0x0000001032287819 */ /* 0x000fe200000006ff */
[----:B------:R-:W-:Y:S01]  /*9260*/  FFMA R7, R41, R42, R7 ;  /* 0x0000002a29077223 */ /* 0x000fe20000000007 */
[----:B------:R-:W-:Y:S01]  /*9270*/  LOP3.LUT R42, R51, 0xffff0000, RZ, 0xc0, !PT ;  /* 0xffff0000332a7812 */ /* 0x000fe200078ec0ff */
[----:B------:R-:W-:Y:S01]  /*9280*/  FMUL R6, R38, R10 ;  /* 0x0000000a26067220 */ /* 0x000fe20000400000 */
[----:B------:R-:W-:Y:S01]  /*9290*/  F2FP.BF16.F32.PACK_AB R52, R2, R0 ;  /* 0x000000000234723e */ /* 0x000fe200000010ff */
        /* <DEDUP_REMOVED lines=18> */
[C---:B------:R-:W-:Y:S01]  /*93c0*/  LOP3.LUT R42, R58.reuse, 0xffff0000, RZ, 0xc0, !PT ;  /* 0xffff00003a2a7812 */ /* 0x040fe200078ec0ff */
[----:B------:R-:W-:Y:S01]  /*93d0*/  FFMA R10, R41, R43, R10 ;  /* 0x0000002b290a7223 */ /* 0x000fe2000000000a */
[----:B------:R-:W-:Y:S01]  /*93e0*/  SHF.L.U32 R43, R58, 0x10, RZ ;  /* 0x000000103a2b7819 */ /* 0x000fe200000006ff */
[C---:B------:R-:W-:Y:S01]  /*93f0*/  FMUL R15, R38.reuse, R15 ;  /* 0x0000000f260f7220 */ /* 0x040fe20000400000 */
[----:B------:R-:W-:Y:S01]  /*9400*/  F2FP.BF16.F32.PACK_AB R68, R9, R8 ;  /* 0x000000080944723e */ /* 0x000fe200000010ff */
[C---:B------:R-:W-:Y:S01]  /*9410*/  FMUL R12, R38.reuse, R16 ;  /* 0x00000010260c7220 */ /* 0x040fe20000400000 */
[----:B------:R-:W-:Y:S01]  /*9420*/  FMUL R13, R38, R17 ;  /* 0x00000011260d7220 */ /* 0x000fe20000400000 */
[----:B------:R-:W-:Y:S01]  /*9430*/  FFMA R15, R41, R40, R15 ;  /* 0x00000028290f7223 */ /* 0x000fe2000000000f */
[----:B------:R-:W-:Y:S01]  /*9440*/  LOP3.LUT R40, R59, 0xffff0000, RZ, 0xc0, !PT ;  /* 0xffff00003b287812 */ /* 0x000fe200078ec0ff */
[----:B------:R-:W-:Y:S01]  /*9450*/  FFMA R12, R41, R43, R12 ;  /* 0x0000002b290c7223 */ /* 0x000fe2000000000c */
[----:B------:R-:W-:Y:S01]  /*9460*/  SHF.L.U32 R43, R64, 0x10, RZ ;  /* 0x00000010402b7819 */ /* 0x000fe200000006ff */
[----:B------:R-:W-:Y:S01]  /*9470*/  FMUL R14, R38, R18 ;  /* 0x00000012260e7220 */ /* 0x000fe20000400000 */
[----:B------:R-:W-:Y:S01]  /*9480*/  F2FP.BF16.F32.PACK_AB R69, R15, R10 ;  /* 0x0000000a0f45723e */ /* 0x000fe200000010ff */
[----:B------:R1:W-:Y:S01]  /*9490*/  STS.128 [R84+0x2000], R52 ;  /* 0x0020003454007388 */ /* 0x0003e20000000c00 */
[----:B------:R-:W-:Y:S01]  /*94a0*/  FFMA R13, R41, R42, R13 ;  /* 0x0000002a290d7223 */ /* 0x000fe2000000000d */
[----:B------:R-:W-:Y:S01]  /*94b0*/  LOP3.LUT R42, R64, 0xffff0000, RZ, 0xc0, !PT ;  /* 0xffff0000402a7812 */ /* 0x000fe200078ec0ff */
[C---:B------:R-:W-:Y:S01]  /*94c0*/  FMUL R19, R38.reuse, R19 ;  /* 0x0000001326137220 */ /* 0x040fe20000400000 */
[C---:B------:R-:W-:Y:S01]  /*94d0*/  FMUL R16, R38.reuse, R20 ;  /* 0x0000001426107220 */ /* 0x040fe20000400000 */
[C---:B------:R-:W-:Y:S01]  /*94e0*/  FMUL R17, R38.reuse, R21 ;  /* 0x0000001526117220 */ /* 0x040fe20000400000 */
[----:B------:R-:W-:Y:S01]  /*94f0*/  F2FP.BF16.F32.PACK_AB R70, R13, R12 ;  /* 0x0000000c0d46723e */ /* 0x000fe200000010ff */
[----:B------:R-:W-:Y:S01]  /*9500*/  FFMA R14, R41, R45, R14 ;  /* 0x0000002d290e7223 */ /* 0x000fe2000000000e */
[----:B------:R-:W-:Y:S01]  /*9510*/  SHF.L.U32 R45, R65, 0x10, RZ ;  /* 0x00000010412d7819 */ /* 0x000fe200000006ff */
[----:B------:R-:W-:Y:S01]  /*9520*/  FFMA R19, R41, R40, R19 ;  /* 0x0000002829137223 */ /* 0x000fe20000000013 */
[----:B------:R-:W-:Y:S01]  /*9530*/  LOP3.LUT R40, R65, 0xffff0000, RZ, 0xc0, !PT ;  /* 0xffff000041287812 */ /* 0x000fe200078ec0ff */
[----:B------:R-:W-:Y:S01]  /*9540*/  FFMA R16, R41, R43, R16 ;  /* 0x0000002b29107223 */ /* 0x000fe20000000010 */
[----:B------:R-:W-:Y:S01]  /*9550*/  SHF.L.U32 R43, R67, 0x10, RZ ;  /* 0x00000010432b7819 */ /* 0x000fe200000006ff */
[C---:B------:R-:W-:Y:S01]  /*9560*/  FMUL R18, R38.reuse, R22 ;  /* 0x0000001626127220 */ /* 0x040fe20000400000 */
[----:B------:R-:W-:Y:S01]  /*9570*/  F2FP.BF16.F32.PACK_AB R71, R19, R14 ;  /* 0x0000000e1347723e */ /* 0x000fe200000010ff */
[C---:B------:R-:W-:Y:S01]  /*9580*/  FFMA R17, R41.reuse, R42, R17 ;  /* 0x0000002a29117223 */ /* 0x040fe20000000011 */
[----:B------:R-:W-:Y:S01]  /*9590*/  FMUL R23, R38, R23 ;  /* 0x0000001726177220 */ /* 0x000fe20000400000 */
[----:B------:R-:W-:Y:S01]  /*95a0*/  SHF.L.U32 R42, R66, 0x10, RZ ;  /* 0x00000010422a7819 */ /* 0x000fe200000006ff */
[----:B------:R-:W-:Y:S01]  /*95b0*/  FMUL R20, R38, R24 ;  /* 0x0000001826147220 */ /* 0x000fe20000400000 */
[----:B------:R2:W-:Y:S01]  /*95c0*/  STS.128 [R96+0x2010], R68 ;  /* 0x0020104460007388 */ /* 0x0005e20000000c00 */
[----:B------:R-:W-:Y:S01]  /*95d0*/  FFMA R18, R41, R45, R18 ;  /* 0x0000002d29127223 */ /* 0x000fe20000000012 */
[----:B------:R-:W-:Y:S01]  /*95e0*/  SHF.L.U32 R45, R75, 0x10, RZ ;  /* 0x000000104b2d7819 */ /* 0x000fe200000006ff */
[C---:B------:R-:W-:Y:S01]  /*95f0*/  FFMA R23, R41.reuse, R40, R23 ;  /* 0x0000002829177223 */ /* 0x040fe20000000017 */
[----:B------:R-:W-:Y:S01]  /*9600*/  LOP3.LUT R40, R66, 0xffff0000, RZ, 0xc0, !PT ;  /* 0xffff000042287812 */ /* 0x000fe200078ec0ff */
[----:B------:R-:W-:Y:S01]  /*9610*/  FFMA R20, R41, R42, R20 ;  /* 0x0000002a29147223 */ /* 0x000fe20000000014 */
[----:B------:R-:W-:Y:S01]  /*9620*/  LOP3.LUT R42, R67, 0xffff0000, RZ, 0xc0, !PT ;  /* 0xffff0000432a7812 */ /* 0x000fe200078ec0ff */
[C---:B------:R-:W-:Y:S01]  /*9630*/  FMUL R21, R38.reuse, R25 ;  /* 0x0000001926157220 */ /* 0x040fe20000400000 */
[C---:B------:R-:W-:Y:S01]  /*9640*/  FMUL R22, R38.reuse, R26 ;  /* 0x0000001a26167220 */ /* 0x040fe20000400000 */
[C---:B------:R-:W-:Y:S01]  /*9650*/  FMUL R27, R38.reuse, R27 ;  /* 0x0000001b261b7220 */ /* 0x040fe20000400000 */
[----:B------:R-:W-:Y:S01]  /*9660*/  FMUL R24, R38, R28 ;  /* 0x0000001c26187220 */ /* 0x000fe20000400000 */
[C---:B------:R-:W-:Y:S01]  /*9670*/  FFMA R21, R41.reuse, R40, R21 ;  /* 0x0000002829157223 */ /* 0x040fe20000000015 */
[C---:B------:R-:W-:Y:S01]  /*9680*/  FFMA R22, R41.reuse, R43, R22 ;  /* 0x0000002b29167223 */ /* 0x040fe20000000016 */
[----:B------:R-:W-:Y:S01]  /*9690*/  FFMA R27, R41, R42, R27 ;  /* 0x0000002a291b7223 */ /* 0x000fe2000000001b */
[----:B------:R-:W-:Y:S01]  /*96a0*/  SHF.L.U32 R40, R72, 0x10, RZ ;  /* 0x0000001048287819 */ /* 0x000fe200000006ff */
[----:B------:R-:W-:Y:S01]  /*96b0*/  FMUL R25, R38, R29 ;  /* 0x0000001d26197220 */ /* 0x000fe20000400000 */
[----:B------:R-:W-:Y:S01]  /*96c0*/  LOP3.LUT R42, R72, 0xffff0000, RZ, 0xc0, !PT ;  /* 0xffff0000482a7812 */ /* 0x000fe200078ec0ff */
[C---:B------:R-:W-:Y:S01]  /*96d0*/  FMUL R26, R38.reuse, R30 ;  /* 0x0000001e261a7220 */ /* 0x040fe20000400000 */
[----:B------:R-:W-:Y:S01]  /*96e0*/  SHF.L.U32 R43, R73, 0x10, RZ ;  /* 0x00000010492b7819 */ /* 0x000fe200000006ff */
[----:B------:R-:W-:Y:S01]  /*96f0*/  FFMA R24, R41, R40, R24 ;  /* 0x0000002829187223 */ /* 0x000fe20000000018 */
[----:B------:R-:W-:Y:S01]  /*9700*/  LOP3.LUT R40, R73, 0xffff0000, RZ, 0xc0, !PT ;  /* 0xffff000049287812 */ /* 0x000fe200078ec0ff */
[C---:B------:R-:W-:Y:S01]  /*9710*/  FFMA R25, R41.reuse, R42, R25 ;  /* 0x0000002a29197223 */ /* 0x040fe20000000019 */
[----:B------:R-:W-:Y:S01]  /*9720*/  FMUL R31, R38, R31 ;  /* 0x0000001f261f7220 */ /* 0x000fe20000400000 */
[C---:B------:R-:W-:Y:S01]  /*9730*/  FFMA R26, R41.reuse, R43, R26 ;  /* 0x0000002b291a7223 */ /* 0x040fe2000000001a */
[----:B------:R-:W-:Y:S01]  /*9740*/  SHF.L.U32 R43, R74, 0x10, RZ ;  /* 0x000000104a2b7819 */ /* 0x000fe200000006ff */
[----:B------:R-:W-:Y:S01]  /*9750*/  FMUL R28, R38, R32 ;  /* 0x00000020261c7220 */ /* 0x000fe20000400000 */
[----:B------:R-:W-:Y:S01]  /*9760*/  LOP3.LUT R42, R74, 0xffff0000, RZ, 0xc0, !PT ;  /* 0xffff00004a2a7812 */ /* 0x000fe200078ec0ff */
[C---:B------:R-:W-:Y:S01]  /*9770*/  FMUL R29, R38.reuse, R33 ;  /* 0x00000021261d7220 */ /* 0x040fe20000400000 */
[C---:B------:R-:W-:Y:S01]  /*9780*/  FMUL R30, R38.reuse, R34 ;  /* 0x00000022261e7220 */ /* 0x040fe20000400000 */
[----:B------:R-:W-:Y:S01]  /*9790*/  FFMA R31, R41, R40, R31 ;  /* 0x00000028291f7223 */ /* 0x000fe2000000001f */
[----:B------:R-:W-:Y:S01]  /*97a0*/  FMUL R35, R38, R35 ;  /* 0x0000002326237220 */ /* 0x000fe20000400000 */
[----:B-1----:R-:W-:Y:S01]  /*97b0*/  F2FP.BF16.F32.PACK_AB R52, R17, R16 ;  /* 0x000000101134723e */ /* 0x002fe200000010ff */
[----:B------:R-:W-:Y:S01]  /*97c0*/  FFMA R28, R41, R43, R28 ;  /* 0x0000002b291c7223 */ /* 0x000fe2000000001c */
[----:B------:R-:W-:Y:S01]  /*97d0*/  F2FP.BF16.F32.PACK_AB R53, R23, R18 ;  /* 0x000000121735723e */ /* 0x000fe200000010ff */
[----:B------:R-:W-:Y:S01]  /*97e0*/  FFMA R29, R41, R42, R29 ;  /* 0x0000002a291d7223 */ /* 0x000fe2000000001d */
[----:B------:R-:W-:Y:S01]  /*97f0*/  F2FP.BF16.F32.PACK_AB R54, R21, R20 ;  /* 0x000000141536723e */ /* 0x000fe200000010ff */
[----:B------:R-:W-:Y:S01]  /*9800*/  FFMA R30, R41, R45, R30 ;  /* 0x0000002d291e7223 */ /* 0x000fe2000000001e */
[----:B------:R-:W-:Y:S01]  /*9810*/  F2FP.BF16.F32.PACK_AB R55, R27, R22 ;  /* 0x000000161b37723e */ /* 0x000fe200000010ff */
[----:B------:R-:W-:Y:S01]  /*9820*/  FFMA R35, R41, R44, R35 ;  /* 0x0000002c29237223 */ /* 0x000fe20000000023 */
[----:B------:R-:W-:Y:S02]  /*9830*/  F2FP.BF16.F32.PACK_AB R104, R25, R24 ;  /* 0x000000181968723e */ /* 0x000fe400000010ff */
[----:B------:R-:W-:Y:S01]  /*9840*/  F2FP.BF16.F32.PACK_AB R105, R31, R26 ;  /* 0x0000001a1f69723e */ /* 0x000fe200000010ff */
[----:B------:R2:W-:Y:S01]  /*9850*/  STS.128 [R94+0x2020], R52 ;  /* 0x002020345e007388 */ /* 0x0005e20000000c00 */
        /* <DEDUP_REMOVED lines=8> */
[----:B-1----:R-:W1:Y:S02]  /*98e0*/  FENCE.VIEW.ASYNC.S ;  /* 0x00000000000073c6 */ /* 0x002e640000000000 */
[----:B-1----:R-:W-:Y:S06]  /*98f0*/  BAR.SYNC.DEFER_BLOCKING 0x1, 0x80 ;  /* 0x0042000000007b1d */ /* 0x002fec0000010000 */
[----:B------:R-:W-:Y:S05]  /*9900*/  @P0 BRA `(.L_x_132) ;  /* 0x0000000000200947 */ /* 0x000fea0003800000 */
[----:B------:R-:W1:Y:S01]  /*9910*/  LDCU.64 UR6, c[0x0][0x348] ;  /* 0x00006900ff0677ac */ /* 0x000e620008000a00 */
[----:B------:R-:W-:Y:S02]  /*9920*/  UIADD3 UR40, UPT, UPT, UR51, 0x2200, URZ ;  /* 0x0000220033287890 */ /* 0x000fe4000fffe0ff */
[----:B------:R-:W-:Y:S02]  /*9930*/  UIADD3 UR41, UPT, UPT, UR53, 0x20, URZ ;  /* 0x0000002035297890 */ /* 0x000fe4000fffe0ff */
[----:B-1----:R-:W-:Y:S04]  /*9940*/  UIADD3 UR4, UP0, UPT, UR6, 0x780, URZ ;  /* 0x0000078006047890 */ /* 0x002fe8000ff1e0ff */
[----:B------:R-:W-:Y:S09]  /*9950*/  UIADD3.X UR5, UPT, UPT, URZ, UR7, URZ, UP0, !UPT ;  /* 0x00000007ff057290 */ /* 0x000ff200087fe4ff */
[----:B------:R1:W-:Y:S01]  /*9960*/  UTMASTG.5D [UR40], [UR4] ;  /* 0x00000028040073b5 */ /* 0x0003e20008020000 */
[----:B------:R0:W-:Y:S01]  /*9970*/  UTMACMDFLUSH ;  /* 0x00000000000079b7 */ /* 0x0001e20000000000 */
[----:B-1----:R-:W-:Y:S04]  /*9980*/  DEPBAR.LE SB0, 0x1 ;  /* 0x000080400000791a */ /* 0x002fe80000000000 */
.L_x_132:
[----:B------:R-:W-:Y:S05]  /*9990*/  BSYNC.RECONVERGENT B0 ;  /* 0x0000000000007941 */ /* 0x000fea0003800200 */
.L_x_131:
[----:B------:R-:W-:Y:S01]  /*99a0*/  BAR.SYNC.DEFER_BLOCKING 0x1, 0x80 ;  /* 0x0042000000007b1d */ /* 0x000fe20000010000 */
[----:B------:R-:W-:Y:S04]  /*99b0*/  UIADD3 UR4, UPT, UPT, UR52, 0x1, URZ ;  /* 0x0000000134047890 */ /* 0x000fe8000fffe0ff */
[----:B------:R-:W-:Y:S04]  /*99c0*/  UISETP.NE.AND UP0, UPT, UR4, 0x4, UPT ;  /* 0x000000040400788c */ /* 0x000fe8000bf05270 */
[----:B------:R-:W-:Y:S01]  /*99d0*/  USEL UR50, UR4, URZ, UP0 ;  /* 0x000000ff04327287 */ /* 0x000fe20008000000 */
[----:B------:R1:W-:Y:S01]  /*99e0*/  @P6 SYNCS.ARRIVE.TRANS64.RED.A1T0 RZ, [R61+URZ], RZ ;  /* 0x000000ff3dff69a7 */ /* 0x0003e200081004ff */
[----:B------:R-:W-:Y:S01]  /*99f0*/  BSSY B1, `(.L_x_133) ;  /* 0x0000017000017945 */ /* 0x000fe20003800000 */
[----:B------:R-:W4:Y:S02]  /*9a00*/  @P6 SYNCS.PHASECHK.TRANS64.TRYWAIT P0, [R62+URZ+0x100], R63 ;  /* 0x0001003f3e0065a7 */ /* 0x000f2400080011ff */
[----:B----4-:R-:W-:Y:S01]  /*9a10*/  @P6 SEL R46, RZ, 0x1, !P0 ;  /* 0x00000001ff2e6807 */ /* 0x010fe20004000000 */
[----:B-1----:R-:W-:Y:S06]  /*9a20*/  @!P6 BRA `(.L_x_134) ;  /* 0x00000000004ce947 */ /* 0x002fec0003800000 */
        /* <DEDUP_REMOVED lines=9> */
[----:B------:R-:W-:Y:S04]  /*9ac0*/  SHF.L.U32 R5, R83, 0x1f, RZ ;  /* 0x0000001f53057819 */ /* 0x000fe800000006ff */
[----:B------:R-:W1:Y:S02]  /*9ad0*/  SYNCS.PHASECHK.TRANS64.TRYWAIT P0, [R62+URZ+0x100], R5 ;  /* 0x000100053e0075a7 */ /* 0x000e6400080011ff */
[----:B-1----:R-:W-:Y:S05]  /*9ae0*/  @!P0 BRA `(.L_x_137) ;  /* 0x0000002800708947 */ /* 0x002fea0003800000 */
.L_x_136:
[----:B------:R-:W-:Y:S05]  /*9af0*/  BSYNC B0 ;  /* 0x0000000000007941 */ /* 0x000fea0003800000 */
.L_x_135:
[----:B------:R-:W-:Y:S02]  /*9b00*/  ISETP.NE.AND P0, PT, R60, RZ, PT ;  /* 0x000000ff3c00720c */ /* 0x000fe40003f05270 */
[----:B------:R-:W-:Y:S11]  /*9b10*/  IADD3 R47, PT, PT, R47, 0x1, RZ ;  /* 0x000000012f2f7810 */ /* 0x000ff60007ffe0ff */
[----:B------:R4:W1:Y:S04]  /*9b20*/  @P0 LDS.128 R48, [R4] ;  /* 0x0000000004300984 */ /* 0x0008680000000c00 */
[----:B------:R4:W1:Y:S04]  /*9b30*/  @P0 LDS.128 R56, [R3+0x10] ;  /* 0x0000100003380984 */ /* 0x0008680000000c00 */
[----:B------:R4:W1:Y:S04]  /*9b40*/  @P0 LDS.128 R64, [R2+0x20] ;  /* 0x0000200002400984 */ /* 0x0008680000000c00 */
[----:B------:R4:W1:Y:S02]  /*9b50*/  @P0 LDS.128 R72, [R0+0x30] ;  /* 0x0000300000480984 */ /* 0x0008640000000c00 */
.L_x_134:
[----:B------:R-:W-:Y:S05]  /*9b60*/  BSYNC B1 ;  /* 0x0000000000017941 */ /* 0x000fea0003800000 */
.L_x_133:
[----:B----4-:R-:W-:Y:S05]  /*9b70*/  VIADD R3, R39, 0x40 ;  /* 0x0000004027037836 */ /* 0x010fea0000000000 */
[----:B------:R-:W-:Y:S04]  /*9b80*/  SHF.R.U32.HI R3, RZ, 0x15, R3 ;  /* 0x00000015ff037819 */ /* 0x000fe80000011603 */
[----:B------:R-:W-:Y:S11]  /*9b90*/  LOP3.LUT P0, RZ, R3, 0x3, R88, 0x48, !PT ;  /* 0x0000000303ff7812 */ /* 0x000ff60007804858 */
[----:B------:R-:W-:Y:S02]  /*9ba0*/  @!UPT UIADD3 URZ, UPT, UPT, URZ, URZ, URZ ;  /* 0x000000fffffff290 */ /* 0x000fe4000fffe0ff */
[----:B------:R-:W-:Y:S05]  /*9bb0*/  @!P0 BRA `(.L_x_138) ;  /* 0x0000000000408947 */ /* 0x000fea0003800000 */
[----:B------:R-:W1:Y:S01]  /*9bc0*/  LDCU.64 UR8, c[0x4][0x70] ;  /* 0x01000e00ff0877ac */ /* 0x000e620008000a00 */
[----:B------:R-:W-:Y:S01]  /*9bd0*/  MOV R3, 0x0 ;  /* 0x0000000000037802 */ /* 0x000fe20000000f00 */
[----:B------:R-:W-:Y:S02]  /*9be0*/  HFMA2 R12, -RZ, RZ, 0, 5.9604644775390625e-08 ;  /* 0x00000001ff0c7431 */ /* 0x000fe400000001ff */
[----:B------:R-:W-:Y:S02]  /*9bf0*/  IMAD.MOV.U32 R8, RZ, RZ, 0x192 ;  /* 0x00000192ff087424 */ /* 0x000fe400078e00ff */
[----:B------:R-:W-:Y:S01]  /*9c00*/  IMAD.MOV.U32 R13, RZ, RZ, RZ ;  /* 0x000000ffff0d7224 */ /* 0x000fe200078e00ff */
[----:B------:R-:W4:Y:S01]  /*9c10*/  LDCU.64 UR6, c[0x4][0x78] ;  /* 0x01000f00ff0677ac */ /* 0x000f220008000a00 */
[----:B------:R-:W2:Y:S01]  /*9c20*/  LDC.64 R2, c[0x4][R3] ;  /* 0x0100000003027b82 */ /* 0x000ea20000000a00 */
[----:B------:R-:W5:Y:S01]  /*9c30*/  LDCU.64 UR4, c[0x4][0x10] ;  /* 0x01000200ff0477ac */ /* 0x000f620008000a00 */
[----:B-1----:R-:W-:Y:S01]  /*9c40*/  MOV R5, UR9 ;  /* 0x0000000900057c02 */ /* 0x002fe20008000f00 */
[----:B------:R-:W-:Y:S01]  /*9c50*/  IMAD.U32 R4, RZ, RZ, UR8 ;  /* 0x00000008ff047e24 */ /* 0x000fe2000f8e00ff */
[----:B----4-:R-:W-:Y:S01]  /*9c60*/  MOV R7, UR7 ;  /* 0x0000000700077c02 */ /* 0x010fe20008000f00 */
[----:B------:R-:W-:Y:S01]  /*9c70*/  IMAD.U32 R6, RZ, RZ, UR6 ;  /* 0x00000006ff067e24 */ /* 0x000fe2000f8e00ff */
[----:B-----5:R-:W-:Y:S01]  /*9c80*/  MOV R11, UR5 ;  /* 0x00000005000b7c02 */ /* 0x020fe20008000f00 */
[----:B------:R-:W-:Y:S02]  /*9c90*/  IMAD.U32 R10, RZ, RZ, UR4 ;  /* 0x00000004ff0a7e24 */ /* 0x000fe4000f8e00ff */
[----:B------:R-:W-:Y:S07]  /*9ca0*/  LEPC R20, `(.L_x_138) ;  /* 0x000000001014794e */ /* 0x000fee0000000000 */
[----:B--23--:R-:W-:Y:S05]  /*9cb0*/  CALL.ABS.NOINC R2 ;  /* 0x0000000002007343 */ /* 0x00cfea0003c00000 */
.L_x_138:
[C---:B-1----:R-:W-:Y:S01]  /*9cc0*/  SHF.L.U32 R40, R48.reuse, 0x10, RZ ;  /* 0x0000001030287819 */ /* 0x042fe200000006ff */
[----:B------:R-:W-:Y:S05]  /*9cd0*/  WARPSYNC.ALL ;  /* 0x0000000000007948 */ /* 0x000fea0003800000 */
[----:B------:R-:W-:Y:S01]  /*9ce0*/  R2UR UR4, R39 ;  /* 0x00000000270472ca */ /* 0x000fe200000e0000 */
[----:B------:R-:W-:Y:S01]  /*9cf0*/  BSSY.RECONVERGENT B0, `(.L_x_139) ;  /* 0x000008d000007945 */ /* 0x000fe20003800200 */
[----:B------:R-:W-:Y:S02]  /*9d00*/  LOP3.LUT R43, R48, 0xffff0000, RZ, 0xc0, !PT ;  /* 0xffff0000302b7812 */ /* 0x000fe400078ec0ff */
[----:B------:R-:W-:Y:S02]  /*9d10*/  SHF.L.U32 R42, R49, 0x10, RZ ;  /* 0x00000010312a7819 */ /* 0x000fe400000006ff */
[C---:B------:R-:W-:Y:S02]  /*9d20*/  SHF.L.U32 R45, R51.reuse, 0x10, RZ ;  /* 0x00000010332d7819 */ /* 0x040fe400000006ff */
[----:B------:R-:W-:Y:S02]  /*9d30*/  LOP3.LUT R44, R51, 0xffff0000, RZ, 0xc0, !PT ;  /* 0xffff0000332c7812 */ /* 0x000fe400078ec0ff */
[----:B------:R-:W-:Y:S02]  /*9d40*/  ISETP.NE.AND P6, PT, R99, RZ, PT ;  /* 0x000000ff6300720c */ /* 0x000fe40003fc5270 */
[----:B------:R-:W-:Y:S01]  /*9d50*/  ISETP.NE.AND P0, PT, R86, RZ, PT ;  /* 0x000000ff5600720c */ /* 0x000fe20003f05270 */
[----:B------:R-:W1:Y:S01]  /*9d60*/  LDTM.x32 R4, tmem[UR4+0x40] ;  /* 0x00004004000479ee */ /* 0x000e6200082c0000 */
[----:B------:R-:W-:Y:S02]  /*9d70*/  MOV R61, UR50 ;  /* 0x00000032003d7c02 */ /* 0x000fe40008000f00 */
[----:B------:R-:W-:Y:S07]  /*9d80*/  LEA R62, R47, UR51, 0x3 ;  /* 0x000000332f3e7c11 */ /* 0x000fee000f8e18ff */
[----:B------:R-:W-:Y:S02]  /*9d90*/  @P6 LEA R61, R61, UR51, 0x3 ;  /* 0x000000333d3d6c11 */ /* 0x000fe4000f8e18ff */
[----:B------:R-:W-:Y:S02]  /*9da0*/  @P6 SHF.L.U32 R63, R83, 0x1f, RZ ;  /* 0x0000001f533f6819 */ /* 0x000fe400000006ff */
[----:B------:R-:W-:Y:S04]  /*9db0*/  @P6 IADD3 R61, PT, PT, R61, 0x120, RZ ;  /* 0x000001203d3d6810 */ /* 0x000fe80007ffe0ff */
[----:B------:R-:W-:Y:S01]  /*9dc0*/  @P6 PRMT R61, R102, 0x654, R61 ;  /* 0x00000654663d6816 */ /* 0x000fe2000000003d */
[C---:B-1----:R-:W-:Y:S01]  /*9dd0*/  FMUL R0, R38.reuse, R4 ;  /* 0x0000000426007220 */ /* 0x042fe20000400000 */
[C---:B------:R-:W-:Y:S01]  /*9de0*/  FMUL R2, R38.reuse, R5 ;  /* 0x0000000526027220 */ /* 0x040fe20000400000 */
[C---:B------:R-:W-:Y:S01]  /*9df0*/  FMUL R3, R38.reuse, R6 ;  /* 0x0000000626037220 */ /* 0x040fe20000400000 */
[----:B------:R-:W-:Y:S01]  /*9e00*/  FMUL R7, R38, R7 ;  /* 0x0000000726077220 */ /* 0x000fe20000400000 */
[----:B------:R-:W-:Y:S01]  /*9e10*/  FFMA R0, R41, R40, R0 ;  /* 0x0000002829007223 */ /* 0x000fe20000000000 */
[----:B------:R-:W-:Y:S01]  /*9e20*/  LOP3.LUT R40, R49, 0xffff0000, RZ, 0xc0, !PT ;  /* 0xffff000031287812 */ /* 0x000fe200078ec0ff */
[C---:B------:R-:W-:Y:S01]  /*9e30*/  FFMA R2, R41.reuse, R43, R2 ;  /* 0x0000002b29027223 */ /* 0x040fe20000000002 */
[C---:B------:R-:W-:Y:S01]  /*9e40*/  SHF.L.U32 R43, R50.reuse, 0x10, RZ ;  /* 0x00000010322b7819 */ /* 0x040fe200000006ff */
[C---:B------:R-:W-:Y:S01]  /*9e50*/  FFMA R3, R41.reuse, R42, R3 ;  /* 0x0000002a29037223 */ /* 0x040fe20000000003 */
[----:B------:R-:W-:Y:S01]  /*9e60*/  LOP3.LUT R42, R50, 0xffff0000, RZ, 0xc0, !PT ;  /* 0xffff0000322a7812 */ /* 0x000fe200078ec0ff */
[----:B------:R-:W-:Y:S01]  /*9e70*/  FMUL R4, R38, R8 ;  /* 0x0000000826047220 */ /* 0x000fe20000400000 */
[----:B--2---:R-:W-:Y:S01]  /*9e80*/  F2FP.BF16.F32.PACK_AB R68, R2, R0 ;  /* 0x000000000244723e */ /* 0x004fe200000010ff */
[----:B------:R-:W-:Y:S01]  /*9e90*/  FMUL R5, R38, R9 ;  /* 0x0000000926057220 */ /* 0x000fe20000400000 */
[C---:B------:R-:W-:Y:S01]  /*9ea0*/  FFMA R7, R41.reuse, R40, R7 ;  /* 0x0000002829077223 */ /* 0x040fe20000000007 */
[----:B------:R-:W-:Y:S01]  /*9eb0*/  SHF.L.U32 R40, R56, 0x10, RZ ;  /* 0x0000001038287819 */ /* 0x000fe200000006ff */
[C---:B------:R-:W-:Y:S01]  /*9ec0*/  FMUL R6, R38.reuse, R10 ;  /* 0x0000000a26067220 */ /* 0x040fe20000400000 */
[C---:B------:R-:W-:Y:S01]  /*9ed0*/  FMUL R11, R38.reuse, R11 ;  /* 0x0000000b260b7220 */ /* 0x040fe20000400000 */
[----:B------:R-:W-:Y:S01]  /*9ee0*/  FFMA R4, R41, R43, R4 ;  /* 0x0000002b29047223 */ /* 0x000fe20000000004 */
[----:B------:R-:W-:Y:S01]  /*9ef0*/  SHF.L.U32 R43, R57, 0x10, RZ ;  /* 0x00000010392b7819 */ /* 0x000fe200000006ff */
[----:B------:R-:W-:Y:S01]  /*9f00*/  FMUL R8, R38, R12 ;  /* 0x0000000c26087220 */ /* 0x000fe20000400000 */
[----:B------:R-:W-:Y:S01]  /*9f10*/  F2FP.BF16.F32.PACK_AB R69, R7, R3 ;  /* 0x000000030745723e */ /* 0x000fe200000010ff */
[C---:B------:R-:W-:Y:S01]  /*9f20*/  FFMA R5, R41.reuse, R42, R5 ;  /* 0x0000002a29057223 */ /* 0x040fe20000000005 */
[----:B------:R-:W-:Y:S01]  /*9f30*/  LOP3.LUT R42, R56, 0xffff0000, RZ, 0xc0, !PT ;  /* 0xffff0000382a7812 */ /* 0x000fe200078ec0ff */
[----:B------:R-:W-:Y:S01]  /*9f40*/  FFMA R6, R41, R45, R6 ;  /* 0x0000002d29067223 */ /* 0x000fe20000000006 */
[----:B------:R-:W-:Y:S01]  /*9f50*/  SHF.L.U32 R45, R65, 0x10, RZ ;  /* 0x00000010412d7819 */ /* 0x000fe200000006ff */
[----:B------:R-:W-:Y:S01]  /*9f60*/  FFMA R11, R41, R44, R11 ;  /* 0x0000002c290b7223 */ /* 0x000fe2000000000b */
[----:B------:R-:W-:Y:S01]  /*9f70*/  F2FP.BF16.F32.PACK_AB R70, R5, R4 ;  /* 0x000000040546723e */ /* 0x000fe200000010ff */
[----:B------:R-:W-:Y:S01]  /*9f80*/  FFMA R8, R41, R40, R8 ;  /* 0x0000002829087223 */ /* 0x000fe20000000008 */
[----:B------:R-:W-:Y:S01]  /*9f90*/  LOP3.LUT R40, R57, 0xffff0000, RZ, 0xc0, !PT ;  /* 0xffff000039287812 */ /* 0x000fe200078ec0ff */
[C---:B------:R-:W-:Y:S01]  /*9fa0*/  FMUL R9, R38.reuse, R13 ;  /* 0x0000000d26097220 */ /* 0x040fe20000400000 */
[----:B------:R-:W-:Y:S01]  /*9fb0*/  F2FP.BF16.F32.PACK_AB R71, R11, R6 ;  /* 0x000000060b47723e */ /* 0x000fe200000010ff */
[C---:B------:R-:W-:Y:S01]  /*9fc0*/  FMUL R10, R38.reuse, R14 ;  /* 0x0000000e260a7220 */ /* 0x040fe20000400000 */
[----:B------:R-:W-:Y:S01]  /*9fd0*/  LOP3.LUT R44, R75, 0xffff0000, RZ, 0xc0, !PT ;  /* 0xffff00004b2c7812 */ /* 0x000fe200078ec0ff */
[----:B------:R-:W-:Y:S01]  /*9fe0*/  FMUL R15, R38, R15 ;  /* 0x0000000f260f7220 */ /* 0x000fe20000400000 */
        /* <DEDUP_REMOVED lines=8> */
[----:B------:R-:W-:Y:S01]  /*a070*/  FMUL R13, R38, R17 ;  /* 0x00000011260d7220 */ /* 0x000fe20000400000 */
[----:B------:R-:W-:Y:S01]  /*a080*/  F2FP.BF16.F32.PACK_AB R53, R15, R10 ;  /* 0x0000000a0f35723e */ /* 0x000fe200000010ff */
[C---:B------:R-:W-:Y:S01]  /*a090*/  FFMA R12, R41.reuse, R42, R12 ;  /* 0x0000002a290c7223 */ /* 0x040fe2000000000c */
[----:B------:R-:W-:Y:S01]  /*a0a0*/  LOP3.LUT R42, R64, 0xffff0000, RZ, 0xc0, !PT ;  /* 0xffff0000402a7812 */ /* 0x000fe200078ec0ff */
[C---:B------:R-:W-:Y:S01]  /*a0b0*/  FMUL R14, R38.reuse, R18 ;  /* 0x00000012260e7220 */ /* 0x040fe20000400000 */
[----:B------:R-:W-:Y:S01]  /*a0c0*/  FFMA R13, R41, R40, R13 ;  /* 0x00000028290d7223 */ /* 0x000fe2000000000d */
[----:B------:R-:W-:Y:S01]  /*a0d0*/  LOP3.LUT R40, R59, 0xffff0000, RZ, 0xc0, !PT ;  /* 0xffff00003b287812 */ /* 0x000fe200078ec0ff */
[----:B------:R1:W-:Y:S01]  /*a0e0*/  STS.128 [R84+0x4000], R68 ;  /* 0x0040004454007388 */ /* 0x0003e20000000c00 */
        /* <DEDUP_REMOVED lines=13> */
[C---:B------:R-:W-:Y:S01]  /*a1c0*/  FFMA R17, R41.reuse, R42, R17 ;  /* 0x0000002a29117223 */ /* 0x040fe20000000011 */
[----:B------:R-:W-:Y:S01]  /*a1d0*/  FFMA R18, R41, R45, R18 ;  /* 0x0000002d29127223 */ /* 0x000fe20000000012 */
[----:B------:R2:W-:Y:S01]  /*a1e0*/  STS.128 [R96+0x4010], R52 ;  /* 0x0040103460007388 */ /* 0x0005e20000000c00 */
[----:B------:R-:W-:Y:S01]  /*a1f0*/  SHF.L.U32 R45, R67, 0x10, RZ ;  /* 0x00000010432d7819 */ /* 0x000fe200000006ff */
[----:B------:R-:W-:Y:S01]  /*a200*/  FFMA R23, R41, R40, R23 ;  /* 0x0000002829177223 */ /* 0x000fe20000000017 */
[----:B------:R-:W-:Y:S01]  /*a210*/  LOP3.LUT R40, R66, 0xffff0000, RZ, 0xc0, !PT ;  /* 0xffff000042287812 */ /* 0x000fe200078ec0ff */
[C---:B------:R-:W-:Y:S01]  /*a220*/  FMUL R20, R38.reuse, R24 ;  /* 0x0000001826147220 */ /* 0x040fe20000400000 */
[----:B------:R-:W-:Y:S01]  /*a230*/  LOP3.LUT R42, R67, 0xffff0000, RZ, 0xc0, !PT ;  /* 0xffff0000432a7812 */ /* 0x000fe200078ec0ff */
[C---:B------:R-:W-:Y:S01]  /*a240*/  FMUL R21, R38.reuse, R25 ;  /* 0x0000001926157220 */ /* 0x040fe20000400000 */
[C---:B------:R-:W-:Y:S01]  /*a250*/  FMUL R22, R38.reuse, R26 ;  /* 0x0000001a26167220 */ /* 0x040fe20000400000 */
[----:B------:R-:W-:Y:S01]  /*a260*/  FMUL R27, R38, R27 ;  /* 0x0000001b261b7220 */ /* 0x000fe20000400000 */
[----:B------:R-:W-:Y:S01]  /*a270*/  FFMA R20, R41, R43, R20 ;  /* 0x0000002b29147223 */ /* 0x000fe20000000014 */
[----:B------:R-:W-:Y:S01]  /*a280*/  SHF.L.U32 R43, R73, 0x10, RZ ;  /* 0x00000010492b7819 */ /* 0x000fe200000006ff */
[C---:B------:R-:W-:Y:S01]  /*a290*/  FFMA R21, R41.reuse, R40, R21 ;  /* 0x0000002829157223 */ /* 0x040fe20000000015 */
[C---:B------:R-:W-:Y:S01]  /*a2a0*/  FFMA R22, R41.reuse, R45, R22 ;  /* 0x0000002d29167223 */ /* 0x040fe20000000016 */
[C---:B------:R-:W-:Y:S01]  /*a2b0*/  FFMA R27, R41.reuse, R42, R27 ;  /* 0x0000002a291b7223 */ /* 0x040fe2000000001b */
[----:B------:R-:W-:Y:S01]  /*a2c0*/  SHF.L.U32 R40, R72, 0x10, RZ ;  /* 0x0000001048287819 */ /* 0x000fe200000006ff */
[----:B------:R-:W-:Y:S01]  /*a2d0*/  FMUL R24, R38, R28 ;  /* 0x0000001c26187220 */ /* 0x000fe20000400000 */
[----:B------:R-:W-:Y:S01]  /*a2e0*/  LOP3.LUT R42, R72, 0xffff0000, RZ, 0xc0, !PT ;  /* 0xffff0000482a7812 */ /* 0x000fe200078ec0ff */
[C---:B------:R-:W-:Y:S01]  /*a2f0*/  FMUL R25, R38.reuse, R29 ;  /* 0x0000001d26197220 */ /* 0x040fe20000400000 */
[C---:B------:R-:W-:Y:S01]  /*a300*/  FMUL R26, R38.reuse, R30 ;  /* 0x0000001e261a7220 */ /* 0x040fe20000400000 */
[----:B------:R-:W-:Y:S01]  /*a310*/  FFMA R24, R41, R40, R24 ;  /* 0x0000002829187223 */ /* 0x000fe20000000018 */
[----:B------:R-:W-:Y:S01]  /*a320*/  LOP3.LUT R40, R73, 0xffff0000, RZ, 0xc0, !PT ;  /* 0xffff000049287812 */ /* 0x000fe200078ec0ff */
[C---:B------:R-:W-:Y:S01]  /*a330*/  FFMA R25, R41.reuse, R42, R25 ;  /* 0x0000002a29197223 */ /* 0x040fe20000000019 */
[----:B------:R-:W-:Y:S01]  /*a340*/  FFMA R26, R41, R43, R26 ;  /* 0x0000002b291a7223 */ /* 0x000fe2000000001a */
[----:B------:R-:W-:Y:S01]  /*a350*/  FMUL R31, R38, R31 ;  /* 0x0000001f261f7220 */ /* 0x000fe20000400000 */
[----:B------:R-:W-:Y:S01]  /*a360*/  SHF.L.U32 R43, R74, 0x10, RZ ;  /* 0x000000104a2b7819 */ /* 0x000fe200000006ff */
[----:B------:R-:W-:Y:S01]  /*a370*/  FMUL R28, R38, R32 ;  /* 0x00000020261c7220 */ /* 0x000fe20000400000 */
[----:B------:R-:W-:Y:S01]  /*a380*/  LOP3.LUT R42, R74, 0xffff0000, RZ, 0xc0, !PT ;  /* 0xffff00004a2a7812 */ /* 0x000fe200078ec0ff */
[C---:B------:R-:W-:Y:S01]  /*a390*/  FMUL R29, R38.reuse, R33 ;  /* 0x00000021261d7220 */ /* 0x040fe20000400000 */
[----:B------:R-:W-:Y:S01]  /*a3a0*/  SHF.L.U32 R45, R75, 0x10, RZ ;  /* 0x000000104b2d7819 */ /* 0x000fe200000006ff */
        /* <DEDUP_REMOVED lines=33> */
.L_x_140:
[----:B------:R-:W-:Y:S05]  /*a5c0*/  BSYNC.RECONVERGENT B0 ;  /* 0x0000000000007941 */ /* 0x000fea0003800200 */
.L_x_139:
        /* <DEDUP_REMOVED lines=21> */
.L_x_144:
[----:B------:R-:W-:Y:S05]  /*a720*/  BSYNC B0 ;  /* 0x0000000000007941 */ /* 0x000fea0003800000 */
.L_x_143:
[----:B------:R-:W-:Y:S11]  /*a730*/  ISETP.NE.AND P0, PT, R60, RZ, PT ;  /* 0x000000ff3c00720c */ /* 0x000ff60003f05270 */
[----:B------:R-:W-:Y:S02]  /*a740*/  @!UPT UIADD3 URZ, UPT, UPT, URZ, URZ, URZ ;  /* 0x000000fffffff290 */ /* 0x000fe4000fffe0ff */
[----:B------:R4:W1:Y:S04]  /*a750*/  @P0 LDS.128 R48, [R3] ;  /* 0x0000000003300984 */ /* 0x0008680000000c00 */
[----:B------:R4:W1:Y:S04]  /*a760*/  @P0 LDS.128 R56, [R2+0x10] ;  /* 0x0000100002380984 */ /* 0x0008680000000c00 */
[----:B------:R4:W1:Y:S04]  /*a770*/  @P0 LDS.128 R64, [R0+0x20] ;  /* 0x0000200000400984 */ /* 0x0008680000000c00 */
[----:B------:R4:W1:Y:S02]  /*a780*/  @P0 LDS.128 R72, [R47+0x30] ;  /* 0x000030002f480984 */ /* 0x0008640000000c00 */
.L_x_142:
[----:B------:R-:W-:Y:S05]  /*a790*/  BSYNC B1 ;  /* 0x0000000000017941 */ /* 0x000fea0003800000 */
.L_x_141:
        /* <DEDUP_REMOVED lines=21> */
.L_x_146:
[----:B------:R-:W-:Y:S01]  /*a8f0*/  ISETP.NE.AND P0, PT, R86, RZ, PT ;  /* 0x000000ff5600720c */ /* 0x000fe20003f05270 */
[----:B------:R-:W-:Y:S05]  /*a900*/  WARPSYNC.ALL ;  /* 0x0000000000007948 */ /* 0x000fea0003800000 */
[----:B------:R-:W-:Y:S01]  /*a910*/  R2UR UR4, R39 ;  /* 0x00000000270472ca */ /* 0x000fe200000e0000 */
[----:B------:R-:W-:Y:S01]  /*a920*/  BSSY.RECONVERGENT B0, `(.L_x_147) ;  /* 0x000008a000007945 */ /* 0x000fe20003800200 */
[C---:B-1----:R-:W-:Y:S02]  /*a930*/  SHF.L.U32 R40, R48.reuse, 0x10, RZ ;  /* 0x0000001030287819 */ /* 0x042fe400000006ff */
[----:B------:R-:W-:Y:S02]  /*a940*/  LOP3.LUT R42, R48, 0xffff0000, RZ, 0xc0, !PT ;  /* 0xffff0000302a7812 */ /* 0x000fe400078ec0ff */
[C---:B------:R-:W-:Y:S02]  /*a950*/  SHF.L.U32 R43, R49.reuse, 0x10, RZ ;  /* 0x00000010312b7819 */ /* 0x040fe400000006ff */
[----:B------:R-:W-:Y:S02]  /*a960*/  LOP3.LUT R44, R49, 0xffff0000, RZ, 0xc0, !PT ;  /* 0xffff0000312c7812 */ /* 0x000fe400078ec0ff */
[C---:B------:R-:W-:Y:S02]  /*a970*/  SHF.L.U32 R45, R50.reuse, 0x10, RZ ;  /* 0x00000010322d7819 */ /* 0x040fe400000006ff */
[----:B------:R-:W-:Y:S01]  /*a980*/  LOP3.LUT R46, R50, 0xffff0000, RZ, 0xc0, !PT ;  /* 0xffff0000322e7812 */ /* 0x000fe200078ec0ff */
[----:B------:R-:W1:Y:S01]  /*a990*/  LDTM.x32 R4, tmem[UR4+0x60] ;  /* 0x00006004000479ee */ /* 0x000e6200082c0000 */
[C---:B------:R-:W-:Y:S01]  /*a9a0*/  SHF.L.U32 R47, R51.reuse, 0x10, RZ ;  /* 0x00000010332f7819 */ /* 0x040fe200000006ff */
[----:B------:R-:W-:Y:S01]  /*a9b0*/  NOP ;  /* 0x0000000000007918 */ /* 0x000fe20000000000 */
[----:B------:R-:W-:Y:S02]  /*a9c0*/  LOP3.LUT R48, R51, 0xffff0000, RZ, 0xc0, !PT ;  /* 0xffff000033307812 */ /* 0x000fe400078ec0ff */
[C---:B------:R-:W-:Y:S02]  /*a9d0*/  SHF.L.U32 R49, R56.reuse, 0x10, RZ ;  /* 0x0000001038317819 */ /* 0x040fe400000006ff */
[----:B------:R-:W-:Y:S02]  /*a9e0*/  LOP3.LUT R51, R56, 0xffff0000, RZ, 0xc0, !PT ;  /* 0xffff000038337812 */ /* 0x000fe400078ec0ff */
[C---:B------:R-:W-:Y:S02]  /*a9f0*/  SHF.L.U32 R50, R57.reuse, 0x10, RZ ;  /* 0x0000001039327819 */ /* 0x040fe400000006ff */
[----:B--2---:R-:W-:Y:S02]  /*aa00*/  LOP3.LUT R52, R57, 0xffff0000, RZ, 0xc0, !PT ;  /* 0xffff000039347812 */ /* 0x004fe400078ec0ff */
[C---:B------:R-:W-:Y:S02]  /*aa10*/  SHF.L.U32 R53, R58.reuse, 0x10, RZ ;  /* 0x000000103a357819 */ /* 0x040fe400000006ff */
[----:B------:R-:W-:Y:S02]  /*aa20*/  LOP3.LUT R54, R58, 0xffff0000, RZ, 0xc0, !PT ;  /* 0xffff00003a367812 */ /* 0x000fe400078ec0ff */
[C---:B------:R-:W-:Y:S02]  /*aa30*/  SHF.L.U32 R55, R59.reuse, 0x10, RZ ;  /* 0x000000103b377819 */ /* 0x040fe400000006ff */
[----:B------:R-:W-:Y:S02]  /*aa40*/  IADD3 R100, PT, PT, R100, 0x170, RZ ;  /* 0x0000017064647810 */ /* 0x000fe40007ffe0ff */
[----:B------:R-:W-:Y:S02]  /*aa50*/  LOP3.LUT R56, R59, 0xffff0000, RZ, 0xc0, !PT ;  /* 0xffff00003b387812 */ /* 0x000fe400078ec0ff */
[----:B------:R-:W-:Y:S01]  /*aa60*/  SHF.L.U32 R57, R64, 0x10, RZ ;  /* 0x0000001040397819 */ /* 0x000fe200000006ff */
[----:B-1----:R-:W-:Y:S01]  /*aa70*/  FMUL R4, R38, R4 ;  /* 0x0000000426047220 */ /* 0x002fe20000400000 */
[----:B------:R-:W-:Y:S01]  /*aa80*/  LOP3.LUT R58, R64, 0xffff0000, RZ, 0xc0, !PT ;  /* 0xffff0000403a7812 */ /* 0x000fe200078ec0ff */
[----:B------:R-:W-:Y:S01]  /*aa90*/  FMUL R5, R38, R5 ;  /* 0x0000000526057220 */ /* 0x000fe20000400000 */
[----:B------:R-:W-:Y:S01]  /*aaa0*/  LOP3.LUT R100, R100, 0xfefffff8, RZ, 0xc0, !PT ;  /* 0xfefffff864647812 */ /* 0x000fe200078ec0ff */
[C---:B------:R-:W-:Y:S01]  /*aab0*/  FFMA R4, R41.reuse, R40, R4 ;  /* 0x0000002829047223 */ /* 0x040fe20000000004 */
[C---:B------:R-:W-:Y:S01]  /*aac0*/  FMUL R6, R38.reuse, R6 ;  /* 0x0000000626067220 */ /* 0x040fe20000400000 */
[----:B------:R-:W-:Y:S01]  /*aad0*/  FFMA R5, R41, R42, R5 ;  /* 0x0000002a29057223 */ /* 0x000fe20000000005 */
[----:B------:R-:W-:Y:S01]  /*aae0*/  SHF.L.U32 R59, R65, 0x10, RZ ;  /* 0x00000010413b7819 */ /* 0x000fe200000006ff */
[----:B------:R1:W-:Y:S01]  /*aaf0*/  SYNCS.ARRIVE.TRANS64.RED.A1T0 RZ, [R100+URZ], RZ ;  /* 0x000000ff64ff79a7 */ /* 0x0003e200081004ff */
[----:B------:R-:W-:Y:S01]  /*ab00*/  FFMA R6, R41, R43, R6 ;  /* 0x0000002b29067223 */ /* 0x000fe20000000006 */
[C---:B------:R-:W-:Y:S01]  /*ab10*/  FMUL R7, R38.reuse, R7 ;  /* 0x0000000726077220 */ /* 0x040fe20000400000 */
[----:B------:R-:W-:Y:S01]  /*ab20*/  F2FP.BF16.F32.PACK_AB R104, R5, R4 ;  /* 0x000000040568723e */ /* 0x000fe200000010ff */
[C---:B------:R-:W-:Y:S01]  /*ab30*/  FMUL R8, R38.reuse, R8 ;  /* 0x0000000826087220 */ /* 0x040fe20000400000 */
[----:B------:R-:W-:Y:S01]  /*ab40*/  FMUL R9, R38, R9 ;  /* 0x0000000926097220 */ /* 0x000fe20000400000 */
[----:B------:R-:W-:Y:S01]  /*ab50*/  LOP3.LUT R60, R65, 0xffff0000, RZ, 0xc0, !PT ;  /* 0xffff0000413c7812 */ /* 0x000fe200078ec0ff */
[C---:B------:R-:W-:Y:S01]  /*ab60*/  FFMA R7, R41.reuse, R44, R7 ;  /* 0x0000002c29077223 */ /* 0x040fe20000000007 */
[C---:B------:R-:W-:Y:S01]  /*ab70*/  FFMA R8, R41.reuse, R45, R8 ;  /* 0x0000002d29087223 */ /* 0x040fe20000000008 */
[----:B------:R-:W-:Y:S01]  /*ab80*/  SHF.L.U32 R61, R66, 0x10, RZ ;  /* 0x00000010423d7819 */ /* 0x000fe200000006ff */
[----:B------:R-:W-:Y:S01]  /*ab90*/  FFMA R9, R41, R46, R9 ;  /* 0x0000002e29097223 */ /* 0x000fe20000000009 */
[C---:B------:R-:W-:Y:S01]  /*aba0*/  FMUL R10, R38.reuse, R10 ;  /* 0x0000000a260a7220 */ /* 0x040fe20000400000 */
[----:B------:R-:W-:Y:S01]  /*abb0*/  F2FP.BF16.F32.PACK_AB R105, R7, R6 ;  /* 0x000000060769723e */ /* 0x000fe200000010ff */
[C---:B------:R-:W-:Y:S01]  /*abc0*/  FMUL R11, R38.reuse, R11 ;  /* 0x0000000b260b7220 */ /* 0x040fe20000400000 */
[----:B------:R-:W-:Y:S01]  /*abd0*/  FMUL R0, R38, R12 ;  /* 0x0000000c26007220 */ /* 0x000fe20000400000 */
[----:B------:R-:W-:Y:S01]  /*abe0*/  F2FP.BF16.F32.PACK_AB R106, R9, R8 ;  /* 0x00000008096a723e */ /* 0x000fe200000010ff */
[C---:B------:R-:W-:Y:S01]  /*abf0*/  FFMA R10, R41.reuse, R47, R10 ;  /* 0x0000002f290a7223 */ /* 0x040fe2000000000a */
[C---:B------:R-:W-:Y:S01]  /*ac00*/  FFMA R11, R41.reuse, R48, R11 ;  /* 0x00000030290b7223 */ /* 0x040fe2000000000b */
[----:B------:R-:W-:Y:S01]  /*ac10*/  LOP3.LUT R62, R66, 0xffff0000, RZ, 0xc0, !PT ;  /* 0xffff0000423e7812 */ /* 0x000fe200078ec0ff */
[----:B------:R-:W-:Y:S01]  /*ac20*/  FFMA R0, R41, R49, R0 ;  /* 0x0000003129007223 */ /* 0x000fe20000000000 */
[C---:B------:R-:W-:Y:S01]  /*ac30*/  FMUL R2, R38.reuse, R13 ;  /* 0x0000000d26027220 */ /* 0x040fe20000400000 */
[----:B------:R-:W-:Y:S01]  /*ac40*/  SHF.L.U32 R63, R67, 0x10, RZ ;  /* 0x00000010433f7819 */ /* 0x000fe200000006ff */
[C---:B------:R-:W-:Y:S01]  /*ac50*/  FMUL R3, R38.reuse, R14 ;  /* 0x0000000e26037220 */ /* 0x040fe20000400000 */
[----:B------:R-:W-:Y:S01]  /*ac60*/  F2FP.BF16.F32.PACK_AB R107, R11, R10 ;  /* 0x0000000a0b6b723e */ /* 0x000fe200000010ff */
[----:B------:R-:W-:Y:S01]  /*ac70*/  FFMA R2, R41, R51, R2 ;  /* 0x0000003329027223 */ /* 0x000fe20000000002 */
[C---:B------:R-:W-:Y:S01]  /*ac80*/  FMUL R15, R38.reuse, R15 ;  /* 0x0000000f260f7220 */ /* 0x040fe20000400000 */
[C---:B------:R-:W-:Y:S01]  /*ac90*/  FMUL R12, R38.reuse, R16 ;  /* 0x00000010260c7220 */ /* 0x040fe20000400000 */
[----:B------:R-:W-:Y:S01]  /*aca0*/  FMUL R13, R38, R17 ;  /* 0x00000011260d7220 */ /* 0x000fe20000400000 */
[----:B------:R1:W-:Y:S01]  /*acb0*/  STS.128 [R84+0x6000], R104 ;  /* 0x0060006854007388 */ /* 0x0003e20000000c00 */
[----:B------:R-:W-:Y:S01]  /*acc0*/  LOP3.LUT R64, R67, 0xffff0000, RZ, 0xc0, !PT ;  /* 0xffff000043407812 */ /* 0x000fe200078ec0ff */
[C---:B------:R-:W-:Y:S01]  /*acd0*/  FFMA R3, R41.reuse, R50, R3 ;  /* 0x0000003229037223 */ /* 0x040fe20000000003 */
[----:B------:R-:W-:Y:S01]  /*ace0*/  SHF.L.U32 R65, R72, 0x10, RZ ;  /* 0x0000001048417819 */ /* 0x000fe200000006ff */
[C---:B------:R-:W-:Y:S01]  /*acf0*/  FFMA R15, R41.reuse, R52, R15 ;  /* 0x00000034290f7223 */ /* 0x040fe2000000000f */
[----:B------:R-:W-:Y:S01]  /*ad00*/  F2FP.BF16.F32.PACK_AB R108, R2, R0 ;  /* 0x00000000026c723e */ /* 0x000fe200000010ff */
[C---:B------:R-:W-:Y:S01]  /*ad10*/  FFMA R12, R41.reuse, R53, R12 ;  /* 0x00000035290c7223 */ /* 0x040fe2000000000c */
[C---:B------:R-:W-:Y:S01]  /*ad20*/  FFMA R13, R41.reuse, R54, R13 ;  /* 0x00000036290d7223 */ /* 0x040fe2000000000d */
[C---:B------:R-:W-:Y:S01]  /*ad30*/  FMUL R14, R38.reuse, R18 ;  /* 0x00000012260e7220 */ /* 0x040fe20000400000 */
[C---:B------:R-:W-:Y:S01]  /*ad40*/  FMUL R19, R38.reuse, R19 ;  /* 0x0000001326137220 */ /* 0x040fe20000400000 */
[C---:B------:R-:W-:Y:S01]  /*ad50*/  FMUL R16, R38.reuse, R20 ;  /* 0x0000001426107220 */ /* 0x040fe20000400000 */
[C---:B------:R-:W-:Y:S01]  /*ad60*/  FMUL R17, R38.reuse, R21 ;  /* 0x0000001526117220 */ /* 0x040fe20000400000 */
[C---:B------:R-:W-:Y:S01]  /*ad70*/  FFMA R14, R41.reuse, R55, R14 ;  /* 0x00000037290e7223 */ /* 0x040fe2000000000e */
        /* <DEDUP_REMOVED lines=9> */
[----:B------:R-:W-:Y:S01]  /*ae10*/  FFMA R23, R41, R60, R23 ;  /* 0x0000003c29177223 */ /* 0x000fe20000000017 */
[C---:B------:R-:W-:Y:S01]  /*ae20*/  FMUL R27, R38.reuse, R27 ;  /* 0x0000001b261b7220 */ /* 0x040fe20000400000 */
[----:B------:R-:W-:Y:S01]  /*ae30*/  F2FP.BF16.F32.PACK_AB R109, R15, R3 ;  /* 0x000000030f6d723e */ /* 0x000fe200000010ff */
[----:B------:R-:W-:Y:S01]  /*ae40*/  FFMA R20, R41, R61, R20 ;  /* 0x0000003d29147223 */ /* 0x000fe20000000014 */
[----:B------:R-:W-:Y:S01]  /*ae50*/  F2FP.BF16.F32.PACK_AB R110, R13, R12 ;  /* 0x0000000c0d6e723e */ /* 0x000fe200000010ff */
[----:B------:R-:W-:Y:S01]  /*ae60*/  FMUL R24, R38, R28 ;  /* 0x0000001c26187220 */ /* 0x000fe20000400000 */
[----:B------:R-:W-:Y:S01]  /*ae70*/  F2FP.BF16.F32.PACK_AB R111, R19, R14 ;  /* 0x0000000e136f723e */ /* 0x000fe200000010ff */
[----:B------:R-:W-:Y:S01]  /*ae80*/  FFMA R21, R41, R62, R21 ;  /* 0x0000003e29157223 */ /* 0x000fe20000000015 */
[----:B------:R-:W-:Y:S01]  /*ae90*/  LOP3.LUT R66, R72, 0xffff0000, RZ, 0xc0, !PT ;  /* 0xffff000048427812 */ /* 0x000fe200078ec0ff */
[C---:B------:R-:W-:Y:S01]  /*aea0*/  FMUL R25, R38.reuse, R29 ;  /* 0x0000001d26197220 */ /* 0x040fe20000400000 */
[----:B------:R-:W-:Y:S01]  /*aeb0*/  SHF.L.U32 R67, R73, 0x10, RZ ;  /* 0x0000001049437819 */ /* 0x000fe200000006ff */
[----:B------:R1:W-:Y:S01]  /*aec0*/  STS.128 [R96+0x6010], R108 ;  /* 0x0060106c60007388 */ /* 0x0003e20000000c00 */
[----:B------:R-:W-:Y:S01]  /*aed0*/  FFMA R22, R41, R63, R22 ;  /* 0x0000003f29167223 */ /* 0x000fe20000000016 */
[----:B------:R-:W-:Y:S01]  /*aee0*/  LOP3.LUT R68, R73, 0xffff0000, RZ, 0xc0, !PT ;  /* 0xffff000049447812 */ /* 0x000fe200078ec0ff */
[----:B------:R-:W-:Y:S01]  /*aef0*/  FMUL R26, R38, R30 ;  /* 0x0000001e261a7220 */ /* 0x000fe20000400000 */
[C---:B------:R-:W-:Y:S01]  /*af00*/  FFMA R27, R41.reuse, R64, R27 ;  /* 0x00000040291b7223 */ /* 0x040fe2000000001b */
[----:B------:R-:W-:Y:S01]  /*af10*/  SHF.L.U32 R69, R74, 0x10, RZ ;  /* 0x000000104a457819 */ /* 0x000fe200000006ff */
[----:B------:R-:W-:Y:S01]  /*af20*/  FMUL R31, R38, R31 ;  /* 0x0000001f261f7220 */ /* 0x000fe20000400000 */
[C---:B------:R-:W-:Y:S01]  /*af30*/  FFMA R24, R41.reuse, R65, R24 ;  /* 0x0000004129187223 */ /* 0x040fe20000000018 */
[----:B------:R-:W-:Y:S01]  /*af40*/  LOP3.LUT R70, R74, 0xffff0000, RZ, 0xc0, !PT ;  /* 0xffff00004a467812 */ /* 0x000fe200078ec0ff */
[C---:B------:R-:W-:Y:S01]  /*af50*/  FMUL R28, R38.reuse, R32 ;  /* 0x00000020261c7220 */ /* 0x040fe20000400000 */
[----:B------:R-:W-:Y:S01]  /*af60*/  FFMA R25, R41, R66, R25 ;  /* 0x0000004229197223 */ /* 0x000fe20000000019 */
[----:B------:R-:W-:Y:S01]  /*af70*/  SHF.L.U32 R71, R75, 0x10, RZ ;  /* 0x000000104b477819 */ /* 0x000fe200000006ff */
[C---:B------:R-:W-:Y:S01]  /*af80*/  FMUL R29, R38.reuse, R33 ;  /* 0x00000021261d7220 */ /* 0x040fe20000400000 */
[----:B------:R-:W-:Y:S01]  /*af90*/  FFMA R26, R41, R67, R26 ;  /* 0x00000043291a7223 */ /* 0x000fe2000000001a */
[----:B------:R-:W-:Y:S01]  /*afa0*/  LOP3.LUT R72, R75, 0xffff0000, RZ, 0xc0, !PT ;  /* 0xffff00004b487812 */ /* 0x000fe200078ec0ff */
        /* <DEDUP_REMOVED lines=26> */
[----:B------:R-:W-:Y:S02]  /*b150*/  UIADD3 UR40, UPT, UPT, UR51, 0x6200, URZ ;  /* 0x0000620033287890 */ /* 0x000fe4000fffe0ff */
[----:B------:R-:W-:Y:S02]  /*b160*/  UIADD3 UR41, UPT, UPT, UR53, 0x60, URZ ;  /* 0x0000006035297890 */ /* 0x000fe4000fffe0ff */
[----:B--2---:R-:W-:Y:S04]  /*b170*/  UIADD3 UR4, UP0, UPT, UR6, 0x780, URZ ;  /* 0x0000078006047890 */ /* 0x004fe8000ff1e0ff */
[----:B------:R-:W-:Y:S09]  /*b180*/  UIADD3.X UR5, UPT, UPT, URZ, UR7, URZ, UP0, !UPT ;  /* 0x00000007ff057290 */ /* 0x000ff200087fe4ff */
[----:B------:R2:W-:Y:S01]  /*b190*/  UTMASTG.5D [UR40], [UR4] ;  /* 0x00000028040073b5 */ /* 0x0005e20008020000 */
[----:B------:R0:W-:Y:S01]  /*b1a0*/  UTMACMDFLUSH ;  /* 0x00000000000079b7 */ /* 0x0001e20000000000 */
[----:B--2---:R-:W-:Y:S04]  /*b1b0*/  DEPBAR.LE SB0, 0x1 ;  /* 0x000080400000791a */ /* 0x004fe80000000000 */
.L_x_148:
[----:B------:R-:W-:Y:S05]  /*b1c0*/  BSYNC.RECONVERGENT B0 ;  /* 0x0000000000007941 */ /* 0x000fea0003800200 */
.L_x_147:
[----:B------:R-:W-:Y:S01]  /*b1d0*/  BAR.SYNC.DEFER_BLOCKING 0x1, 0x80 ;  /* 0x0042000000007b1d */ /* 0x000fe20000010000 */
[----:B------:R-:W-:Y:S01]  /*b1e0*/  UISETP.NE.AND UP0, UPT, UR55, -0x4, UPT ;  /* 0xfffffffc3700788c */ /* 0x000fe2000bf05270 */
[----:B------:R-:W-:Y:S08]  /*b1f0*/  IADD3 R0, PT, PT, R36, 0x1, RZ ;  /* 0x0000000124007810 */ /* 0x000ff00007ffe0ff */
[----:B------:R-:W-:Y:S05]  /*b200*/  BRA.U !UP0, `(.L_x_149) ;  /* 0x0000000108247547 */ /* 0x000fea000b800000 */
[----:B------:R-:W-:Y:S01]  /*b210*/  ISETP.NE.AND P0, PT, R99, RZ, PT ;  /* 0x000000ff6300720c */ /* 0x000fe20003f05270 */
[----:B------:R-:W-:Y:S01]  /*b220*/  IMAD.U32 R2, RZ, RZ, UR52 ;  /* 0x00000034ff027e24 */ /* 0x000fe2000f8e00ff */
[----:B------:R-:W-:Y:S04]  /*b230*/  UIADD3 UR4, UPT, UPT, UR52, 0x1, URZ ;  /* 0x0000000134047890 */ /* 0x000fe8000fffe0ff */
[----:B------:R-:W-:Y:S04]  /*b240*/  UISETP.NE.AND UP0, UPT, UR4, 0x4, UPT ;  /* 0x000000040400788c */ /* 0x000fe8000bf05270 */
[----:B------:R-:W-:Y:S03]  /*b250*/  USEL UR52, UR4, URZ, UP0 ;  /* 0x000000ff04347287 */ /* 0x000fe60008000000 */
[----:B------:R-:W-:Y:S05]  /*b260*/  @P0 LEA R2, R2, UR51, 0x3 ;  /* 0x0000003302020c11 */ /* 0x000fea000f8e18ff */
[----:B------:R-:W-:Y:S05]  /*b270*/  @P0 VIADD R3, R2, 0x120 ;  /* 0x0000012002030836 */ /* 0x000fea0000000000 */
[----:B------:R-:W-:Y:S04]  /*b280*/  @P0 PRMT R3, R102, 0x654, R3 ;  /* 0x0000065466030816 */ /* 0x000fe80000000003 */
[----:B------:R2:W-:Y:S03]  /*b290*/  @P0 SYNCS.ARRIVE.TRANS64.RED.A1T0 RZ, [R3+URZ], RZ ;  /* 0x000000ff03ff09a7 */ /* 0x0005e600081004ff */
.L_x_149:
[----:B------:R-:W-:Y:S01]  /*b2a0*/  R2UR UR6, R95 ;  /* 0x000000005f0672ca */ /* 0x000fe200000e0000 */
[----:B------:R-:W-:Y:S01]  /*b2b0*/  UIADD3 UR55, UPT, UPT, UR55, 0x4, URZ ;  /* 0x0000000437377890 */ /* 0x000fe2000fffe0ff */
[----:B------:R-:W-:Y:S02]  /*b2c0*/  R2UR UR5, R91 ;  /* 0x000000005b0572ca */ /* 0x000fe400000e0000 */
[----:B------:R-:W-:Y:S02]  /*b2d0*/  R2UR UR4, R92 ;  /* 0x000000005c0472ca */ /* 0x000fe400000e0000 */
[----:B------:R-:W-:Y:S02]  /*b2e0*/  R2UR UR50, R98 ;  /* 0x00000000623272ca */ /* 0x000fe400000e0000 */
[C---:B------:R-:W-:Y:S02]  /*b2f0*/  ISETP.NE.AND P0, PT, R0.reuse, 0x2, PT ;  /* 0x000000020000780c */ /* 0x040fe40003f05270 */
[----:B------:R-:W-:Y:S02]  /*b300*/  LOP3.LUT R81, R81, 0x1, RZ, 0x3c, !PT ;  /* 0x0000000151517812 */ /* 0x000fe400078e3cff */
[----:B--2---:R-:W-:Y:S01]  /*b310*/  SEL R3, RZ, 0x1, P0 ;  /* 0x00000001ff037807 */ /* 0x004fe20000000000 */
[----:B------:R-:W-:Y:S01]  /*b320*/  UISETP.NE.AND UP0, UPT, UR6, URZ, UPT ;  /* 0x000000ff0600728c */ /* 0x000fe2000bf05270 */
[----:B------:R-:W-:Y:S01]  /*b330*/  SEL R36, R0, RZ, P0 ;  /* 0x000000ff00247207 */ /* 0x000fe20000000000 */
[----:B------:R-:W-:Y:S01]  /*b340*/  UIADD3 UR21, UPT, UPT, UR36, UR5, URZ ;  /* 0x0000000524157290 */ /* 0x000fe2000fffe0ff */
[----:B------:R-:W-:Y:S01]  /*b350*/  LOP3.LUT R82, R82, R3, RZ, 0x3c, !PT ;  /* 0x0000000352527212 */ /* 0x000fe200078e3cff */
[----:B------:R-:W-:Y:S05]  /*b360*/  UIADD3 UR28, UPT, UPT, UR37, UR4, URZ ;  /* 0x00000004251c7290 */ /* 0x000fea000fffe0ff */
[----:B------:R-:W-:Y:S07]  /*b370*/  BRA.U UP0, `(.L_x_150) ;  /* 0xffffffb900847547 */ /* 0x000fee000b83ffff */
[----:B------:R-:W-:-:S13]  /*b380*/  R2UR UR4, R93 ;  /* 0x000000005d0472ca */ /* 0x000fda00000e0000 */
[----:B------:R-:W-:-:S09]  /*b390*/  UISETP.NE.AND UP0, UPT, UR4, URZ, UPT ;  /* 0x000000ff0400728c */ /* 0x000fd2000bf05270 */
[----:B------:R-:W-:Y:S05]  /*b3a0*/  BRA.U !UP0, `(.L_x_151) ;  /* 0x0000000108487547 */ /* 0x000fea000b800000 */
[----:B------:R-:W2:Y:S02]  /*b3b0*/  LDCU.64 UR4, c[0x0][0x990] ;  /* 0x00013200ff0477ac */ /* 0x000ea40008000a00 */
[----:B--2---:R-:W-:-:S04]  /*b3c0*/  UISETP.NE.U32.AND UP0, UPT, UR4, URZ, UPT ;  /* 0x000000ff0400728c */ /* 0x004fc8000bf05070 */
[----:B------:R-:W-:-:S09]  /*b3d0*/  UISETP.NE.AND.EX UP0, UPT, UR5, URZ, UPT, UP0 ;  /* 0x000000ff0500728c */ /* 0x000fd2000bf05300 */
[----:B------:R-:W-:Y:S05]  /*b3e0*/  BRA.U UP0, `(.L_x_152) ;  /* 0x00000001000c7547 */ /* 0x000fea000b800000 */
[----:B------:R-:W-:-:S13]  /*b3f0*/  FSETP.NEU.AND P0, PT, R41, RZ, PT ;  /* 0x000000ff2900720b */ /* 0x000fda0003f0d000 */
[----:B------:R-:W-:Y:S05]  /*b400*/  @!P0 EXIT ;  /* 0x000000000000894d */ /* 0x000fea0003800000 */
[----:B------:R-:W-:Y:S05]  /*b410*/  BRA `(.L_x_151) ;  /* 0x00000000002c7947 */ /* 0x000fea0003800000 */
.L_x_152:
[----:B------:R-:W-:Y:S01]  /*b420*/  ISETP.NE.AND P0, PT, R97, RZ, PT ;  /* 0x000000ff6100720c */ /* 0x000fe20003f05270 */
[----:B------:R-:W-:-:S12]  /*b430*/  BSSY.RECONVERGENT B0, `(.L_x_151) ;  /* 0x0000009000007945 */ /* 0x000fd80003800200 */
[----:B------:R-:W-:Y:S05]  /*b440*/  @P0 BRA `(.L_x_153) ;  /* 0x0000000000140947 */ /* 0x000fea0003800000 */
[----:B------:R-:W2:Y:S02]  /*b450*/  LDCU.64 UR4, c[0x0][0x988] ;  /* 0x00013100ff0477ac */ /* 0x000ea40008000a00 */
[----:B--2---:R-:W-:-:S04]  /*b460*/  ISETP.NE.U32.AND P0, PT, RZ, UR4, PT ;  /* 0x00000004ff007c0c */ /* 0x004fc8000bf05070 */
[----:B------:R-:W-:-:S13]  /*b470*/  ISETP.NE.AND.EX P0, PT, RZ, UR5, PT, P0 ;  /* 0x00000005ff007c0c */ /* 0x000fda000bf05300 */
[----:B------:R-:W-:Y:S05]  /*b480*/  @!P0 EXIT ;  /* 0x000000000000894d */ /* 0x000fea0003800000 */
[----:B------:R-:W-:Y:S05]  /*b490*/  BRA `(.L_x_154) ;  /* 0x0000000000087947 */ /* 0x000fea0003800000 */
.L_x_153:
[----:B------:R-:W-:-:S13]  /*b4a0*/  FSETP.NEU.AND P0, PT, R41, RZ, PT ;  /* 0x000000ff2900720b */ /* 0x000fda0003f0d000 */
[----:B------:R-:W-:Y:S05]  /*b4b0*/  @!P0 EXIT ;  /* 0x000000000000894d */ /* 0x000fea0003800000 */
.L_x_154:
[----:B------:R-:W-:Y:S05]  /*b4c0*/  BSYNC.RECONVERGENT B0 ;  /* 0x0000000000007941 */ /* 0x000fea0003800200 */
.L_x_151:
[----:B------:R-:W2:Y:S01]  /*b4d0*/  S2UR UR5, SR_CgaCtaId ;  /* 0x00000000000579c3 */ /* 0x000ea20000008800 */
[----:B------:R-:W-:Y:S01]  /*b4e0*/  ULEA UR4, UR52, UR51, 0x3 ;  /* 0x0000003334047291 */ /* 0x000fe2000f8e18ff */
[----:B------:R-:W-:-:S04]  /*b4f0*/  DEPBAR.LE SB0, 0x0 ;  /* 0x000080000000791a */ /* 0x000fc80000000000 */
[----:B------:R-:W-:-:S04]  /*b500*/  UIADD3 UR4, UPT, UPT, UR4, 0x120, URZ ;  /* 0x0000012004047890 */ /* 0x000fc8000fffe0ff */
[----:B--2---:R-:W-:-:S09]  /*b510*/  UPRMT UR4, UR5, 0x654, UR4 ;  /* 0x0000065405047896 */ /* 0x004fd20008000004 */
[----:B------:R-:W-:Y:S01]  /*b520*/  SYNCS.ARRIVE.TRANS64.RED.A1T0 RZ, [UR4], RZ ;  /* 0x000000ffffff79a7 */ /* 0x000fe20008100404 */
[----:B------:R-:W-:Y:S05]  /*b530*/  EXIT ;  /* 0x000000000000794d */ /* 0x000fea0003800000 */
.L_x_25:
[----:B------:R-:W-:Y:S07]  /*b540*/  MOV R0, UR11 ;  /* 0x0000000b00007c02 */ /* 0x000fee0008000f00 */
.L_x_155:
[----:B-1----:R1:W2:Y:S02]  /*b550*/  SYNCS.PHASECHK.TRANS64.TRYWAIT P0, [R0+URZ+0x80], R5 ;  /* 0x00008005000075a7 */ /* 0x0022a400080011ff */
[----:B--2---:R-:W-:Y:S05]  /*b560*/  @!P0 NANOSLEEP.SYNCS 0x989680 ;  /* 0x009896800000895d */ /* 0x004fea0003900000 */
[----:B------:R-:W2:Y:S02]  /*b570*/  @!P0 SYNCS.PHASECHK.TRANS64 P0, [R0+URZ+0x80], R5 ;  /* 0x00008005000085a7 */ /* 0x000ea400080010ff */
[----:B--2---:R-:W-:Y:S05]  /*b580*/  @!P0 BRA `(.L_x_155) ;  /* 0xfffffffc00f08947 */ /* 0x004fea000383ffff */
[----:B------:R-:W-:Y:S05]  /*b590*/  BRA `(.L_x_24) ;  /* 0xffffff6c00407947 */ /* 0x000fea000383ffff */
.L_x_32:
[----:B------:R-:W-:Y:S07]  /*b5a0*/  MOV R0, UR11 ;  /* 0x0000000b00007c02 */ /* 0x000fee0008000f00 */
.L_x_156:
[----:B-1----:R1:W2:Y:S02]  /*b5b0*/  SYNCS.PHASECHK.TRANS64.TRYWAIT P0, [R0+URZ+0x80], R5 ;  /* 0x00008005000075a7 */ /* 0x0022a400080011ff */
[----:B--2---:R-:W-:Y:S05]  /*b5c0*/  @!P0 NANOSLEEP.SYNCS 0x989680 ;  /* 0x009896800000895d */ /* 0x004fea0003900000 */
[----:B------:R-:W2:Y:S02]  /*b5d0*/  @!P0 SYNCS.PHASECHK.TRANS64 P0, [R0+URZ+0x80], R5 ;  /* 0x00008005000085a7 */ /* 0x000ea400080010ff */
[----:B--2---:R-:W-:Y:S05]  /*b5e0*/  @!P0 BRA `(.L_x_156) ;  /* 0xfffffffc00f08947 */ /* 0x004fea000383ffff */
[----:B------:R-:W-:Y:S05]  /*b5f0*/  BRA `(.L_x_31) ;  /* 0xffffff7000c47947 */ /* 0x000fea000383ffff */
.L_x_37:
[----:B-1----:R-:W-:-:S07]  /*b600*/  MOV R0, UR33 ;  /* 0x0000002100007c02 */ /* 0x002fce0008000f00 */
.L_x_157:
[----:B-1----:R1:W2:Y:S02]  /*b610*/  SYNCS.PHASECHK.TRANS64.TRYWAIT P0, [R0+URZ+0x150], R3 ;  /* 0x00015003000075a7 */ /* 0x0022a400080011ff */
[----:B--2---:R-:W-:Y:S05]  /*b620*/  @!P0 NANOSLEEP.SYNCS 0x989680 ;  /* 0x009896800000895d */ /* 0x004fea0003900000 */
[----:B------:R-:W2:Y:S02]  /*b630*/  @!P0 SYNCS.PHASECHK.TRANS64 P0, [R0+URZ+0x150], R3 ;  /* 0x00015003000085a7 */ /* 0x000ea400080010ff */
[----:B--2---:R-:W-:Y:S05]  /*b640*/  @!P0 BRA `(.L_x_157) ;  /* 0xfffffffc00f08947 */ /* 0x004fea000383ffff */
[----:B------:R-:W-:Y:S05]  /*b650*/  BRA `(.L_x_158) ;  /* 0xffffff7400c47947 */ /* 0x000fea000383ffff */
.L_x_41:
[----:B------:R-:W-:-:S07]  /*b660*/  MOV R0, UR4 ;  /* 0x0000000400007c02 */ /* 0x000fce0008000f00 */
.L_x_159:
[----:B-1----:R1:W2:Y:S02]  /*b670*/  SYNCS.PHASECHK.TRANS64.TRYWAIT P0, [R0+URZ], R3 ;  /* 0x00000003000075a7 */ /* 0x0022a400080011ff */
[----:B--2---:R-:W-:Y:S05]  /*b680*/  @!P0 NANOSLEEP.SYNCS 0x989680 ;  /* 0x009896800000895d */ /* 0x004fea0003900000 */
[----:B------:R-:W2:Y:S02]  /*b690*/  @!P0 SYNCS.PHASECHK.TRANS64 P0, [R0+URZ], R3 ;  /* 0x00000003000085a7 */ /* 0x000ea400080010ff */
[----:B--2---:R-:W-:Y:S05]  /*b6a0*/  @!P0 BRA `(.L_x_159) ;  /* 0xfffffffc00f08947 */ /* 0x004fea000383ffff */
[----:B------:R-:W-:Y:S05]  /*b6b0*/  BRA `(.L_x_160) ;  /* 0xffffff7c00587947 */ /* 0x000fea000383ffff */
.L_x_42:
[----:B------:R-:W-:-:S07]  /*b6c0*/  MOV R0, UR5 ;  /* 0x0000000500007c02 */ /* 0x000fce0008000f00 */
.L_x_161:
[----:B-1----:R1:W2:Y:S02]  /*b6d0*/  SYNCS.PHASECHK.TRANS64.TRYWAIT P0, [R0+URZ], R3 ;  /* 0x00000003000075a7 */ /* 0x0022a400080011ff */
[----:B--2---:R-:W-:Y:S05]  /*b6e0*/  @!P0 NANOSLEEP.SYNCS 0x989680 ;  /* 0x009896800000895d */ /* 0x004fea0003900000 */
[----:B------:R-:W2:Y:S02]  /*b6f0*/  @!P0 SYNCS.PHASECHK.TRANS64 P0, [R0+URZ], R3 ;  /* 0x00000003000085a7 */ /* 0x000ea400080010ff */
[----:B--2---:R-:W-:Y:S05]  /*b700*/  @!P0 BRA `(.L_x_161) ;  /* 0xfffffffc00f08947 */ /* 0x004fea000383ffff */
[----:B------:R-:W-:Y:S05]  /*b710*/  BRA `(.L_x_162) ;  /* 0xffffff7c00687947 */ /* 0x000fea000383ffff */
.L_x_43:
[----:B------:R-:W-:-:S07]  /*b720*/  MOV R0, UR5 ;  /* 0x0000000500007c02 */ /* 0x000fce0008000f00 */
.L_x_163:
[----:B-1----:R1:W2:Y:S02]  /*b730*/  SYNCS.PHASECHK.TRANS64.TRYWAIT P0, [R0+URZ], R3 ;  /* 0x00000003000075a7 */ /* 0x0022a400080011ff */
[----:B--2---:R-:W-:Y:S05]  /*b740*/  @!P0 NANOSLEEP.SYNCS 0x989680 ;  /* 0x009896800000895d */ /* 0x004fea0003900000 */
[----:B------:R-:W2:Y:S02]  /*b750*/  @!P0 SYNCS.PHASECHK.TRANS64 P0, [R0+URZ], R3 ;  /* 0x00000003000085a7 */ /* 0x000ea400080010ff */
[----:B--2---:R-:W-:Y:S05]  /*b760*/  @!P0 BRA `(.L_x_163) ;  /* 0xfffffffc00f08947 */ /* 0x004fea000383ffff */
[----:B------:R-:W-:Y:S05]  /*b770*/  BRA `(.L_x_164) ;  /* 0xffffff7c00787947 */ /* 0x000fea000383ffff */
.L_x_44:
[----:B------:R-:W-:-:S07]  /*b780*/  MOV R0, UR5 ;  /* 0x0000000500007c02 */ /* 0x000fce0008000f00 */
.L_x_165:
[----:B-1----:R1:W2:Y:S02]  /*b790*/  SYNCS.PHASECHK.TRANS64.TRYWAIT P0, [R0+URZ], R3 ;  /* 0x00000003000075a7 */ /* 0x0022a400080011ff */
[----:B--2---:R-:W-:Y:S05]  /*b7a0*/  @!P0 NANOSLEEP.SYNCS 0x989680 ;  /* 0x009896800000895d */ /* 0x004fea0003900000 */
[----:B------:R-:W2:Y:S02]  /*b7b0*/  @!P0 SYNCS.PHASECHK.TRANS64 P0, [R0+URZ], R3 ;  /* 0x00000003000085a7 */ /* 0x000ea400080010ff */
[----:B--2---:R-:W-:Y:S05]  /*b7c0*/  @!P0 BRA `(.L_x_165) ;  /* 0xfffffffc00f08947 */ /* 0x004fea000383ffff */
[----:B------:R-:W-:Y:S05]  /*b7d0*/  BRA `(.L_x_166) ;  /* 0xffffff7c00887947 */ /* 0x000fea000383ffff */
.L_x_45:
[----:B------:R-:W-:-:S07]  /*b7e0*/  MOV R0, UR5 ;  /* 0x0000000500007c02 */ /* 0x000fce0008000f00 */
.L_x_167:
[----:B-1----:R1:W2:Y:S02]  /*b7f0*/  SYNCS.PHASECHK.TRANS64.TRYWAIT P0, [R0+URZ], R3 ;  /* 0x00000003000075a7 */ /* 0x0022a400080011ff */
[----:B--2---:R-:W-:Y:S05]  /*b800*/  @!P0 NANOSLEEP.SYNCS 0x989680 ;  /* 0x009896800000895d */ /* 0x004fea0003900000 */
[----:B------:R-:W2:Y:S02]  /*b810*/  @!P0 SYNCS.PHASECHK.TRANS64 P0, [R0+URZ], R3 ;  /* 0x00000003000085a7 */ /* 0x000ea400080010ff */
[----:B--2---:R-:W-:Y:S05]  /*b820*/  @!P0 BRA `(.L_x_167) ;  /* 0xfffffffc00f08947 */ /* 0x004fea000383ffff */
[----:B------:R-:W-:Y:S05]  /*b830*/  BRA `(.L_x_168) ;  /* 0xffffff7c00987947 */ /* 0x000fea000383ffff */
.L_x_46:
[----:B------:R-:W-:-:S07]  /*b840*/  MOV R0, UR5 ;  /* 0x0000000500007c02 */ /* 0x000fce0008000f00 */
.L_x_169:
[----:B-1----:R1:W2:Y:S02]  /*b850*/  SYNCS.PHASECHK.TRANS64.TRYWAIT P0, [R0+URZ], R3 ;  /* 0x00000003000075a7 */ /* 0x0022a400080011ff */
[----:B--2---:R-:W-:Y:S05]  /*b860*/  @!P0 NANOSLEEP.SYNCS 0x989680 ;  /* 0x009896800000895d */ /* 0x004fea0003900000 */
[----:B------:R-:W2:Y:S02]  /*b870*/  @!P0 SYNCS.PHASECHK.TRANS64 P0, [R0+URZ], R3 ;  /* 0x00000003000085a7 */ /* 0x000ea400080010ff */
[----:B--2---:R-:W-:Y:S05]  /*b880*/  @!P0 BRA `(.L_x_169) ;  /* 0xfffffffc00f08947 */ /* 0x004fea000383ffff */
[----:B------:R-:W-:Y:S05]  /*b890*/  BRA `(.L_x_170) ;  /* 0xffffff7c00a87947 */ /* 0x000fea000383ffff */
.L_x_47:
[----:B------:R-:W-:-:S07]  /*b8a0*/  MOV R0, UR5 ;  /* 0x0000000500007c02 */ /* 0x000fce0008000f00 */
.L_x_171:
[----:B-1----:R1:W2:Y:S02]  /*b8b0*/  SYNCS.PHASECHK.TRANS64.TRYWAIT P0, [R0+URZ], R3 ;  /* 0x00000003000075a7 */ /* 0x0022a400080011ff */
[----:B--2---:R-:W-:Y:S05]  /*b8c0*/  @!P0 NANOSLEEP.SYNCS 0x989680 ;  /* 0x009896800000895d */ /* 0x004fea0003900000 */
[----:B------:R-:W2:Y:S02]  /*b8d0*/  @!P0 SYNCS.PHASECHK.TRANS64 P0, [R0+URZ], R3 ;  /* 0x00000003000085a7 */ /* 0x000ea400080010ff */
[----:B--2---:R-:W-:Y:S05]  /*b8e0*/  @!P0 BRA `(.L_x_171) ;  /* 0xfffffffc00f08947 */ /* 0x004fea000383ffff */
[----:B------:R-:W-:Y:S05]  /*b8f0*/  BRA `(.L_x_172) ;  /* 0xffffff7c00b87947 */ /* 0x000fea000383ffff */
.L_x_48:
[----:B------:R-:W-:-:S07]  /*b900*/  MOV R0, UR5 ;  /* 0x0000000500007c02 */ /* 0x000fce0008000f00 */
.L_x_173:
[----:B-1----:R1:W2:Y:S02]  /*b910*/  SYNCS.PHASECHK.TRANS64.TRYWAIT P0, [R0+URZ], R3 ;  /* 0x00000003000075a7 */ /* 0x0022a400080011ff */
[----:B--2---:R-:W-:Y:S05]  /*b920*/  @!P0 NANOSLEEP.SYNCS 0x989680 ;  /* 0x009896800000895d */ /* 0x004fea0003900000 */
[----:B------:R-:W2:Y:S02]  /*b930*/  @!P0 SYNCS.PHASECHK.TRANS64 P0, [R0+URZ], R3 ;  /* 0x00000003000085a7 */ /* 0x000ea400080010ff */
[----:B--2---:R-:W-:Y:S05]  /*b940*/  @!P0 BRA `(.L_x_173) ;  /* 0xfffffffc00f08947 */ /* 0x004fea000383ffff */
[----:B------:R-:W-:Y:S05]  /*b950*/  BRA `(.L_x_174) ;  /* 0xffffff7c00c87947 */ /* 0x000fea000383ffff */
.L_x_49:
[----:B------:R-:W-:-:S07]  /*b960*/  MOV R0, UR5 ;  /* 0x0000000500007c02 */ /* 0x000fce0008000f00 */
.L_x_175:
[----:B-1----:R1:W2:Y:S02]  /*b970*/  SYNCS.PHASECHK.TRANS64.TRYWAIT P0, [R0+URZ], R3 ;  /* 0x00000003000075a7 */ /* 0x0022a400080011ff */
[----:B--2---:R-:W-:Y:S05]  /*b980*/  @!P0 NANOSLEEP.SYNCS 0x989680 ;  /* 0x009896800000895d */ /* 0x004fea0003900000 */
[----:B------:R-:W2:Y:S02]  /*b990*/  @!P0 SYNCS.PHASECHK.TRANS64 P0, [R0+URZ], R3 ;  /* 0x00000003000085a7 */ /* 0x000ea400080010ff */
[----:B--2---:R-:W-:Y:S05]  /*b9a0*/  @!P0 BRA `(.L_x_175) ;  /* 0xfffffffc00f08947 */ /* 0x004fea000383ffff */
[----:B------:R-:W-:Y:S05]  /*b9b0*/  BRA `(.L_x_176) ;  /* 0xffffff7c00d87947 */ /* 0x000fea000383ffff */
.L_x_50:
[----:B------:R-:W-:-:S07]  /*b9c0*/  MOV R0, UR5 ;  /* 0x0000000500007c02 */ /* 0x000fce0008000f00 */
.L_x_177:
[----:B-1----:R1:W2:Y:S02]  /*b9d0*/  SYNCS.PHASECHK.TRANS64.TRYWAIT P0, [R0+URZ], R3 ;  /* 0x00000003000075a7 */ /* 0x0022a400080011ff */
[----:B--2---:R-:W-:Y:S05]  /*b9e0*/  @!P0 NANOSLEEP.SYNCS 0x989680 ;  /* 0x009896800000895d */ /* 0x004fea0003900000 */
[----:B------:R-:W2:Y:S02]  /*b9f0*/  @!P0 SYNCS.PHASECHK.TRANS64 P0, [R0+URZ], R3 ;  /* 0x00000003000085a7 */ /* 0x000ea400080010ff */
[----:B--2---:R-:W-:Y:S05]  /*ba00*/  @!P0 BRA `(.L_x_177) ;  /* 0xfffffffc00f08947 */ /* 0x004fea000383ffff */
[----:B------:R-:W-:Y:S05]  /*ba10*/  BRA `(.L_x_178) ;  /* 0xffffff7c00e87947 */ /* 0x000fea000383ffff */
.L_x_51:
[----:B------:R-:W-:-:S07]  /*ba20*/  MOV R0, UR5 ;  /* 0x0000000500007c02 */ /* 0x000fce0008000f00 */
.L_x_179:
[----:B-1----:R1:W2:Y:S02]  /*ba30*/  SYNCS.PHASECHK.TRANS64.TRYWAIT P0, [R0+URZ], R3 ;  /* 0x00000003000075a7 */ /* 0x0022a400080011ff */
[----:B--2---:R-:W-:Y:S05]  /*ba40*/  @!P0 NANOSLEEP.SYNCS 0x989680 ;  /* 0x009896800000895d */ /* 0x004fea0003900000 */
[----:B------:R-:W2:Y:S02]  /*ba50*/  @!P0 SYNCS.PHASECHK.TRANS64 P0, [R0+URZ], R3 ;  /* 0x00000003000085a7 */ /* 0x000ea400080010ff */
[----:B--2---:R-:W-:Y:S05]  /*ba60*/  @!P0 BRA `(.L_x_179) ;  /* 0xfffffffc00f08947 */ /* 0x004fea000383ffff */
[----:B------:R-:W-:Y:S05]  /*ba70*/  BRA `(.L_x_180) ;  /* 0xffffff7c00f87947 */ /* 0x000fea000383ffff */
.L_x_52:
[----:B------:R-:W-:-:S07]  /*ba80*/  MOV R0, UR5 ;  /* 0x0000000500007c02 */ /* 0x000fce0008000f00 */
.L_x_181:
[----:B-1----:R1:W2:Y:S02]  /*ba90*/  SYNCS.PHASECHK.TRANS64.TRYWAIT P0, [R0+URZ], R3 ;  /* 0x00000003000075a7 */ /* 0x0022a400080011ff */
[----:B--2---:R-:W-:Y:S05]  /*baa0*/  @!P0 NANOSLEEP.SYNCS 0x989680 ;  /* 0x009896800000895d */ /* 0x004fea0003900000 */
[----:B------:R-:W2:Y:S02]  /*bab0*/  @!P0 SYNCS.PHASECHK.TRANS64 P0, [R0+URZ], R3 ;  /* 0x00000003000085a7 */ /* 0x000ea400080010ff */
[----:B--2---:R-:W-:Y:S05]  /*bac0*/  @!P0 BRA `(.L_x_181) ;  /* 0xfffffffc00f08947 */ /* 0x004fea000383ffff */
[----:B------:R-:W-:Y:S05]  /*bad0*/  BRA `(.L_x_182) ;  /* 0xffffff8000087947 */ /* 0x000fea000383ffff */
.L_x_53:
[----:B------:R-:W-:-:S07]  /*bae0*/  MOV R0, UR5 ;  /* 0x0000000500007c02 */ /* 0x000fce0008000f00 */
.L_x_183:
[----:B-1----:R1:W2:Y:S02]  /*baf0*/  SYNCS.PHASECHK.TRANS64.TRYWAIT P0, [R0+URZ], R3 ;  /* 0x00000003000075a7 */ /* 0x0022a400080011ff */
[----:B--2---:R-:W-:Y:S05]  /*bb00*/  @!P0 NANOSLEEP.SYNCS 0x989680 ;  /* 0x009896800000895d */ /* 0x004fea0003900000 */
[----:B------:R-:W2:Y:S02]  /*bb10*/  @!P0 SYNCS.PHASECHK.TRANS64 P0, [R0+URZ], R3 ;  /* 0x00000003000085a7 */ /* 0x000ea400080010ff */
[----:B--2---:R-:W-:Y:S05]  /*bb20*/  @!P0 BRA `(.L_x_183) ;  /* 0xfffffffc00f08947 */ /* 0x004fea000383ffff */
[----:B------:R-:W-:Y:S05]  /*bb30*/  BRA `(.L_x_184) ;  /* 0xffffff8000187947 */ /* 0x000fea000383ffff */
.L_x_54:
[----:B------:R-:W-:-:S07]  /*bb40*/  MOV R0, UR5 ;  /* 0x0000000500007c02 */ /* 0x000fce0008000f00 */
.L_x_185:
[----:B-1----:R1:W2:Y:S02]  /*bb50*/  SYNCS.PHASECHK.TRANS64.TRYWAIT P0, [R0+URZ], R3 ;  /* 0x00000003000075a7 */ /* 0x0022a400080011ff */
[----:B--2---:R-:W-:Y:S05]  /*bb60*/  @!P0 NANOSLEEP.SYNCS 0x989680 ;  /* 0x009896800000895d */ /* 0x004fea0003900000 */
[----:B------:R-:W2:Y:S02]  /*bb70*/  @!P0 SYNCS.PHASECHK.TRANS64 P0, [R0+URZ], R3 ;  /* 0x00000003000085a7 */ /* 0x000ea400080010ff */
[----:B--2---:R-:W-:Y:S05]  /*bb80*/  @!P0 BRA `(.L_x_185) ;  /* 0xfffffffc00f08947 */ /* 0x004fea000383ffff */
[----:B------:R-:W-:Y:S05]  /*bb90*/  BRA `(.L_x_186) ;  /* 0xffffff8000287947 */ /* 0x000fea000383ffff */
.L_x_55:
[----:B------:R-:W-:-:S07]  /*bba0*/  MOV R0, UR5 ;  /* 0x0000000500007c02 */ /* 0x000fce0008000f00 */
.L_x_187:
[----:B-1----:R1:W2:Y:S02]  /*bbb0*/  SYNCS.PHASECHK.TRANS64.TRYWAIT P0, [R0+URZ], R3 ;  /* 0x00000003000075a7 */ /* 0x0022a400080011ff */
[----:B--2---:R-:W-:Y:S05]  /*bbc0*/  @!P0 NANOSLEEP.SYNCS 0x989680 ;  /* 0x009896800000895d */ /* 0x004fea0003900000 */
[----:B------:R-:W2:Y:S02]  /*bbd0*/  @!P0 SYNCS.PHASECHK.TRANS64 P0, [R0+URZ], R3 ;  /* 0x00000003000085a7 */ /* 0x000ea400080010ff */
[----:B--2---:R-:W-:Y:S05]  /*bbe0*/  @!P0 BRA `(.L_x_187) ;  /* 0xfffffffc00f08947 */ /* 0x004fea000383ffff */
[----:B------:R-:W-:Y:S05]  /*bbf0*/  BRA `(.L_x_188) ;  /* 0xffffff8000387947 */ /* 0x000fea000383ffff */
.L_x_58:
[----:B------:R-:W-:-:S07]  /*bc00*/  MOV R4, UR4 ;  /* 0x0000000400047c02 */ /* 0x000fce0008000f00 */
.L_x_189:
[----:B--2---:R2:W3:Y:S02]  /*bc10*/  SYNCS.PHASECHK.TRANS64.TRYWAIT P1, [R4+URZ+0x158], R7 ;  /* 0x00015807040075a7 */ /* 0x0044e400080211ff */
[----:B---3--:R-:W-:Y:S05]  /*bc20*/  @!P1 NANOSLEEP.SYNCS 0x989680 ;  /* 0x009896800000995d */ /* 0x008fea0003900000 */
[----:B------:R-:W3:Y:S02]  /*bc30*/  @!P1 SYNCS.PHASECHK.TRANS64 P1, [R4+URZ+0x158], R7 ;  /* 0x00015807040095a7 */ /* 0x000ee400080210ff */
[----:B---3--:R-:W-:Y:S05]  /*bc40*/  @!P1 BRA `(.L_x_189) ;  /* 0xfffffffc00f09947 */ /* 0x008fea000383ffff */
[----:B------:R-:W-:Y:S05]  /*bc50*/  BRA `(.L_x_190) ;  /* 0xffffff8000a87947 */ /* 0x000fea000383ffff */
.L_x_59:
[----:B--2---:R-:W-:-:S07]  /*bc60*/  MOV R4, UR4 ;  /* 0x0000000400047c02 */ /* 0x004fce0008000f00 */
.L_x_191:
[----:B--2---:R2:W3:Y:S02]  /*bc70*/  SYNCS.PHASECHK.TRANS64.TRYWAIT P1, [R4+URZ+0x150], R5 ;  /* 0x00015005040075a7 */ /* 0x0044e400080211ff */
[----:B---3--:R-:W-:Y:S05]  /*bc80*/  @!P1 NANOSLEEP.SYNCS 0x989680 ;  /* 0x009896800000995d */ /* 0x008fea0003900000 */
[----:B------:R-:W3:Y:S02]  /*bc90*/  @!P1 SYNCS.PHASECHK.TRANS64 P1, [R4+URZ+0x150], R5 ;  /* 0x00015005040095a7 */ /* 0x000ee400080210ff */
[----:B---3--:R-:W-:Y:S05]  /*bca0*/  @!P1 BRA `(.L_x_191) ;  /* 0xfffffffc00f09947 */ /* 0x008fea000383ffff */
[----:B------:R-:W-:Y:S05]  /*bcb0*/  BRA `(.L_x_192) ;  /* 0xffffff8000b07947 */ /* 0x000fea000383ffff */
.L_x_69:
[----:B--2---:R-:W-:-:S04]  /*bcc0*/  MOV R5, UR5 ;  /* 0x0000000500057c02 */ /* 0x004fc80008000f00 */
[----:B------:R2:W3:Y:S03]  /*bcd0*/  SYNCS.PHASECHK.TRANS64.TRYWAIT P0, [R5+URZ+0x8], R6 ;  /* 0x00000806050075a7 */ /* 0x0004e600080011ff */
[----:B---3--:R-:W-:Y:S05]  /*bce0*/  @!P0 NANOSLEEP.SYNCS 0x989680 ;  /* 0x009896800000895d */ /* 0x008fea0003900000 */
[----:B------:R-:W3:Y:S02]  /*bcf0*/  @!P0 SYNCS.PHASECHK.TRANS64 P0, [R5+URZ+0x8], R6 ;  /* 0x00000806050085a7 */ /* 0x000ee400080010ff */
[----:B---3--:R-:W-:Y:S05]  /*bd00*/  @!P0 BRA `(.L_x_69) ;  /* 0xfffffffc00ec8947 */ /* 0x008fea000383ffff */
[----:B------:R-:W-:Y:S05]  /*bd10*/  BRA `(.L_x_68) ;  /* 0xffffff84007c7947 */ /* 0x000fea000383ffff */
.L_x_71:
[----:B------:R-:W-:Y:S01]  /*bd20*/  BSSY B0, `(.L_x_193) ;  /* 0x0000006000007945 */ /* 0x000fe20003800000 */
[----:B------:R-:W-:-:S07]  /*bd30*/  MOV R15, 0xffffffff ;  /* 0xffffffff000f7802 */ /* 0x000fce0000000f00 */
[----:B-12--5:R-:W-:Y:S05]  /*bd40*/  WARPSYNC.COLLECTIVE R15, `(.L_x_194) ;  /* 0x000000000f0c7348 */ /* 0x026fea0003c00000 */
[----:B------:R-:W-:Y:S02]  /*bd50*/  ELECT P6, UR79, PT ;  /* 0x00000000004f782f */ /* 0x000fe400038c0000 */
[----:B------:R-:W-:Y:S01]  /*bd60*/  MOV R14, UR79 ;  /* 0x0000004f000e7c02 */ /* 0x000fe20008000f00 */
[----:B-12--5:R-:W-:Y:S10]  /*bd70*/  ENDCOLLECTIVE ;  /* 0x000000000000791b */ /* 0x026ff40003800000 */
.L_x_194:
[----:B------:R-:W-:Y:S05]  /*bd80*/  BSYNC B0 ;  /* 0x0000000000007941 */ /* 0x000fea0003800000 */
.L_x_193:
[----:B------:R-:W-:Y:S01]  /*bd90*/  PLOP3.LUT P0, PT, P6, PT, PT, 0x80, 0x8 ;  /* 0x000000000008781c */ /* 0x000fe2000370f070 */
[----:B------:R-:W-:-:S12]  /*bda0*/  BRA `(.L_x_195) ;  /* 0xffffff8400a87947 */ /* 0x000fd8000383ffff */
.L_x_73:
[----:B--2---:R-:W-:-:S04]  /*bdb0*/  MOV R3, UR5 ;  /* 0x0000000500037c02 */ /* 0x004fc80008000f00 */
[----:B------:R2:W3:Y:S03]  /*bdc0*/  SYNCS.PHASECHK.TRANS64.TRYWAIT P0, [R3+URZ+0x8], R4 ;  /* 0x00000804030075a7 */ /* 0x0004e600080011ff */
[----:B---3--:R-:W-:Y:S05]  /*bdd0*/  @!P0 NANOSLEEP.SYNCS 0x989680 ;  /* 0x009896800000895d */ /* 0x008fea0003900000 */
[----:B------:R-:W3:Y:S02]  /*bde0*/  @!P0 SYNCS.PHASECHK.TRANS64 P0, [R3+URZ+0x8], R4 ;  /* 0x00000804030085a7 */ /* 0x000ee400080010ff */
[----:B---3--:R-:W-:Y:S05]  /*bdf0*/  @!P0 BRA `(.L_x_73) ;  /* 0xfffffffc00ec8947 */ /* 0x008fea000383ffff */
[----:B------:R-:W-:Y:S05]  /*be00*/  BRA `(.L_x_72) ;  /* 0xffffff8400ac7947 */ /* 0x000fea000383ffff */
.L_x_74:
[----:B------:R-:W-:-:S07]  /*be10*/  MOV R4, UR18 ;  /* 0x0000001200047c02 */ /* 0x000fce0008000f00 */
.L_x_196:
[----:B-1----:R1:W2:Y:S02]  /*be20*/  SYNCS.PHASECHK.TRANS64.TRYWAIT P0, [R4+URZ+0x150], R5 ;  /* 0x00015005040075a7 */ /* 0x0022a400080011ff */
[----:B--2---:R-:W-:Y:S05]  /*be30*/  @!P0 NANOSLEEP.SYNCS 0x989680 ;  /* 0x009896800000895d */ /* 0x004fea0003900000 */
[----:B------:R-:W2:Y:S02]  /*be40*/  @!P0 SYNCS.PHASECHK.TRANS64 P0, [R4+URZ+0x150], R5 ;  /* 0x00015005040085a7 */ /* 0x000ea400080010ff */
[----:B--2---:R-:W-:Y:S05]  /*be50*/  @!P0 BRA `(.L_x_196) ;  /* 0xfffffffc00f08947 */ /* 0x004fea000383ffff */
[----:B------:R-:W-:Y:S05]  /*be60*/  BRA `(.L_x_197) ;  /* 0xffffff88008c7947 */ /* 0x000fea000383ffff */
.L_x_76:
[----:B------:R-:W-:-:S07]  /*be70*/  MOV R4, UR23 ;  /* 0x0000001700047c02 */ /* 0x000fce0008000f00 */
.L_x_198:
[----:B-1----:R1:W2:Y:S02]  /*be80*/  SYNCS.PHASECHK.TRANS64.TRYWAIT P0, [R4+URZ+0x170], R5 ;  /* 0x00017005040075a7 */ /* 0x0022a400080011ff */
[----:B--2---:R-:W-:Y:S05]  /*be90*/  @!P0 NANOSLEEP.SYNCS 0x989680 ;  /* 0x009896800000895d */ /* 0x004fea0003900000 */
[----:B------:R-:W2:Y:S02]  /*bea0*/  @!P0 SYNCS.PHASECHK.TRANS64 P0, [R4+URZ+0x170], R5 ;  /* 0x00017005040085a7 */ /* 0x000ea400080010ff */
[----:B--2---:R-:W-:Y:S05]  /*beb0*/  @!P0 BRA `(.L_x_198) ;  /* 0xfffffffc00f08947 */ /* 0x004fea000383ffff */
[----:B------:R-:W-:Y:S05]  /*bec0*/  BRA `(.L_x_75) ;  /* 0xffffff8800ac7947 */ /* 0x000fea000383ffff */
.L_x_80:
[----:B-1----:R-:W-:Y:S07]  /*bed0*/  MOV R4, UR10 ;  /* 0x0000000a00047c02 */ /* 0x002fee0008000f00 */
.L_x_199:
[----:B-1----:R1:W2:Y:S02]  /*bee0*/  SYNCS.PHASECHK.TRANS64.TRYWAIT P0, [R4+URZ], R7 ;  /* 0x00000007040075a7 */ /* 0x0022a400080011ff */
[----:B--2---:R-:W-:Y:S05]  /*bef0*/  @!P0 NANOSLEEP.SYNCS 0x989680 ;  /* 0x009896800000895d */ /* 0x004fea0003900000 */
[----:B------:R-:W2:Y:S02]  /*bf00*/  @!P0 SYNCS.PHASECHK.TRANS64 P0, [R4+URZ], R7 ;  /* 0x00000007040085a7 */ /* 0x000ea400080010ff */
[----:B--2---:R-:W-:Y:S05]  /*bf10*/  @!P0 BRA `(.L_x_199) ;  /* 0xfffffffc00f08947 */ /* 0x004fea000383ffff */
[----:B------:R-:W-:Y:S05]  /*bf20*/  BRA `(.L_x_79) ;  /* 0xffffff8800e47947 */ /* 0x000fea000383ffff */
.L_x_84:
[----:B--2---:R-:W-:-:S07]  /*bf30*/  MOV R0, UR4 ;  /* 0x0000000400007c02 */ /* 0x004fce0008000f00 */
.L_x_200:
[----:B-1----:R1:W2:Y:S02]  /*bf40*/  SYNCS.PHASECHK.TRANS64.TRYWAIT P0, [R0+URZ], R5 ;  /* 0x00000005000075a7 */ /* 0x0022a400080011ff */
[----:B--2---:R-:W-:Y:S05]  /*bf50*/  @!P0 NANOSLEEP.SYNCS 0x989680 ;  /* 0x009896800000895d */ /* 0x004fea0003900000 */
[----:B------:R-:W2:Y:S02]  /*bf60*/  @!P0 SYNCS.PHASECHK.TRANS64 P0, [R0+URZ], R5 ;  /* 0x00000005000085a7 */ /* 0x000ea400080010ff */
[----:B--2---:R-:W-:Y:S05]  /*bf70*/  @!P0 BRA `(.L_x_200) ;  /* 0xfffffffc00f08947 */ /* 0x004fea000383ffff */
[----:B------:R-:W-:Y:S05]  /*bf80*/  BRA `(.L_x_201) ;  /* 0xffffff8c00b07947 */ /* 0x000fea000383ffff */
.L_x_87:
[----:B------:R-:W-:-:S07]  /*bf90*/  MOV R0, UR18 ;  /* 0x0000001200007c02 */ /* 0x000fce0008000f00 */
.L_x_202:
[----:B-1----:R1:W2:Y:S02]  /*bfa0*/  SYNCS.PHASECHK.TRANS64.TRYWAIT P1, [R0+URZ+0x180], R5 ;  /* 0x00018005000075a7 */ /* 0x0022a400080211ff */
[----:B--2---:R-:W-:Y:S05]  /*bfb0*/  @!P1 NANOSLEEP.SYNCS 0x989680 ;  /* 0x009896800000995d */ /* 0x004fea0003900000 */
[----:B------:R-:W2:Y:S02]  /*bfc0*/  @!P1 SYNCS.PHASECHK.TRANS64 P1, [R0+URZ+0x180], R5 ;  /* 0x00018005000095a7 */ /* 0x000ea400080210ff */
[----:B--2---:R-:W-:Y:S05]  /*bfd0*/  @!P1 BRA `(.L_x_202) ;  /* 0xfffffffc00f09947 */ /* 0x004fea000383ffff */
[----:B------:R-:W-:Y:S05]  /*bfe0*/  BRA `(.L_x_203) ;  /* 0xffffff8c00fc7947 */ /* 0x000fea000383ffff */
.L_x_92:
[----:B------:R-:W-:Y:S07]  /*bff0*/  MOV R0, UR20 ;  /* 0x0000001400007c02 */ /* 0x000fee0008000f00 */
.L_x_204:
[----:B-1----:R1:W2:Y:S02]  /*c000*/  SYNCS.PHASECHK.TRANS64.TRYWAIT P0, [R0+URZ+0x150], R3 ;  /* 0x00015003000075a7 */ /* 0x0022a400080011ff */
[----:B--2---:R-:W-:Y:S05]  /*c010*/  @!P0 NANOSLEEP.SYNCS 0x989680 ;  /* 0x009896800000895d */ /* 0x004fea0003900000 */
[----:B------:R-:W2:Y:S02]  /*c020*/  @!P0 SYNCS.PHASECHK.TRANS64 P0, [R0+URZ+0x150], R3 ;  /* 0x00015003000085a7 */ /* 0x000ea400080010ff */
[----:B--2---:R-:W-:Y:S05]  /*c030*/  @!P0 BRA `(.L_x_204) ;  /* 0xfffffffc00f08947 */ /* 0x004fea000383ffff */
[----:B------:R-:W-:Y:S05]  /*c040*/  BRA `(.L_x_205) ;  /* 0xffffff9400e07947 */ /* 0x000fea000383ffff */
.L_x_95:
[----:B------:R-:W-:Y:S07]  /*c050*/  MOV R3, UR20 ;  /* 0x0000001400037c02 */ /* 0x000fee0008000f00 */
.L_x_206:
[----:B-1----:R1:W2:Y:S02]  /*c060*/  SYNCS.PHASECHK.TRANS64.TRYWAIT P1, [R3+URZ+0x148], R12 ;  /* 0x0001480c030075a7 */ /* 0x0022a400080211ff */
[----:B--2---:R-:W-:Y:S05]  /*c070*/  @!P1 NANOSLEEP.SYNCS 0x989680 ;  /* 0x009896800000995d */ /* 0x004fea0003900000 */
[----:B------:R-:W2:Y:S02]  /*c080*/  @!P1 SYNCS.PHASECHK.TRANS64 P1, [R3+URZ+0x148], R12 ;  /* 0x0001480c030095a7 */ /* 0x000ea400080210ff */
[----:B--2---:R-:W-:Y:S05]  /*c090*/  @!P1 BRA `(.L_x_206) ;  /* 0xfffffffc00f09947 */ /* 0x004fea000383ffff */
[----:B------:R-:W-:Y:S05]  /*c0a0*/  BRA `(.L_x_94) ;  /* 0xffffff9c003c7947 */ /* 0x000fea000383ffff */
.L_x_98:
[----:B------:R-:W-:Y:S07]  /*c0b0*/  MOV R0, UR20 ;  /* 0x0000001400007c02 */ /* 0x000fee0008000f00 */
.L_x_207:
[----:B-1----:R1:W2:Y:S02]  /*c0c0*/  SYNCS.PHASECHK.TRANS64.TRYWAIT P1, [R0+URZ+0x120], R9 ;  /* 0x00012009000075a7 */ /* 0x0022a400080211ff */
[----:B--2---:R-:W-:Y:S05]  /*c0d0*/  @!P1 NANOSLEEP.SYNCS 0x989680 ;  /* 0x009896800000995d */ /* 0x004fea0003900000 */
[----:B------:R-:W2:Y:S02]  /*c0e0*/  @!P1 SYNCS.PHASECHK.TRANS64 P1, [R0+URZ+0x120], R9 ;  /* 0x00012009000095a7 */ /* 0x000ea400080210ff */
[----:B--2---:R-:W-:Y:S05]  /*c0f0*/  @!P1 BRA `(.L_x_207) ;  /* 0xfffffffc00f09947 */ /* 0x004fea000383ffff */
[----:B------:R-:W-:Y:S05]  /*c100*/  BRA `(.L_x_208) ;  /* 0xffffffa000ac7947 */ /* 0x000fea000383ffff */
.L_x_99:
[----:B------:R-:W-:Y:S07]  /*c110*/  MOV R0, UR20 ;  /* 0x0000001400007c02 */ /* 0x000fee0008000f00 */
.L_x_209:
[----:B-1----:R1:W2:Y:S02]  /*c120*/  SYNCS.PHASECHK.TRANS64.TRYWAIT P1, [R0+URZ+0x128], R9 ;  /* 0x00012809000075a7 */ /* 0x0022a400080211ff */
[----:B--2---:R-:W-:Y:S05]  /*c130*/  @!P1 NANOSLEEP.SYNCS 0x989680 ;  /* 0x009896800000995d */ /* 0x004fea0003900000 */
[----:B------:R-:W2:Y:S02]  /*c140*/  @!P1 SYNCS.PHASECHK.TRANS64 P1, [R0+URZ+0x128], R9 ;  /* 0x00012809000095a7 */ /* 0x000ea400080210ff */
[----:B--2---:R-:W-:Y:S05]  /*c150*/  @!P1 BRA `(.L_x_209) ;  /* 0xfffffffc00f09947 */ /* 0x004fea000383ffff */
[----:B------:R-:W-:Y:S05]  /*c160*/  BRA `(.L_x_210) ;  /* 0xffffffa000ec7947 */ /* 0x000fea000383ffff */
.L_x_100:
[----:B------:R-:W-:Y:S07]  /*c170*/  MOV R0, UR20 ;  /* 0x0000001400007c02 */ /* 0x000fee0008000f00 */
.L_x_211:
[----:B-1----:R1:W2:Y:S02]  /*c180*/  SYNCS.PHASECHK.TRANS64.TRYWAIT P1, [R0+URZ+0x130], R9 ;  /* 0x00013009000075a7 */ /* 0x0022a400080211ff */
[----:B--2---:R-:W-:Y:S05]  /*c190*/  @!P1 NANOSLEEP.SYNCS 0x989680 ;  /* 0x009896800000995d */ /* 0x004fea0003900000 */
[----:B------:R-:W2:Y:S02]  /*c1a0*/  @!P1 SYNCS.PHASECHK.TRANS64 P1, [R0+URZ+0x130], R9 ;  /* 0x00013009000095a7 */ /* 0x000ea400080210ff */
[----:B--2---:R-:W-:Y:S05]  /*c1b0*/  @!P1 BRA `(.L_x_211) ;  /* 0xfffffffc00f09947 */ /* 0x004fea000383ffff */
[----:B------:R-:W-:Y:S05]  /*c1c0*/  BRA `(.L_x_212) ;  /* 0xffffffa4002c7947 */ /* 0x000fea000383ffff */
.L_x_101:
[----:B------:R-:W-:Y:S07]  /*c1d0*/  MOV R0, UR20 ;  /* 0x0000001400007c02 */ /* 0x000fee0008000f00 */
.L_x_213:
[----:B-1----:R1:W2:Y:S02]  /*c1e0*/  SYNCS.PHASECHK.TRANS64.TRYWAIT P0, [R0+URZ+0x138], R9 ;  /* 0x00013809000075a7 */ /* 0x0022a400080011ff */
[----:B--2---:R-:W-:Y:S05]  /*c1f0*/  @!P0 NANOSLEEP.SYNCS 0x989680 ;  /* 0x009896800000895d */ /* 0x004fea0003900000 */
[----:B------:R-:W2:Y:S02]  /*c200*/  @!P0 SYNCS.PHASECHK.TRANS64 P0, [R0+URZ+0x138], R9 ;  /* 0x00013809000085a7 */ /* 0x000ea400080010ff */
[----:B--2---:R-:W-:Y:S05]  /*c210*/  @!P0 BRA `(.L_x_213) ;  /* 0xfffffffc00f08947 */ /* 0x004fea000383ffff */
[----:B------:R-:W-:Y:S05]  /*c220*/  BRA `(.L_x_214) ;  /* 0xffffffa400747947 */ /* 0x000fea000383ffff */
.L_x_103:
[----:B------:R-:W-:-:S07]  /*c230*/  MOV R0, UR20 ;  /* 0x0000001400007c02 */ /* 0x000fce0008000f00 */
.L_x_215:
[----:B--2---:R2:W3:Y:S02]  /*c240*/  SYNCS.PHASECHK.TRANS64.TRYWAIT P0, [R0+URZ+0x120], R3 ;  /* 0x00012003000075a7 */ /* 0x0044e400080011ff */
[----:B---3--:R-:W-:Y:S05]  /*c250*/  @!P0 NANOSLEEP.SYNCS 0x989680 ;  /* 0x009896800000895d */ /* 0x008fea0003900000 */
[----:B------:R-:W3:Y:S02]  /*c260*/  @!P0 SYNCS.PHASECHK.TRANS64 P0, [R0+URZ+0x120], R3 ;  /* 0x00012003000085a7 */ /* 0x000ee400080010ff */
[----:B---3--:R-:W-:Y:S05]  /*c270*/  @!P0 BRA `(.L_x_215) ;  /* 0xfffffffc00f08947 */ /* 0x008fea000383ffff */
[----:B------:R-:W-:Y:S05]  /*c280*/  BRA `(.L_x_216) ;  /* 0xffffffa400d47947 */ /* 0x000fea000383ffff */
.L_x_104:
[----:B--2---:R-:W-:-:S07]  /*c290*/  MOV R0, UR20 ;  /* 0x0000001400007c02 */ /* 0x004fce0008000f00 */
.L_x_217:
[----:B--2---:R2:W3:Y:S02]  /*c2a0*/  SYNCS.PHASECHK.TRANS64.TRYWAIT P0, [R0+URZ+0x128], R3 ;  /* 0x00012803000075a7 */ /* 0x0044e400080011ff */
[----:B---3--:R-:W-:Y:S05]  /*c2b0*/  @!P0 NANOSLEEP.SYNCS 0x989680 ;  /* 0x009896800000895d */ /* 0x008fea0003900000 */
[----:B------:R-:W3:Y:S02]  /*c2c0*/  @!P0 SYNCS.PHASECHK.TRANS64 P0, [R0+URZ+0x128], R3 ;  /* 0x00012803000085a7 */ /* 0x000ee400080010ff */
[----:B---3--:R-:W-:Y:S05]  /*c2d0*/  @!P0 BRA `(.L_x_217) ;  /* 0xfffffffc00f08947 */ /* 0x008fea000383ffff */
[----:B------:R-:W-:Y:S05]  /*c2e0*/  BRA `(.L_x_218) ;  /* 0xffffffa400c47947 */ /* 0x000fea000383ffff */
.L_x_105:
[----:B--2---:R-:W-:-:S07]  /*c2f0*/  MOV R0, UR20 ;  /* 0x0000001400007c02 */ /* 0x004fce0008000f00 */
.L_x_219:
[----:B--2---:R2:W3:Y:S02]  /*c300*/  SYNCS.PHASECHK.TRANS64.TRYWAIT P0, [R0+URZ+0x130], R3 ;  /* 0x00013003000075a7 */ /* 0x0044e400080011ff */
[----:B---3--:R-:W-:Y:S05]  /*c310*/  @!P0 NANOSLEEP.SYNCS 0x989680 ;  /* 0x009896800000895d */ /* 0x008fea0003900000 */
[----:B------:R-:W3:Y:S02]  /*c320*/  @!P0 SYNCS.PHASECHK.TRANS64 P0, [R0+URZ+0x130], R3 ;  /* 0x00013003000085a7 */ /* 0x000ee400080010ff */
[----:B---3--:R-:W-:Y:S05]  /*c330*/  @!P0 BRA `(.L_x_219) ;  /* 0xfffffffc00f08947 */ /* 0x008fea000383ffff */
[----:B------:R-:W-:Y:S05]  /*c340*/  BRA `(.L_x_220) ;  /* 0xffffffa400b47947 */ /* 0x000fea000383ffff */
.L_x_107:
[----:B------:R-:W-:Y:S07]  /*c350*/  MOV R0, UR51 ;  /* 0x0000003300007c02 */ /* 0x000fee0008000f00 */
.L_x_221:
[----:B-1----:R1:W2:Y:S02]  /*c360*/  SYNCS.PHASECHK.TRANS64.TRYWAIT P0, [R0+URZ+0x150], R3 ;  /* 0x00015003000075a7 */ /* 0x0022a400080011ff */
[----:B--2---:R-:W-:Y:S05]  /*c370*/  @!P0 NANOSLEEP.SYNCS 0x989680 ;  /* 0x009896800000895d */ /* 0x004fea0003900000 */
[----:B------:R-:W2:Y:S02]  /*c380*/  @!P0 SYNCS.PHASECHK.TRANS64 P0, [R0+URZ+0x150], R3 ;  /* 0x00015003000085a7 */ /* 0x000ea400080010ff */
[----:B--2---:R-:W-:Y:S05]  /*c390*/  @!P0 BRA `(.L_x_221) ;  /* 0xfffffffc00f08947 */ /* 0x004fea000383ffff */
[----:B------:R-:W-:Y:S05]  /*c3a0*/  BRA `(.L_x_222) ;  /* 0xffffffa800847947 */ /* 0x000fea000383ffff */
.L_x_118:
[----:B-1----:R-:W-:Y:S04]  /*c3b0*/  MOV R0, UR51 ;  /* 0x0000003300007c02 */ /* 0x002fe80008000f00 */
[----:B------:R1:W3:Y:S03]  /*c3c0*/  SYNCS.PHASECHK.TRANS64.TRYWAIT P1, [R0+URZ+0x100], R5 ;  /* 0x00010005000075a7 */ /* 0x0002e600080211ff */
[----:B---3--:R-:W-:Y:S05]  /*c3d0*/  @!P1 NANOSLEEP.SYNCS 0x989680 ;  /* 0x009896800000995d */ /* 0x008fea0003900000 */
[----:B------:R-:W3:Y:S02]  /*c3e0*/  @!P1 SYNCS.PHASECHK.TRANS64 P1, [R0+URZ+0x100], R5 ;  /* 0x00010005000095a7 */ /* 0x000ee400080210ff */
[----:B---3--:R-:W-:Y:S05]  /*c3f0*/  @!P1 BRA `(.L_x_118) ;  /* 0xfffffffc00ec9947 */ /* 0x008fea000383ffff */
[----:B------:R-:W-:Y:S05]  /*c400*/  BRA `(.L_x_117) ;  /* 0xffffffbc007c7947 */ /* 0x000fea000383ffff */
.L_x_120:
[----:B-1----:R1:W4:Y:S02]  /*c410*/  SYNCS.PHASECHK.TRANS64.TRYWAIT P0, [R100+URZ+0x160], R3 ;  /* 0x00016003640075a7 */ /* 0x00232400080011ff */
[----:B----4-:R-:W-:Y:S05]  /*c420*/  @!P0 NANOSLEEP.SYNCS 0x989680 ;  /* 0x009896800000895d */ /* 0x010fea0003900000 */
[----:B------:R-:W4:Y:S02]  /*c430*/  @!P0 SYNCS.PHASECHK.TRANS64 P0, [R100+URZ+0x160], R3 ;  /* 0x00016003640085a7 */ /* 0x000f2400080010ff */
[----:B----4-:R-:W-:Y:S05]  /*c440*/  @!P0 BRA `(.L_x_120) ;  /* 0xfffffffc00f08947 */ /* 0x010fea000383ffff */
[----:B------:R-:W-:Y:S05]  /*c450*/  BRA `(.L_x_119) ;  /* 0xffffffbc00a47947 */ /* 0x000fea000383ffff */
.L_x_129:
[----:B--2---:R2:W4:Y:S02]  /*c460*/  SYNCS.PHASECHK.TRANS64.TRYWAIT P0, [R3+URZ+0x100], R0 ;  /* 0x00010000030075a7 */ /* 0x00452400080011ff */
[----:B----4-:R-:W-:Y:S05]  /*c470*/  @!P0 NANOSLEEP.SYNCS 0x989680 ;  /* 0x009896800000895d */ /* 0x010fea0003900000 */
[----:B------:R-:W4:Y:S02]  /*c480*/  @!P0 SYNCS.PHASECHK.TRANS64 P0, [R3+URZ+0x100], R0 ;  /* 0x00010000030085a7 */ /* 0x000f2400080010ff */
[----:B----4-:R-:W-:Y:S05]  /*c490*/  @!P0 BRA `(.L_x_129) ;  /* 0xfffffffc00f08947 */ /* 0x010fea000383ffff */
[----:B------:R-:W-:Y:S05]  /*c4a0*/  BRA `(.L_x_128) ;  /* 0xffffffc800807947 */ /* 0x000fea000383ffff */
.L_x_137:
[----:B-1----:R1:W4:Y:S02]  /*c4b0*/  SYNCS.PHASECHK.TRANS64.TRYWAIT P0, [R62+URZ+0x100], R5 ;  /* 0x000100053e0075a7 */ /* 0x00232400080011ff */
[----:B----4-:R-:W-:Y:S05]  /*c4c0*/  @!P0 NANOSLEEP.SYNCS 0x989680 ;  /* 0x009896800000895d */ /* 0x010fea0003900000 */
[----:B------:R-:W4:Y:S02]  /*c4d0*/  @!P0 SYNCS.PHASECHK.TRANS64 P0, [R62+URZ+0x100], R5 ;  /* 0x000100053e0085a7 */ /* 0x000f2400080010ff */
[----:B----4-:R-:W-:Y:S05]  /*c4e0*/  @!P0 BRA `(.L_x_137) ;  /* 0xfffffffc00f08947 */ /* 0x010fea000383ffff */
[----:B------:R-:W-:Y:S05]  /*c4f0*/  BRA `(.L_x_136) ;  /* 0xffffffd4007c7947 */ /* 0x000fea000383ffff */
.L_x_145:
[----:B-1----:R1:W4:Y:S02]  /*c500*/  SYNCS.PHASECHK.TRANS64.TRYWAIT P0, [R62+URZ+0x100], R5 ;  /* 0x000100053e0075a7 */ /* 0x00232400080011ff */
[----:B----4-:R-:W-:Y:S05]  /*c510*/  @!P0 NANOSLEEP.SYNCS 0x989680 ;  /* 0x009896800000895d */ /* 0x010fea0003900000 */
[----:B------:R-:W4:Y:S02]  /*c520*/  @!P0 SYNCS.PHASECHK.TRANS64 P0, [R62+URZ+0x100], R5 ;  /* 0x000100053e0085a7 */ /* 0x000f2400080010ff */
[----:B----4-:R-:W-:Y:S05]  /*c530*/  @!P0 BRA `(.L_x_145) ;  /* 0xfffffffc00f08947 */ /* 0x010fea000383ffff */
[----:B------:R-:W-:Y:S05]  /*c540*/  BRA `(.L_x_144) ;  /* 0xffffffe000747947 */ /* 0x000fea000383ffff */
        .weak           $__internal_0_$__cuda_sm10x_tcgen05_guardrail_trap_col_being_dealloced_not_returned_by_alloc
        .type           $__internal_0_$__cuda_sm10x_tcgen05_guardrail_trap_col_being_dealloced_not_returned_by_alloc,@function
        .size           $__internal_0_$__cuda_sm10x_tcgen05_guardrail_trap_col_being_dealloced_not_returned_by_alloc,($__internal_1_$__cuda_sm10x_tcgen05_guardrail_trap_phase_invalid_during_alloc - $__internal_0_$__cuda_sm10x_tcgen05_guardrail_trap_col_being_dealloced_not_returned_by_alloc)
$__internal_0_$__cuda_sm10x_tcgen05_guardrail_trap_col_being_dealloced_not_returned_by_alloc:
[----:B------:R-:W-:Y:S05]  /*c550*/  BPT.TRAP 0x1 ;  /* 0x000000040000795c */ /* 0x000fea0000300000 */
[----:B------:R-:W-:-:S04]  /*c560*/  HFMA2 R3, -RZ, RZ, 0, 0 ;  /* 0x00000000ff037431 */ /* 0x000fc800000001ff */
[----:B------:R-:W-:Y:S05]  /*c570*/  RET.REL.NODEC R2 `(_ZN7cutlass13device_kernelINS_4conv6kernel13ConvUniversalINS1_16ConvProblemShapeILNS1_8OperatorE2ELi3EEENS1_10collective14CollectiveConvINS1_47MainloopSm100TmaUmmaWarpSpecializedImplicitGemmILS5_2ELi16ELi3ELi1ELi2EN4cute5tupleIJNSA_1CILi2EEENSC_ILi1EEESE_EEEEENSB_IJNSC_ILi256EEENSB_IJNSC_ILi128EEEEEENSB_IJNSC_ILi32EEEEEEEEENS_10bfloat16_tESN_NSA_8TiledMMAINSA_8MMA_AtomIJNSA_26SM100_MMA_F16BF16_2x1SM_SSISN_SN_fLi256ELi128ELNSA_4UMMA5MajorE1ELSS_1ELNSR_7ScaleInE0ELST_0EEEEEENSA_6LayoutINSB_IJSE_SE_SE_EEENSB_IJNSC_ILi0EEESY_SY_EEEEENSB_IJNSA_10UnderscoreES11_S11_EEEEENS7_6detail27Sm100ImplicitGemmTileTraitsINSA_18SM100_TMA_2SM_LOADENSA_14ComposedLayoutINSA_7SwizzleILi3ELi4ELi3EEENSA_18smem_ptr_flag_bitsILi16EEENSW_INSB_IJNSC_ILi64EEENSC_ILi8EEEEEENSB_IJSE_S1C_EEEEEEEvEENS15_INSA_25SM100_TMA_2SM_LOAD_IM2COLES1H_vEEEENS_8epilogue10collective18CollectiveEpilogueINS1M_23Sm100TmaWarpSpecializedILi4ELi2ELi32ELb1ELb0EEEJNSB_IJSI_SJ_SL_EEENSB_IJNSW_ISI_SE_EENSW_ISK_SE_EEEEESN_NSB_IJlNSB_IJSE_lllEEESY_EEESN_S1W_NS1M_6fusion15FusionCallbacksIS1Q_NS1X_17LinearCombinationISN_fSN_fLNS_15FloatRoundStyleE2EEES1R_S1U_JEEENSA_5SM1004TMEM4LOAD26SM100_TMEM_LOAD_32dp32b32xENSA_13SM90_TMA_LOADENS17_INS18_ILi2ELi4ELi3EEES1B_NSW_INSB_IJS1D_SK_EEENSB_IJSK_SE_EEEEEEENSA_39AutoVectorizingCopyWithAssumedAlignmentILi128EEENSA_14SM90_TMA_STOREES2C_S2E_S2E_EEEvvEEEEvNT_6ParamsE) ;  /* 0xffffff3802a07950 */ /* 0x000fea0003c3ffff */
        .weak           $__internal_1_$__cuda_sm10x_tcgen05_guardrail_trap_phase_invalid_during_alloc
        .type           $__internal_1_$__cuda_sm10x_tcgen05_guardrail_trap_phase_invalid_during_alloc,@function
        .size           $__internal_1_$__cuda_sm10x_tcgen05_guardrail_trap_phase_invalid_during_alloc,($__internal_2_$__cuda_sm10x_tcgen05_guardrail_trap_unallocated_columns_being_dealloced - $__internal_1_$__cuda_sm10x_tcgen05_guardrail_trap_phase_invalid_during_alloc)
$__internal_1_$__cuda_sm10x_tcgen05_guardrail_trap_phase_invalid_during_alloc:
[----:B------:R-:W-:Y:S05]  /*c580*/  BPT.TRAP 0x1 ;  /* 0x000000040000795c */ /* 0x000fea0000300000 */
[----:B------:R-:W-:-:S04]  /*c590*/  MOV R5, 0x0 ;  /* 0x0000000000057802 */ /* 0x000fc80000000f00 */
[----:B------:R-:W-:Y:S05]  /*c5a0*/  RET.REL.NODEC R4 `(_ZN7cutlass13device_kernelINS_4conv6kernel13ConvUniversalINS1_16ConvProblemShapeILNS1_8OperatorE2ELi3EEENS1_10collective14CollectiveConvINS1_47MainloopSm100TmaUmmaWarpSpecializedImplicitGemmILS5_2ELi16ELi3ELi1ELi2EN4cute5tupleIJNSA_1CILi2EEENSC_ILi1EEESE_EEEEENSB_IJNSC_ILi256EEENSB_IJNSC_ILi128EEEEEENSB_IJNSC_ILi32EEEEEEEEENS_10bfloat16_tESN_NSA_8TiledMMAINSA_8MMA_AtomIJNSA_26SM100_MMA_F16BF16_2x1SM_SSISN_SN_fLi256ELi128ELNSA_4UMMA5MajorE1ELSS_1ELNSR_7ScaleInE0ELST_0EEEEEENSA_6LayoutINSB_IJSE_SE_SE_EEENSB_IJNSC_ILi0EEESY_SY_EEEEENSB_IJNSA_10UnderscoreES11_S11_EEEEENS7_6detail27Sm100ImplicitGemmTileTraitsINSA_18SM100_TMA_2SM_LOADENSA_14ComposedLayoutINSA_7SwizzleILi3ELi4ELi3EEENSA_18smem_ptr_flag_bitsILi16EEENSW_INSB_IJNSC_ILi64EEENSC_ILi8EEEEEENSB_IJSE_S1C_EEEEEEEvEENS15_INSA_25SM100_TMA_2SM_LOAD_IM2COLES1H_vEEEENS_8epilogue10collective18CollectiveEpilogueINS1M_23Sm100TmaWarpSpecializedILi4ELi2ELi32ELb1ELb0EEEJNSB_IJSI_SJ_SL_EEENSB_IJNSW_ISI_SE_EENSW_ISK_SE_EEEEESN_NSB_IJlNSB_IJSE_lllEEESY_EEESN_S1W_NS1M_6fusion15FusionCallbacksIS1Q_NS1X_17LinearCombinationISN_fSN_fLNS_15FloatRoundStyleE2EEES1R_S1U_JEEENSA_5SM1004TMEM4LOAD26SM100_TMEM_LOAD_32dp32b32xENSA_13SM90_TMA_LOADENS17_INS18_ILi2ELi4ELi3EEES1B_NSW_INSB_IJS1D_SK_EEENSB_IJSK_SE_EEEEEEENSA_39AutoVectorizingCopyWithAssumedAlignmentILi128EEENSA_14SM90_TMA_STOREES2C_S2E_S2E_EEEvvEEEEvNT_6ParamsE) ;  /* 0xffffff3804947950 */ /* 0x000fea0003c3ffff */
        .weak           $__internal_2_$__cuda_sm10x_tcgen05_guardrail_trap_unallocated_columns_being_dealloced
        .type           $__internal_2_$__cuda_sm10x_tcgen05_guardrail_trap_unallocated_columns_being_dealloced,@function
        .size           $__internal_2_$__cuda_sm10x_tcgen05_guardrail_trap_unallocated_columns_being_dealloced,(.L_x_224 - $__internal_2_$__cuda_sm10x_tcgen05_guardrail_trap_unallocated_columns_being_dealloced)
$__internal_2_$__cuda_sm10x_tcgen05_guardrail_trap_unallocated_columns_being_dealloced:
[----:B------:R-:W-:Y:S05]  /*c5b0*/  BPT.TRAP 0x1 ;  /* 0x000000040000795c */ /* 0x000fea0000300000 */
[----:B------:R-:W-:-:S04]  /*c5c0*/  HFMA2 R3, -RZ, RZ, 0, 0 ;  /* 0x00000000ff037431 */ /* 0x000fc800000001ff */
[----:B------:R-:W-:Y:S05]  /*c5d0*/  RET.REL.NODEC R2 `(_ZN7cutlass13device_kernelINS_4conv6kernel13ConvUniversalINS1_16ConvProblemShapeILNS1_8OperatorE2ELi3EEENS1_10collective14CollectiveConvINS1_47MainloopSm100TmaUmmaWarpSpecializedImplicitGemmILS5_2ELi16ELi3ELi1ELi2EN4cute5tupleIJNSA_1CILi2EEENSC_ILi1EEESE_EEEEENSB_IJNSC_ILi256EEENSB_IJNSC_ILi128EEEEEENSB_IJNSC_ILi32EEEEEEEEENS_10bfloat16_tESN_NSA_8TiledMMAINSA_8MMA_AtomIJNSA_26SM100_MMA_F16BF16_2x1SM_SSISN_SN_fLi256ELi128ELNSA_4UMMA5MajorE1ELSS_1ELNSR_7ScaleInE0ELST_0EEEEEENSA_6LayoutINSB_IJSE_SE_SE_EEENSB_IJNSC_ILi0EEESY_SY_EEEEENSB_IJNSA_10UnderscoreES11_S11_EEEEENS7_6detail27Sm100ImplicitGemmTileTraitsINSA_18SM100_TMA_2SM_LOADENSA_14ComposedLayoutINSA_7SwizzleILi3ELi4ELi3EEENSA_18smem_ptr_flag_bitsILi16EEENSW_INSB_IJNSC_ILi64EEENSC_ILi8EEEEEENSB_IJSE_S1C_EEEEEEEvEENS15_INSA_25SM100_TMA_2SM_LOAD_IM2COLES1H_vEEEENS_8epilogue10collective18CollectiveEpilogueINS1M_23Sm100TmaWarpSpecializedILi4ELi2ELi32ELb1ELb0EEEJNSB_IJSI_SJ_SL_EEENSB_IJNSW_ISI_SE_EENSW_ISK_SE_EEEEESN_NSB_IJlNSB_IJSE_lllEEESY_EEESN_S1W_NS1M_6fusion15FusionCallbacksIS1Q_NS1X_17LinearCombinationISN_fSN_fLNS_15FloatRoundStyleE2EEES1R_S1U_JEEENSA_5SM1004TMEM4LOAD26SM100_TMEM_LOAD_32dp32b32xENSA_13SM90_TMA_LOADENS17_INS18_ILi2ELi4ELi3EEES1B_NSW_INSB_IJS1D_SK_EEENSB_IJSK_SE_EEEEEEENSA_39AutoVectorizingCopyWithAssumedAlignmentILi128EEENSA_14SM90_TMA_STOREES2C_S2E_S2E_EEEvvEEEEvNT_6ParamsE) ;  /* 0xffffff3802887950 */ /* 0x000fea0003c3ffff */
.L_x_223:
[----:B------:R-:W-:-:S00]  /*c5e0*/  BRA `(.L_x_223) ;  /* 0xfffffffc00fc7947 */ /* 0x000fc0000383ffff */
[----:B------:R-:W-:-:S00]  /*c5f0*/  NOP ;  /* 0x0000000000007918 */ /* 0x000fc00000000000 */
        /* <DEDUP_REMOVED lines=8> */
.L_x_224:


//--------------------- .nv.global.init           --------------------------
	.section	.nv.global.init,"aw",@progbits
.nv.global.init:
	.type		$str$29,@object
	.size		$str$29,($str$30 - $str$29)
$str$29:
        /*0000*/ 	.byte	0x28, 0x61, 0x64, 0x64, 0x72, 0x65, 0x73, 0x73, 0x20, 0x26, 0x20, 0x6d, 0x61, 0x73, 0x6b, 0x29
        /*0010*/ 	.byte	0x20, 0x3d, 0x3d, 0x20, 0x30, 0x00
	.type		$str$30,@object
	.size		$str$30,($str$28 - $str$30)
$str$30:
        /*0016*/ 	.byte	0x2f, 0x74, 0x6d, 0x70, 0x2f, 0x63, 0x75, 0x74, 0x6c, 0x61, 0x73, 0x73, 0x5f, 0x73, 0x77, 0x65
        /*0026*/ 	.byte	0x65, 0x70, 0x5f, 0x73, 0x72, 0x63, 0x2f, 0x69, 0x6e, 0x63, 0x6c, 0x75, 0x64, 0x65, 0x2f, 0x63
        /*0036*/ 	.byte	0x75, 0x74, 0x65, 0x2f, 0x70, 0x6f, 0x69, 0x6e, 0x74, 0x65, 0x72, 0x5f, 0x66, 0x6c, 0x61, 0x67
        /*0046*/ 	.byte	0x67, 0x65, 0x64, 0x2e, 0x68, 0x70, 0x70, 0x00
	.type		$str$28,@object
	.size		$str$28,($str$27 - $str$28)
$str$28:
        /*004e*/ 	.byte	0x2f, 0x74, 0x6d, 0x70, 0x2f, 0x63, 0x75, 0x74, 0x6c, 0x61, 0x73, 0x73, 0x5f, 0x73, 0x77, 0x65
        /*005e*/ 	.byte	0x65, 0x70, 0x5f, 0x73, 0x72, 0x63, 0x2f, 0x69, 0x6e, 0x63, 0x6c, 0x75, 0x64, 0x65, 0x2f, 0x63
        /*006e*/ 	.byte	0x75, 0x74, 0x65, 0x2f, 0x61, 0x74, 0x6f, 0x6d, 0x2f, 0x63, 0x6f, 0x70, 0x79, 0x5f, 0x74, 0x72
        /*007e*/ 	.byte	0x61, 0x69, 0x74, 0x73, 0x5f, 0x73, 0x6d, 0x31, 0x30, 0x30, 0x2e, 0x68, 0x70, 0x70, 0x00
	.type		$str$27,@object
	.size		$str$27,(__unnamed_1 - $str$27)
$str$27:
        /*008d*/ 	.byte	0x28, 0x28, 0x75, 0x69, 0x6e, 0x74, 0x33, 0x32, 0x5f, 0x74, 0x28, 0x74, 0x68, 0x72, 0x65, 0x61
        /*009d*/ 	.byte	0x64, 0x49, 0x64, 0x78, 0x2e, 0x78, 0x29, 0x20, 0x2f, 0x20, 0x33, 0x32, 0x29, 0x20, 0x25, 0x20
        /*00ad*/ 	.byte	0x34, 0x29, 0x20, 0x3d, 0x3d, 0x20, 0x28, 0x28, 0x28, 0x74, 0x6d, 0x65, 0x6d, 0x5f, 0x61, 0x64
        /*00bd*/ 	.byte	0x64, 0x72, 0x20, 0x3e, 0x3e, 0x20, 0x31, 0x36, 0x29, 0x20, 0x2f, 0x20, 0x33, 0x32, 0x29, 0x20
        /*00cd*/ 	.byte	0x25, 0x20, 0x34, 0x29, 0x00
	.type		__unnamed_1,@object
	.size		__unnamed_1,(__unnamed_2 - __unnamed_1)
__unnamed_1:
        /*00d2*/ 	.byte	0x61, 0x75, 0x74, 0x6f, 0x20, 0x63, 0x75, 0x74, 0x65, 0x3a, 0x3a, 0x61, 0x73, 0x5f, 0x70, 0x6f
        /* <DEDUP_REMOVED lines=24> */
        /*0262*/ 	.byte	0x34, 0x30, 0x39, 0x36, 0x3e, 0x3e, 0x3e, 0x3e, 0x5d, 0x00
	.type		__unnamed_2,@object
	.size		__unnamed_2,(.L_2 - __unnamed_2)
__unnamed_2:
        /* <DEDUP_REMOVED lines=42> */
        /*050c*/ 	.byte	0x3e, 0x3e, 0x5d, 0x00
.L_2:


//--------------------- .nv.shared._ZN7cutlass13device_kernelINS_4conv6kernel13ConvUniversalINS1_16ConvProblemShapeILNS1_8OperatorE2ELi3EEENS1_10collective14CollectiveConvINS1_47MainloopSm100TmaUmmaWarpSpecializedImplicitGemmILS5_2ELi16ELi3ELi1ELi2EN4cute5tupleIJNSA_1CILi2EEENSC_ILi1EEESE_EEEEENSB_IJNSC_ILi256EEENSB_IJNSC_ILi128EEEEEENSB_IJNSC_ILi32EEEEEEEEENS_10bfloat16_tESN_NSA_8TiledMMAINSA_8MMA_AtomIJNSA_26SM100_MMA_F16BF16_2x1SM_SSISN_SN_fLi256ELi128ELNSA_4UMMA5MajorE1ELSS_1ELNSR_7ScaleInE0ELST_0EEEEEENSA_6LayoutINSB_IJSE_SE_SE_EEENSB_IJNSC_ILi0EEESY_SY_EEEEENSB_IJNSA_10UnderscoreES11_S11_EEEEENS7_6detail27Sm100ImplicitGemmTileTraitsINSA_18SM100_TMA_2SM_LOADENSA_14ComposedLayoutINSA_7SwizzleILi3ELi4ELi3EEENSA_18smem_ptr_flag_bitsILi16EEENSW_INSB_IJNSC_ILi64EEENSC_ILi8EEEEEENSB_IJSE_S1C_EEEEEEEvEENS15_INSA_25SM100_TMA_2SM_LOAD_IM2COLES1H_vEEEENS_8epilogue10collective18CollectiveEpilogueINS1M_23Sm100TmaWarpSpecializedILi4ELi2ELi32ELb1ELb0EEEJNSB_IJSI_SJ_SL_EEENSB_IJNSW_ISI_SE_EENSW_ISK_SE_EEEEESN_NSB_IJlNSB_IJSE_lllEEESY_EEESN_S1W_NS1M_6fusion15FusionCallbacksIS1Q_NS1X_17LinearCombinationISN_fSN_fLNS_15FloatRoundStyleE2EEES1R_S1U_JEEENSA_5SM1004TMEM4LOAD26SM100_TMEM_LOAD_32dp32b32xENSA_13SM90_TMA_LOADENS17_INS18_ILi2ELi4ELi3EEES1B_NSW_INSB_IJS1D_SK_EEENSB_IJSK_SE_EEEEEEENSA_39AutoVectorizingCopyWithAssumedAlignmentILi128EEENSA_14SM90_TMA_STOREES2C_S2E_S2E_EEEvvEEEEvNT_6ParamsE --------------------------
	.section	.nv.shared._ZN7cutlass13device_kernelINS_4conv6kernel13ConvUniversalINS1_16ConvProblemShapeILNS1_8OperatorE2ELi3EEENS1_10collective14CollectiveConvINS1_47MainloopSm100TmaUmmaWarpSpecializedImplicitGemmILS5_2ELi16ELi3ELi1ELi2EN4cute5tupleIJNSA_1CILi2EEENSC_ILi1EEESE_EEEEENSB_IJNSC_ILi256EEENSB_IJNSC_ILi128EEEEEENSB_IJNSC_ILi32EEEEEEEEENS_10bfloat16_tESN_NSA_8TiledMMAINSA_8MMA_AtomIJNSA_26SM100_MMA_F16BF16_2x1SM_SSISN_SN_fLi256ELi128ELNSA_4UMMA5MajorE1ELSS_1ELNSR_7ScaleInE0ELST_0EEEEEENSA_6LayoutINSB_IJSE_SE_SE_EEENSB_IJNSC_ILi0EEESY_SY_EEEEENSB_IJNSA_10UnderscoreES11_S11_EEEEENS7_6detail27Sm100ImplicitGemmTileTraitsINSA_18SM100_TMA_2SM_LOADENSA_14ComposedLayoutINSA_7SwizzleILi3ELi4ELi3EEENSA_18smem_ptr_flag_bitsILi16EEENSW_INSB_IJNSC_ILi64EEENSC_ILi8EEEEEENSB_IJSE_S1C_EEEEEEEvEENS15_INSA_25SM100_TMA_2SM_LOAD_IM2COLES1H_vEEEENS_8epilogue10collective18CollectiveEpilogueINS1M_23Sm100TmaWarpSpecializedILi4ELi2ELi32ELb1ELb0EEEJNSB_IJSI_SJ_SL_EEENSB_IJNSW_ISI_SE_EENSW_ISK_SE_EEEEESN_NSB_IJlNSB_IJSE_lllEEESY_EEESN_S1W_NS1M_6fusion15FusionCallbacksIS1Q_NS1X_17LinearCombinationISN_fSN_fLNS_15FloatRoundStyleE2EEES1R_S1U_JEEENSA_5SM1004TMEM4LOAD26SM100_TMEM_LOAD_32dp32b32xENSA_13SM90_TMA_LOADENS17_INS18_ILi2ELi4ELi3EEES1B_NSW_INSB_IJS1D_SK_EEENSB_IJSK_SE_EEEEEEENSA_39AutoVectorizingCopyWithAssumedAlignmentILi128EEENSA_14SM90_TMA_STOREES2C_S2E_S2E_EEEvvEEEEvNT_6ParamsE,"aw",@nobits
	.sectionflags	@""
	.align	16
	.zero		1024


//--------------------- .nv.shared.reserved.0     --------------------------
	.section	.nv.shared.reserved.0,"aw",@nobits
	.weak		__nv_reservedSMEM_offset_0_alias
	.size		__nv_reservedSMEM_offset_0_alias, 0, 64
	.other		__nv_reservedSMEM_offset_0_alias,@"STO_CUDA_RESERVED_SHARED STV_DEFAULT"
__nv_reservedSMEM_offset_0_alias:
	.zero		0
.nv.shared.reserved.0:
	.zero		64
	.weak		__nv_reservedSMEM_tcgen05_partition
	.type		__nv_reservedSMEM_tcgen05_partition,@object
	.size		__nv_reservedSMEM_tcgen05_partition,(.L_0 - __nv_reservedSMEM_tcgen05_partition)
__nv_reservedSMEM_tcgen05_partition:
	.zero		32
.L_0:


//--------------------- .nv.global                --------------------------
	.section	.nv.global,"aw",@nobits
.nv.global:
	.type		_ZN39_INTERNAL_ff54584b_4_k_cu_153125d1_48304cute1_E,@object
	.size		_ZN39_INTERNAL_ff54584b_4_k_cu_153125d1_48304cute1_E,(_ZN39_INTERNAL_ff54584b_4_k_cu_153125d1_48304cuda3std3__45__cpo6cbeginE - _ZN39_INTERNAL_ff54584b_4_k_cu_153125d1_48304cute1_E)
_ZN39_INTERNAL_ff54584b_4_k_cu_153125d1_48304cute1_E:
	.zero		1
	.type		_ZN39_INTERNAL_ff54584b_4_k_cu_153125d1_48304cuda3std3__45__cpo6cbeginE,@object
	.size		_ZN39_INTERNAL_ff54584b_4_k_cu_153125d1_48304cuda3std3__45__cpo6cbeginE,(_ZN39_INTERNAL_ff54584b_4_k_cu_153125d1_48304cuda3std3__48in_placeE - _ZN39_INTERNAL_ff54584b_4_k_cu_153125d1_48304cuda3std3__45__cpo6cbeginE)
_ZN39_INTERNAL_ff54584b_4_k_cu_153125d1_48304cuda3std3__45__cpo6cbeginE:
	.zero		1
	.type		_ZN39_INTERNAL_ff54584b_4_k_cu_153125d1_48304cuda3std3__48in_placeE,@object
	.size		_ZN39_INTERNAL_ff54584b_4_k_cu_153125d1_48304cuda3std3__48in_placeE,(_ZN39_INTERNAL_ff54584b_4_k_cu_153125d1_48304cuda3std6ranges3__45__cpo9iter_moveE - _ZN39_INTERNAL_ff54584b_4_k_cu_153125d1_48304cuda3std3__48in_placeE)
_ZN39_INTERNAL_ff54584b_4_k_cu_153125d1_48304cuda3std3__48in_placeE:
	.zero		1
	.type		_ZN39_INTERNAL_ff54584b_4_k_cu_153125d1_48304cuda3std6ranges3__45__cpo9iter_moveE,@object
	.size		_ZN39_INTERNAL_ff54584b_4_k_cu_153125d1_48304cuda3std6ranges3__45__cpo9iter_moveE,(_ZN39_INTERNAL_ff54584b_4_k_cu_153125d1_48304cuda3std3__45__cpo5beginE - _ZN39_INTERNAL_ff54584b_4_k_cu_153125d1_48304cuda3std6ranges3__45__cpo9iter_moveE)
_ZN39_INTERNAL_ff54584b_4_k_cu_153125d1_48304cuda3std6ranges3__45__cpo9iter_moveE:
	.zero		1
	.type		_ZN39_INTERNAL_ff54584b_4_k_cu_153125d1_48304cuda3std3__45__cpo5beginE,@object
	.size		_ZN39_INTERNAL_ff54584b_4_k_cu_153125d1_48304cuda3std3__45__cpo5beginE,(_ZN39_INTERNAL_ff54584b_4_k_cu_153125d1_48304cuda3std3__441_GLOBAL__N__ff54584b_4_k_cu_153125d1_48306ignoreE - _ZN39_INTERNAL_ff54584b_4_k_cu_153125d1_48304cuda3std3__45__cpo5beginE)
_ZN39_INTERNAL_ff54584b_4_k_cu_153125d1_48304cuda3std3__45__cpo5beginE:
	.zero		1
	.type		_ZN39_INTERNAL_ff54584b_4_k_cu_153125d1_48304cuda3std3__441_GLOBAL__N__ff54584b_4_k_cu_153125d1_48306ignoreE,@object
	.size		_ZN39_INTERNAL_ff54584b_4_k_cu_153125d1_48304cuda3std3__441_GLOBAL__N__ff54584b_4_k_cu_153125d1_48306ignoreE,(_ZN39_INTERNAL_ff54584b_4_k_cu_153125d1_48304cute7productE - _ZN39_INTERNAL_ff54584b_4_k_cu_153125d1_48304cuda3std3__441_GLOBAL__N__ff54584b_4_k_cu_153125d1_48306ignoreE)
_ZN39_INTERNAL_ff54584b_4_k_cu_153125d1_48304cuda3std3__441_GLOBAL__N__ff54584b_4_k_cu_153125d1_48306ignoreE:
	.zero		1
	.type		_ZN39_INTERNAL_ff54584b_4_k_cu_153125d1_48304cute7productE,@object
	.size		_ZN39_INTERNAL_ff54584b_4_k_cu_153125d1_48304cute7productE,(_ZN39_INTERNAL_ff54584b_4_k_cu_153125d1_48304cuda3std3__45__cpo3endE - _ZN39_INTERNAL_ff54584b_4_k_cu_153125d1_48304cute7productE)
_ZN39_INTERNAL_ff54584b_4_k_cu_153125d1_48304cute7productE:
	.zero		1
	.type		_ZN39_INTERNAL_ff54584b_4_k_cu_153125d1_48304cuda3std3__45__cpo3endE,@object
	.size		_ZN39_INTERNAL_ff54584b_4_k_cu_153125d1_48304cuda3std3__45__cpo3endE,(_ZN39_INTERNAL_ff54584b_4_k_cu_153125d1_48304cuda3std3__419piecewise_constructE - _ZN39_INTERNAL_ff54584b_4_k_cu_153125d1_48304cuda3std3__45__cpo3endE)
_ZN39_INTERNAL_ff54584b_4_k_cu_153125d1_48304cuda3std3__45__cpo3endE:
	.zero		1
	.type		_ZN39_INTERNAL_ff54584b_4_k_cu_153125d1_48304cuda3std3__419piecewise_constructE,@object
	.size		_ZN39_INTERNAL_ff54584b_4_k_cu_153125d1_48304cuda3std3__419piecewise_constructE,(_ZN39_INTERNAL_ff54584b_4_k_cu_153125d1_48304cuda3std3__45__cpo4cendE - _ZN39_INTERNAL_ff54584b_4_k_cu_153125d1_48304cuda3std3__419piecewise_constructE)
_ZN39_INTERNAL_ff54584b_4_k_cu_153125d1_48304cuda3std3__419piecewise_constructE:
	.zero		1
	.type		_ZN39_INTERNAL_ff54584b_4_k_cu_153125d1_48304cuda3std3__45__cpo4cendE,@object
	.size		_ZN39_INTERNAL_ff54584b_4_k_cu_153125d1_48304cuda3std3__45__cpo4cendE,(_ZN39_INTERNAL_ff54584b_4_k_cu_153125d1_48304cuda3std6ranges3__45__cpo4swapE - _ZN39_INTERNAL_ff54584b_4_k_cu_153125d1_48304cuda3std3__45__cpo4cendE)
_ZN39_INTERNAL_ff54584b_4_k_cu_153125d1_48304cuda3std3__45__cpo4cendE:
	.zero		1
	.type		_ZN39_INTERNAL_ff54584b_4_k_cu_153125d1_48304cuda3std6ranges3__45__cpo4swapE,@object
	.size		_ZN39_INTERNAL_ff54584b_4_k_cu_153125d1_48304cuda3std6ranges3__45__cpo4swapE,(.L_10 - _ZN39_INTERNAL_ff54584b_4_k_cu_153125d1_48304cuda3std6ranges3__45__cpo4swapE)
_ZN39_INTERNAL_ff54584b_4_k_cu_153125d1_48304cuda3std6ranges3__45__cpo4swapE:
	.zero		1
.L_10:


//--------------------- .nv.constant0._ZN7cutlass13device_kernelINS_4conv6kernel13ConvUniversalINS1_16ConvProblemShapeILNS1_8OperatorE2ELi3EEENS1_10collective14CollectiveConvINS1_47MainloopSm100TmaUmmaWarpSpecializedImplicitGemmILS5_2ELi16ELi3ELi1ELi2EN4cute5tupleIJNSA_1CILi2EEENSC_ILi1EEESE_EEEEENSB_IJNSC_ILi256EEENSB_IJNSC_ILi128EEEEEENSB_IJNSC_ILi32EEEEEEEEENS_10bfloat16_tESN_NSA_8TiledMMAINSA_8MMA_AtomIJNSA_26SM100_MMA_F16BF16_2x1SM_SSISN_SN_fLi256ELi128ELNSA_4UMMA5MajorE1ELSS_1ELNSR_7ScaleInE0ELST_0EEEEEENSA_6LayoutINSB_IJSE_SE_SE_EEENSB_IJNSC_ILi0EEESY_SY_EEEEENSB_IJNSA_10UnderscoreES11_S11_EEEEENS7_6detail27Sm100ImplicitGemmTileTraitsINSA_18SM100_TMA_2SM_LOADENSA_14ComposedLayoutINSA_7SwizzleILi3ELi4ELi3EEENSA_18smem_ptr_flag_bitsILi16EEENSW_INSB_IJNSC_ILi64EEENSC_ILi8EEEEEENSB_IJSE_S1C_EEEEEEEvEENS15_INSA_25SM100_TMA_2SM_LOAD_IM2COLES1H_vEEEENS_8epilogue10collective18CollectiveEpilogueINS1M_23Sm100TmaWarpSpecializedILi4ELi2ELi32ELb1ELb0EEEJNSB_IJSI_SJ_SL_EEENSB_IJNSW_ISI_SE_EENSW_ISK_SE_EEEEESN_NSB_IJlNSB_IJSE_lllEEESY_EEESN_S1W_NS1M_6fusion15FusionCallbacksIS1Q_NS1X_17LinearCombinationISN_fSN_fLNS_15FloatRoundStyleE2EEES1R_S1U_JEEENSA_5SM1004TMEM4LOAD26SM100_TMEM_LOAD_32dp32b32xENSA_13SM90_TMA_LOADENS17_INS18_ILi2ELi4ELi3EEES1B_NSW_INSB_IJS1D_SK_EEENSB_IJSK_SE_EEEEEEENSA_39AutoVectorizingCopyWithAssumedAlignmentILi128EEENSA_14SM90_TMA_STOREES2C_S2E_S2E_EEEvvEEEEvNT_6ParamsE --------------------------
	.section	.nv.constant0._ZN7cutlass13device_kernelINS_4conv6kernel13ConvUniversalINS1_16ConvProblemShapeILNS1_8OperatorE2ELi3EEENS1_10collective14CollectiveConvINS1_47MainloopSm100TmaUmmaWarpSpecializedImplicitGemmILS5_2ELi16ELi3ELi1ELi2EN4cute5tupleIJNSA_1CILi2EEENSC_ILi1EEESE_EEEEENSB_IJNSC_ILi256EEENSB_IJNSC_ILi128EEEEEENSB_IJNSC_ILi32EEEEEEEEENS_10bfloat16_tESN_NSA_8TiledMMAINSA_8MMA_AtomIJNSA_26SM100_MMA_F16BF16_2x1SM_SSISN_SN_fLi256ELi128ELNSA_4UMMA5MajorE1ELSS_1ELNSR_7ScaleInE0ELST_0EEEEEENSA_6LayoutINSB_IJSE_SE_SE_EEENSB_IJNSC_ILi0EEESY_SY_EEEEENSB_IJNSA_10UnderscoreES11_S11_EEEEENS7_6detail27Sm100ImplicitGemmTileTraitsINSA_18SM100_TMA_2SM_LOADENSA_14ComposedLayoutINSA_7SwizzleILi3ELi4ELi3EEENSA_18smem_ptr_flag_bitsILi16EEENSW_INSB_IJNSC_ILi64EEENSC_ILi8EEEEEENSB_IJSE_S1C_EEEEEEEvEENS15_INSA_25SM100_TMA_2SM_LOAD_IM2COLES1H_vEEEENS_8epilogue10collective18CollectiveEpilogueINS1M_23Sm100TmaWarpSpecializedILi4ELi2ELi32ELb1ELb0EEEJNSB_IJSI_SJ_SL_EEENSB_IJNSW_ISI_SE_EENSW_ISK_SE_EEEEESN_NSB_IJlNSB_IJSE_lllEEESY_EEESN_S1W_NS1M_6fusion15FusionCallbacksIS1Q_NS1X_17LinearCombinationISN_fSN_fLNS_15FloatRoundStyleE2EEES1R_S1U_JEEENSA_5SM1004TMEM4LOAD26SM100_TMEM_LOAD_32dp32b32xENSA_13SM90_TMA_LOADENS17_INS18_ILi2ELi4ELi3EEES1B_NSW_INSB_IJS1D_SK_EEENSB_IJSK_SE_EEEEEEENSA_39AutoVectorizingCopyWithAssumedAlignmentILi128EEENSA_14SM90_TMA_STOREES2C_S2E_S2E_EEEvvEEEEvNT_6ParamsE,"a",@progbits
	.sectionflags	@""
	.align	4
.nv.constant0._ZN7cutlass13device_kernelINS_4conv6kernel13ConvUniversalINS1_16ConvProblemShapeILNS1_8OperatorE2ELi3EEENS1_10collective14CollectiveConvINS1_47MainloopSm100TmaUmmaWarpSpecializedImplicitGemmILS5_2ELi16ELi3ELi1ELi2EN4cute5tupleIJNSA_1CILi2EEENSC_ILi1EEESE_EEEEENSB_IJNSC_ILi256EEENSB_IJNSC_ILi128EEEEEENSB_IJNSC_ILi32EEEEEEEEENS_10bfloat16_tESN_NSA_8TiledMMAINSA_8MMA_AtomIJNSA_26SM100_MMA_F16BF16_2x1SM_SSISN_SN_fLi256ELi128ELNSA_4UMMA5MajorE1ELSS_1ELNSR_7ScaleInE0ELST_0EEEEEENSA_6LayoutINSB_IJSE_SE_SE_EEENSB_IJNSC_ILi0EEESY_SY_EEEEENSB_IJNSA_10UnderscoreES11_S11_EEEEENS7_6detail27Sm100ImplicitGemmTileTraitsINSA_18SM100_TMA_2SM_LOADENSA_14ComposedLayoutINSA_7SwizzleILi3ELi4ELi3EEENSA_18smem_ptr_flag_bitsILi16EEENSW_INSB_IJNSC_ILi64EEENSC_ILi8EEEEEENSB_IJSE_S1C_EEEEEEEvEENS15_INSA_25SM100_TMA_2SM_LOAD_IM2COLES1H_vEEEENS_8epilogue10collective18CollectiveEpilogueINS1M_23Sm100TmaWarpSpecializedILi4ELi2ELi32ELb1ELb0EEEJNSB_IJSI_SJ_SL_EEENSB_IJNSW_ISI_SE_EENSW_ISK_SE_EEEEESN_NSB_IJlNSB_IJSE_lllEEESY_EEESN_S1W_NS1M_6fusion15FusionCallbacksIS1Q_NS1X_17LinearCombinationISN_fSN_fLNS_15FloatRoundStyleE2EEES1R_S1U_JEEENSA_5SM1004TMEM4LOAD26SM100_TMEM_LOAD_32dp32b32xENSA_13SM90_TMA_LOADENS17_INS18_ILi2ELi4ELi3EEES1B_NSW_INSB_IJS1D_SK_EEENSB_IJSK_SE_EEEEEEENSA_39AutoVectorizingCopyWithAssumedAlignmentILi128EEENSA_14SM90_TMA_STOREES2C_S2E_S2E_EEEvvEEEEvNT_6ParamsE:
	.zero		3200


//--------------------- SYMBOLS --------------------------

	.type		.nv.reservedSmem.offset0,@object
	.size		.nv.reservedSmem.offset0,0x4
	.type		.nv.reservedSmem.cap,@object
	.size		.nv.reservedSmem.cap,0x4
	.type		__assertfail,@function
